//
// Generated by NVIDIA NVVM Compiler
//
// Compiler Build ID: CL-36424714
// Cuda compilation tools, release 13.0, V13.0.88
// Based on NVVM 20.0.0
//

.version 9.0
.target sm_100
.address_size 64

	// .globl	_Z10knn_kernelPK6float2iS1_iP6PairIFi
.extern .shared .align 16 .b8 smem_raw[];

.visible .entry _Z10knn_kernelPK6float2iS1_iP6PairIFi(
	.param .u64 .ptr .align 1 _Z10knn_kernelPK6float2iS1_iP6PairIFi_param_0,
	.param .u32 _Z10knn_kernelPK6float2iS1_iP6PairIFi_param_1,
	.param .u64 .ptr .align 1 _Z10knn_kernelPK6float2iS1_iP6PairIFi_param_2,
	.param .u32 _Z10knn_kernelPK6float2iS1_iP6PairIFi_param_3,
	.param .u64 .ptr .align 1 _Z10knn_kernelPK6float2iS1_iP6PairIFi_param_4,
	.param .u32 _Z10knn_kernelPK6float2iS1_iP6PairIFi_param_5
)
{
	.local .align 16 .b8 	__local_depot0[256];
	.reg .b64 	%SP;
	.reg .b64 	%SPL;
	.reg .pred 	%p<1261>;
	.reg .b32 	%r<2515>;
	.reg .b32 	%f<863>;
	.reg .b64 	%rd<768>;

	mov.u64 	%SPL, __local_depot0;
	ld.param.u64 	%rd51, [_Z10knn_kernelPK6float2iS1_iP6PairIFi_param_0];
	ld.param.u32 	%r472, [_Z10knn_kernelPK6float2iS1_iP6PairIFi_param_5];
	add.u64 	%rd1, %SPL, 0;
	add.u64 	%rd2, %SPL, 128;
	mov.u32 	%r473, %tid.x;
	and.b32  	%r1, %r473, 31;
	shr.u32 	%r2, %r473, 5;
	mov.u32 	%r474, %ntid.x;
	shr.u32 	%r3, %r474, 5;
	mov.u32 	%r475, %ctaid.x;
	mad.lo.s32 	%r4, %r3, %r475, %r2;
	shr.s32 	%r5, %r472, 5;
	shl.b32 	%r476, %r2, 2;
	mov.u32 	%r477, smem_raw;
	add.s32 	%r478, %r477, %r476;
	add.s32 	%r6, %r478, 16384;
	setp.ne.s32 	%p1, %r1, 0;
	@%p1 bra 	$L__BB0_2;
	mov.b32 	%r479, 0;
	st.volatile.shared.u32 	[%r6], %r479;
$L__BB0_2:
	setp.lt.s32 	%p2, %r5, 1;
	@%p2 bra 	$L__BB0_4;
	mov.b32 	%r480, 2139095039;
	st.local.u32 	[%rd1], %r480;
	mov.b32 	%r481, -1;
	st.local.u32 	[%rd2], %r481;
$L__BB0_4:
	setp.lt.s32 	%p3, %r5, 2;
	@%p3 bra 	$L__BB0_6;
	mov.b32 	%r482, 2139095039;
	st.local.u32 	[%rd1+4], %r482;
	mov.b32 	%r483, -1;
	st.local.u32 	[%rd2+4], %r483;
$L__BB0_6:
	setp.lt.s32 	%p4, %r5, 3;
	@%p4 bra 	$L__BB0_8;
	mov.b32 	%r484, 2139095039;
	st.local.u32 	[%rd1+8], %r484;
	mov.b32 	%r485, -1;
	st.local.u32 	[%rd2+8], %r485;
$L__BB0_8:
	setp.lt.s32 	%p5, %r5, 4;
	@%p5 bra 	$L__BB0_10;
	mov.b32 	%r486, 2139095039;
	st.local.u32 	[%rd1+12], %r486;
	mov.b32 	%r487, -1;
	st.local.u32 	[%rd2+12], %r487;
$L__BB0_10:
	setp.lt.s32 	%p6, %r5, 5;
	@%p6 bra 	$L__BB0_12;
	mov.b32 	%r488, 2139095039;
	st.local.u32 	[%rd1+16], %r488;
	mov.b32 	%r489, -1;
	st.local.u32 	[%rd2+16], %r489;
$L__BB0_12:
	setp.lt.s32 	%p7, %r5, 6;
	@%p7 bra 	$L__BB0_14;
	mov.b32 	%r490, 2139095039;
	st.local.u32 	[%rd1+20], %r490;
	mov.b32 	%r491, -1;
	st.local.u32 	[%rd2+20], %r491;
$L__BB0_14:
	setp.lt.s32 	%p8, %r5, 7;
	@%p8 bra 	$L__BB0_16;
	mov.b32 	%r492, 2139095039;
	st.local.u32 	[%rd1+24], %r492;
	mov.b32 	%r493, -1;
	st.local.u32 	[%rd2+24], %r493;
$L__BB0_16:
	setp.lt.s32 	%p9, %r5, 8;
	@%p9 bra 	$L__BB0_18;
	mov.b32 	%r494, 2139095039;
	st.local.u32 	[%rd1+28], %r494;
	mov.b32 	%r495, -1;
	st.local.u32 	[%rd2+28], %r495;
$L__BB0_18:
	setp.lt.s32 	%p10, %r5, 9;
	@%p10 bra 	$L__BB0_20;
	mov.b32 	%r496, 2139095039;
	st.local.u32 	[%rd1+32], %r496;
	mov.b32 	%r497, -1;
	st.local.u32 	[%rd2+32], %r497;
$L__BB0_20:
	setp.lt.s32 	%p11, %r5, 10;
	@%p11 bra 	$L__BB0_22;
	mov.b32 	%r498, 2139095039;
	st.local.u32 	[%rd1+36], %r498;
	mov.b32 	%r499, -1;
	st.local.u32 	[%rd2+36], %r499;
$L__BB0_22:
	setp.lt.s32 	%p12, %r5, 11;
	@%p12 bra 	$L__BB0_24;
	mov.b32 	%r500, 2139095039;
	st.local.u32 	[%rd1+40], %r500;
	mov.b32 	%r501, -1;
	st.local.u32 	[%rd2+40], %r501;
$L__BB0_24:
	setp.lt.s32 	%p13, %r5, 12;
	@%p13 bra 	$L__BB0_26;
	mov.b32 	%r502, 2139095039;
	st.local.u32 	[%rd1+44], %r502;
	mov.b32 	%r503, -1;
	st.local.u32 	[%rd2+44], %r503;
$L__BB0_26:
	setp.lt.s32 	%p14, %r5, 13;
	@%p14 bra 	$L__BB0_28;
	mov.b32 	%r504, 2139095039;
	st.local.u32 	[%rd1+48], %r504;
	mov.b32 	%r505, -1;
	st.local.u32 	[%rd2+48], %r505;
$L__BB0_28:
	setp.lt.s32 	%p15, %r5, 14;
	@%p15 bra 	$L__BB0_30;
	mov.b32 	%r506, 2139095039;
	st.local.u32 	[%rd1+52], %r506;
	mov.b32 	%r507, -1;
	st.local.u32 	[%rd2+52], %r507;
$L__BB0_30:
	setp.lt.s32 	%p16, %r5, 15;
	@%p16 bra 	$L__BB0_32;
	mov.b32 	%r508, 2139095039;
	st.local.u32 	[%rd1+56], %r508;
	mov.b32 	%r509, -1;
	st.local.u32 	[%rd2+56], %r509;
$L__BB0_32:
	setp.lt.s32 	%p17, %r5, 16;
	@%p17 bra 	$L__BB0_34;
	mov.b32 	%r510, 2139095039;
	st.local.u32 	[%rd1+60], %r510;
	mov.b32 	%r511, -1;
	st.local.u32 	[%rd2+60], %r511;
$L__BB0_34:
	setp.lt.s32 	%p18, %r5, 17;
	@%p18 bra 	$L__BB0_36;
	mov.b32 	%r512, 2139095039;
	st.local.u32 	[%rd1+64], %r512;
	mov.b32 	%r513, -1;
	st.local.u32 	[%rd2+64], %r513;
$L__BB0_36:
	setp.lt.s32 	%p19, %r5, 18;
	@%p19 bra 	$L__BB0_38;
	mov.b32 	%r514, 2139095039;
	st.local.u32 	[%rd1+68], %r514;
	mov.b32 	%r515, -1;
	st.local.u32 	[%rd2+68], %r515;
$L__BB0_38:
	setp.lt.s32 	%p20, %r5, 19;
	@%p20 bra 	$L__BB0_40;
	mov.b32 	%r516, 2139095039;
	st.local.u32 	[%rd1+72], %r516;
	mov.b32 	%r517, -1;
	st.local.u32 	[%rd2+72], %r517;
$L__BB0_40:
	setp.lt.s32 	%p21, %r5, 20;
	@%p21 bra 	$L__BB0_42;
	mov.b32 	%r518, 2139095039;
	st.local.u32 	[%rd1+76], %r518;
	mov.b32 	%r519, -1;
	st.local.u32 	[%rd2+76], %r519;
$L__BB0_42:
	setp.lt.s32 	%p22, %r5, 21;
	@%p22 bra 	$L__BB0_44;
	mov.b32 	%r520, 2139095039;
	st.local.u32 	[%rd1+80], %r520;
	mov.b32 	%r521, -1;
	st.local.u32 	[%rd2+80], %r521;
$L__BB0_44:
	setp.lt.s32 	%p23, %r5, 22;
	@%p23 bra 	$L__BB0_46;
	mov.b32 	%r522, 2139095039;
	st.local.u32 	[%rd1+84], %r522;
	mov.b32 	%r523, -1;
	st.local.u32 	[%rd2+84], %r523;
$L__BB0_46:
	setp.lt.s32 	%p24, %r5, 23;
	@%p24 bra 	$L__BB0_48;
	mov.b32 	%r524, 2139095039;
	st.local.u32 	[%rd1+88], %r524;
	mov.b32 	%r525, -1;
	st.local.u32 	[%rd2+88], %r525;
$L__BB0_48:
	setp.lt.s32 	%p25, %r5, 24;
	@%p25 bra 	$L__BB0_50;
	mov.b32 	%r526, 2139095039;
	st.local.u32 	[%rd1+92], %r526;
	mov.b32 	%r527, -1;
	st.local.u32 	[%rd2+92], %r527;
$L__BB0_50:
	setp.lt.s32 	%p26, %r5, 25;
	@%p26 bra 	$L__BB0_52;
	mov.b32 	%r528, 2139095039;
	st.local.u32 	[%rd1+96], %r528;
	mov.b32 	%r529, -1;
	st.local.u32 	[%rd2+96], %r529;
$L__BB0_52:
	setp.lt.s32 	%p27, %r5, 26;
	@%p27 bra 	$L__BB0_54;
	mov.b32 	%r530, 2139095039;
	st.local.u32 	[%rd1+100], %r530;
	mov.b32 	%r531, -1;
	st.local.u32 	[%rd2+100], %r531;
$L__BB0_54:
	setp.lt.s32 	%p28, %r5, 27;
	@%p28 bra 	$L__BB0_56;
	mov.b32 	%r532, 2139095039;
	st.local.u32 	[%rd1+104], %r532;
	mov.b32 	%r533, -1;
	st.local.u32 	[%rd2+104], %r533;
$L__BB0_56:
	setp.lt.s32 	%p29, %r5, 28;
	@%p29 bra 	$L__BB0_58;
	mov.b32 	%r534, 2139095039;
	st.local.u32 	[%rd1+108], %r534;
	mov.b32 	%r535, -1;
	st.local.u32 	[%rd2+108], %r535;
$L__BB0_58:
	setp.lt.s32 	%p30, %r5, 29;
	@%p30 bra 	$L__BB0_60;
	mov.b32 	%r536, 2139095039;
	st.local.u32 	[%rd1+112], %r536;
	mov.b32 	%r537, -1;
	st.local.u32 	[%rd2+112], %r537;
$L__BB0_60:
	setp.lt.s32 	%p31, %r5, 30;
	@%p31 bra 	$L__BB0_62;
	mov.b32 	%r538, 2139095039;
	st.local.u32 	[%rd1+116], %r538;
	mov.b32 	%r539, -1;
	st.local.u32 	[%rd2+116], %r539;
$L__BB0_62:
	setp.lt.s32 	%p32, %r5, 31;
	@%p32 bra 	$L__BB0_64;
	mov.b32 	%r540, 2139095039;
	st.local.u32 	[%rd1+120], %r540;
	mov.b32 	%r541, -1;
	st.local.u32 	[%rd2+120], %r541;
$L__BB0_64:
	setp.lt.s32 	%p33, %r5, 32;
	@%p33 bra 	$L__BB0_66;
	mov.b32 	%r542, 2139095039;
	st.local.u32 	[%rd1+124], %r542;
	mov.b32 	%r543, -1;
	st.local.u32 	[%rd2+124], %r543;
$L__BB0_66:
	ld.param.u32 	%r2393, [_Z10knn_kernelPK6float2iS1_iP6PairIFi_param_1];
	setp.ne.s32 	%p34, %r1, 0;
	setp.ge.s32 	%p35, %r4, %r2393;
	mov.b32 	%r2399, 0;
	or.pred  	%p36, %p34, %p35;
	mov.u32 	%r2400, %r2399;
	@%p36 bra 	$L__BB0_68;
	cvta.to.global.u64 	%rd56, %rd51;
	mul.wide.s32 	%rd57, %r4, 8;
	add.s64 	%rd58, %rd56, %rd57;
	ld.global.nc.v2.u32 	{%r2399, %r2400}, [%rd58];
$L__BB0_68:
	ld.param.u32 	%r2396, [_Z10knn_kernelPK6float2iS1_iP6PairIFi_param_3];
	mul.lo.s32 	%r545, %r472, %r2;
	shl.b32 	%r546, %r3, 2;
	add.s32 	%r548, %r477, %r546;
	shl.b32 	%r549, %r545, 2;
	add.s32 	%r11, %r548, %r549;
	mad.lo.s32 	%r550, %r472, %r3, %r3;
	shl.b32 	%r551, %r550, 2;
	add.s32 	%r552, %r477, %r551;
	add.s32 	%r12, %r552, %r549;
	shfl.sync.idx.b32	%r13|%p37, %r2399, 0, 31, -1;
	shfl.sync.idx.b32	%r14|%p38, %r2400, 0, 31, -1;
	setp.lt.s32 	%p39, %r2396, 1;
	@%p39 bra 	$L__BB0_481;
	mul.lo.s32 	%r15, %r5, %r1;
	add.s32 	%r16, %r5, -1;
	and.b32  	%r554, %r5, 7;
	add.s32 	%r17, %r554, -1;
	and.b32  	%r555, %r5, 3;
	add.s32 	%r18, %r555, -1;
	and.b32  	%r19, %r472, 224;
	and.b32  	%r20, %r472, 96;
	and.b32  	%r21, %r472, 32;
	and.b32  	%r22, %r5, 67108856;
	mov.b32 	%f1, %r14;
	mov.b32 	%f2, %r13;
	mov.f32 	%f861, 0f7F7FFFFF;
	mov.b32 	%r2401, 0;
$L__BB0_70:
	ld.param.u32 	%r2397, [_Z10knn_kernelPK6float2iS1_iP6PairIFi_param_3];
	sub.s32 	%r24, %r2397, %r2401;
	min.s32 	%r25, %r24, 2048;
	mov.u32 	%r2402, %tid.x;
	setp.le.s32 	%p40, %r24, %r2402;
	@%p40 bra 	$L__BB0_72;
$L__BB0_71:
	ld.param.u64 	%rd760, [_Z10knn_kernelPK6float2iS1_iP6PairIFi_param_2];
	shl.b32 	%r556, %r2402, 3;
	mov.u32 	%r557, smem_raw;
	add.s32 	%r558, %r557, %r556;
	add.s32 	%r559, %r2402, %r2401;
	cvta.to.global.u64 	%rd59, %rd760;
	mul.wide.u32 	%rd60, %r559, 8;
	add.s64 	%rd61, %rd59, %rd60;
	ld.global.nc.v2.f32 	{%f12, %f13}, [%rd61];
	st.shared.v2.f32 	[%r558], {%f12, %f13};
	mov.u32 	%r560, %ntid.x;
	add.s32 	%r2402, %r2402, %r560;
	setp.lt.s32 	%p41, %r2402, %r25;
	@%p41 bra 	$L__BB0_71;
$L__BB0_72:
	ld.param.u32 	%r2394, [_Z10knn_kernelPK6float2iS1_iP6PairIFi_param_1];
	mov.u32 	%r561, %ntid.x;
	shr.u32 	%r562, %r561, 5;
	mov.u32 	%r563, %ctaid.x;
	mov.u32 	%r564, %tid.x;
	shr.u32 	%r565, %r564, 5;
	mad.lo.s32 	%r566, %r562, %r563, %r565;
	setp.ge.s32 	%p42, %r566, %r2394;
	bar.sync 	0;
	setp.le.s32 	%p43, %r24, %r1;
	or.pred  	%p44, %p42, %p43;
	@%p44 bra 	$L__BB0_480;
	mov.u32 	%r2403, %r1;
$L__BB0_74:
	shl.b32 	%r567, %r2403, 3;
	mov.u32 	%r568, smem_raw;
	add.s32 	%r569, %r568, %r567;
	ld.shared.v2.f32 	{%f14, %f15}, [%r569];
	sub.f32 	%f16, %f2, %f14;
	sub.f32 	%f17, %f1, %f15;
	mul.f32 	%f18, %f17, %f17;
	fma.rn.f32 	%f5, %f16, %f16, %f18;
	setp.lt.f32 	%p45, %f5, %f861;
	mov.b32 	%r570, -1;
	vote.sync.ballot.b32 	%r30, %p45, %r570;
	popc.b32 	%r31, %r30;
	setp.eq.s32 	%p47, %r30, 0;
	@%p47 bra 	$L__BB0_479;
	mov.u32 	%r572, %tid.x;
	shr.u32 	%r573, %r572, 3;
	and.b32  	%r574, %r573, 124;
	add.s32 	%r576, %r568, %r574;
	add.s32 	%r32, %r576, 16384;
	setp.ne.s32 	%p48, %r1, 0;
	mov.b32 	%r2404, 0;
	@%p48 bra 	$L__BB0_77;
	ld.volatile.shared.u32 	%r2404, [%r32];
$L__BB0_77:
	shfl.sync.idx.b32	%r2439|%p49, %r2404, 0, 31, -1;
	add.s32 	%r577, %r2439, %r31;
	setp.gt.s32 	%p50, %r577, %r472;
	selp.u32 	%r578, 1, 0, %p50;
	shfl.sync.idx.b32	%r579|%p51, %r578, 0, 31, -1;
	setp.eq.s32 	%p52, %r579, 0;
	mov.f32 	%f860, %f861;
	@%p52 bra 	$L__BB0_275;
	setp.ne.s32 	%p53, %r1, 0;
	mov.b32 	%r2405, 0;
	@%p53 bra 	$L__BB0_80;
	ld.volatile.shared.u32 	%r2405, [%r32];
$L__BB0_80:
	setp.lt.s32 	%p54, %r5, 1;
	shfl.sync.idx.b32	%r38|%p55, %r2405, 0, 31, -1;
	@%p54 bra 	$L__BB0_136;
	setp.lt.u32 	%p56, %r16, 7;
	mov.b32 	%r2408, 0;
	@%p56 bra 	$L__BB0_108;
	mov.b32 	%r2406, 0;
$L__BB0_83:
	.pragma "nounroll";
	add.s32 	%r40, %r2406, %r15;
	setp.ge.s32 	%p57, %r40, %r38;
	shl.b32 	%r583, %r40, 2;
	add.s32 	%r41, %r11, %r583;
	add.s32 	%r42, %r12, %r583;
	@%p57 bra 	$L__BB0_85;
	ld.shared.f32 	%f19, [%r41+16384];
	mul.wide.u32 	%rd65, %r2406, 4;
	add.s64 	%rd66, %rd1, %rd65;
	st.local.f32 	[%rd66], %f19;
	ld.shared.u32 	%r586, [%r42+16384];
	add.s64 	%rd67, %rd2, %rd65;
	st.local.u32 	[%rd67], %r586;
	bra.uni 	$L__BB0_86;
$L__BB0_85:
	mul.wide.u32 	%rd62, %r2406, 4;
	add.s64 	%rd63, %rd1, %rd62;
	mov.b32 	%r584, 2139095039;
	st.local.u32 	[%rd63], %r584;
	add.s64 	%rd64, %rd2, %rd62;
	mov.b32 	%r585, -1;
	st.local.u32 	[%rd64], %r585;
$L__BB0_86:
	add.s32 	%r587, %r40, 1;
	setp.lt.s32 	%p58, %r587, %r38;
	mul.wide.u32 	%rd68, %r2406, 4;
	add.s64 	%rd3, %rd1, %rd68;
	add.s64 	%rd4, %rd2, %rd68;
	@%p58 bra 	$L__BB0_88;
	mov.b32 	%r588, 2139095039;
	st.local.u32 	[%rd3+4], %r588;
	mov.b32 	%r589, -1;
	st.local.u32 	[%rd4+4], %r589;
	bra.uni 	$L__BB0_89;
$L__BB0_88:
	ld.shared.f32 	%f20, [%r41+16388];
	st.local.f32 	[%rd3+4], %f20;
	ld.shared.u32 	%r590, [%r42+16388];
	st.local.u32 	[%rd4+4], %r590;
$L__BB0_89:
	add.s32 	%r591, %r40, 2;
	setp.lt.s32 	%p59, %r591, %r38;
	@%p59 bra 	$L__BB0_91;
	mov.b32 	%r592, 2139095039;
	st.local.u32 	[%rd3+8], %r592;
	mov.b32 	%r593, -1;
	st.local.u32 	[%rd4+8], %r593;
	bra.uni 	$L__BB0_92;
$L__BB0_91:
	ld.shared.f32 	%f21, [%r41+16392];
	st.local.f32 	[%rd3+8], %f21;
	ld.shared.u32 	%r594, [%r42+16392];
	st.local.u32 	[%rd4+8], %r594;
$L__BB0_92:
	add.s32 	%r595, %r40, 3;
	setp.lt.s32 	%p60, %r595, %r38;
	@%p60 bra 	$L__BB0_94;
	mov.b32 	%r596, 2139095039;
	st.local.u32 	[%rd3+12], %r596;
	mov.b32 	%r597, -1;
	st.local.u32 	[%rd4+12], %r597;
	bra.uni 	$L__BB0_95;
$L__BB0_94:
	ld.shared.f32 	%f22, [%r41+16396];
	st.local.f32 	[%rd3+12], %f22;
	ld.shared.u32 	%r598, [%r42+16396];
	st.local.u32 	[%rd4+12], %r598;
$L__BB0_95:
	add.s32 	%r599, %r40, 4;
	setp.lt.s32 	%p61, %r599, %r38;
	@%p61 bra 	$L__BB0_97;
	mov.b32 	%r600, 2139095039;
	st.local.u32 	[%rd3+16], %r600;
	mov.b32 	%r601, -1;
	st.local.u32 	[%rd4+16], %r601;
	bra.uni 	$L__BB0_98;
$L__BB0_97:
	ld.shared.f32 	%f23, [%r41+16400];
	st.local.f32 	[%rd3+16], %f23;
	ld.shared.u32 	%r602, [%r42+16400];
	st.local.u32 	[%rd4+16], %r602;
$L__BB0_98:
	add.s32 	%r603, %r40, 5;
	setp.lt.s32 	%p62, %r603, %r38;
	@%p62 bra 	$L__BB0_100;
	mov.b32 	%r604, 2139095039;
	st.local.u32 	[%rd3+20], %r604;
	mov.b32 	%r605, -1;
	st.local.u32 	[%rd4+20], %r605;
	bra.uni 	$L__BB0_101;
$L__BB0_100:
	ld.shared.f32 	%f24, [%r41+16404];
	st.local.f32 	[%rd3+20], %f24;
	ld.shared.u32 	%r606, [%r42+16404];
	st.local.u32 	[%rd4+20], %r606;
$L__BB0_101:
	add.s32 	%r607, %r40, 6;
	setp.lt.s32 	%p63, %r607, %r38;
	@%p63 bra 	$L__BB0_103;
	mov.b32 	%r608, 2139095039;
	st.local.u32 	[%rd3+24], %r608;
	mov.b32 	%r609, -1;
	st.local.u32 	[%rd4+24], %r609;
	bra.uni 	$L__BB0_104;
$L__BB0_103:
	ld.shared.f32 	%f25, [%r41+16408];
	st.local.f32 	[%rd3+24], %f25;
	ld.shared.u32 	%r610, [%r42+16408];
	st.local.u32 	[%rd4+24], %r610;
$L__BB0_104:
	add.s32 	%r611, %r40, 7;
	setp.lt.s32 	%p64, %r611, %r38;
	@%p64 bra 	$L__BB0_106;
	mov.b32 	%r612, 2139095039;
	st.local.u32 	[%rd3+28], %r612;
	mov.b32 	%r613, -1;
	st.local.u32 	[%rd4+28], %r613;
	bra.uni 	$L__BB0_107;
$L__BB0_106:
	ld.shared.f32 	%f26, [%r41+16412];
	st.local.f32 	[%rd3+28], %f26;
	ld.shared.u32 	%r614, [%r42+16412];
	st.local.u32 	[%rd4+28], %r614;
$L__BB0_107:
	add.s32 	%r2406, %r2406, 8;
	and.b32  	%r2408, %r5, 2147483640;
	setp.ne.s32 	%p65, %r2406, %r2408;
	@%p65 bra 	$L__BB0_83;
$L__BB0_108:
	setp.eq.s32 	%p66, %r19, 0;
	@%p66 bra 	$L__BB0_136;
	setp.lt.u32 	%p67, %r17, 3;
	@%p67 bra 	$L__BB0_123;
	add.s32 	%r46, %r2408, %r15;
	setp.lt.s32 	%p68, %r46, %r38;
	shl.b32 	%r615, %r46, 2;
	add.s32 	%r47, %r11, %r615;
	add.s32 	%r48, %r12, %r615;
	@%p68 bra 	$L__BB0_112;
	mul.wide.u32 	%rd69, %r2408, 4;
	add.s64 	%rd70, %rd1, %rd69;
	mov.b32 	%r616, 2139095039;
	st.local.u32 	[%rd70], %r616;
	add.s64 	%rd71, %rd2, %rd69;
	mov.b32 	%r617, -1;
	st.local.u32 	[%rd71], %r617;
	bra.uni 	$L__BB0_113;
$L__BB0_112:
	ld.shared.f32 	%f27, [%r47+16384];
	mul.wide.u32 	%rd72, %r2408, 4;
	add.s64 	%rd73, %rd1, %rd72;
	st.local.f32 	[%rd73], %f27;
	ld.shared.u32 	%r618, [%r48+16384];
	add.s64 	%rd74, %rd2, %rd72;
	st.local.u32 	[%rd74], %r618;
$L__BB0_113:
	add.s32 	%r619, %r46, 1;
	setp.lt.s32 	%p69, %r619, %r38;
	mul.wide.u32 	%rd75, %r2408, 4;
	add.s64 	%rd5, %rd1, %rd75;
	add.s64 	%rd6, %rd2, %rd75;
	@%p69 bra 	$L__BB0_115;
	mov.b32 	%r620, 2139095039;
	st.local.u32 	[%rd5+4], %r620;
	mov.b32 	%r621, -1;
	st.local.u32 	[%rd6+4], %r621;
	bra.uni 	$L__BB0_116;
$L__BB0_115:
	ld.shared.f32 	%f28, [%r47+16388];
	st.local.f32 	[%rd5+4], %f28;
	ld.shared.u32 	%r624, [%r48+16388];
	st.local.u32 	[%rd6+4], %r624;
$L__BB0_116:
	add.s32 	%r625, %r46, 2;
	setp.lt.s32 	%p70, %r625, %r38;
	@%p70 bra 	$L__BB0_118;
	mov.b32 	%r626, 2139095039;
	st.local.u32 	[%rd5+8], %r626;
	mov.b32 	%r627, -1;
	st.local.u32 	[%rd6+8], %r627;
	bra.uni 	$L__BB0_119;
$L__BB0_118:
	ld.shared.f32 	%f29, [%r47+16392];
	st.local.f32 	[%rd5+8], %f29;
	ld.shared.u32 	%r630, [%r48+16392];
	st.local.u32 	[%rd6+8], %r630;
$L__BB0_119:
	add.s32 	%r631, %r46, 3;
	setp.lt.s32 	%p71, %r631, %r38;
	@%p71 bra 	$L__BB0_121;
	mov.b32 	%r632, 2139095039;
	st.local.u32 	[%rd5+12], %r632;
	mov.b32 	%r633, -1;
	st.local.u32 	[%rd6+12], %r633;
	bra.uni 	$L__BB0_122;
$L__BB0_121:
	ld.shared.f32 	%f30, [%r47+16396];
	st.local.f32 	[%rd5+12], %f30;
	ld.shared.u32 	%r637, [%r48+16396];
	st.local.u32 	[%rd6+12], %r637;
$L__BB0_122:
	add.s32 	%r2408, %r2408, 4;
$L__BB0_123:
	setp.eq.s32 	%p72, %r20, 0;
	@%p72 bra 	$L__BB0_136;
	setp.eq.s32 	%p73, %r18, 0;
	@%p73 bra 	$L__BB0_132;
	add.s32 	%r51, %r2408, %r15;
	setp.lt.s32 	%p74, %r51, %r38;
	shl.b32 	%r638, %r51, 2;
	add.s32 	%r52, %r11, %r638;
	@%p74 bra 	$L__BB0_127;
	mul.wide.u32 	%rd76, %r2408, 4;
	add.s64 	%rd77, %rd1, %rd76;
	mov.b32 	%r639, 2139095039;
	st.local.u32 	[%rd77], %r639;
	add.s64 	%rd78, %rd2, %rd76;
	mov.b32 	%r640, -1;
	st.local.u32 	[%rd78], %r640;
	bra.uni 	$L__BB0_128;
$L__BB0_127:
	ld.shared.f32 	%f31, [%r52+16384];
	mul.wide.u32 	%rd79, %r2408, 4;
	add.s64 	%rd80, %rd1, %rd79;
	st.local.f32 	[%rd80], %f31;
	add.s32 	%r642, %r12, %r638;
	ld.shared.u32 	%r643, [%r642+16384];
	add.s64 	%rd81, %rd2, %rd79;
	st.local.u32 	[%rd81], %r643;
$L__BB0_128:
	add.s32 	%r644, %r51, 1;
	setp.lt.s32 	%p75, %r644, %r38;
	@%p75 bra 	$L__BB0_130;
	mul.wide.u32 	%rd82, %r2408, 4;
	add.s64 	%rd83, %rd1, %rd82;
	mov.b32 	%r645, 2139095039;
	st.local.u32 	[%rd83+4], %r645;
	add.s64 	%rd84, %rd2, %rd82;
	mov.b32 	%r646, -1;
	st.local.u32 	[%rd84+4], %r646;
	bra.uni 	$L__BB0_131;
$L__BB0_130:
	ld.shared.f32 	%f32, [%r52+16388];
	mul.wide.u32 	%rd85, %r2408, 4;
	add.s64 	%rd86, %rd1, %rd85;
	st.local.f32 	[%rd86+4], %f32;
	add.s32 	%r649, %r12, %r638;
	ld.shared.u32 	%r650, [%r649+16388];
	add.s64 	%rd87, %rd2, %rd85;
	st.local.u32 	[%rd87+4], %r650;
$L__BB0_131:
	add.s32 	%r2408, %r2408, 2;
$L__BB0_132:
	setp.eq.s32 	%p76, %r21, 0;
	@%p76 bra 	$L__BB0_136;
	add.s32 	%r55, %r2408, %r15;
	setp.lt.s32 	%p77, %r55, %r38;
	@%p77 bra 	$L__BB0_135;
	mul.wide.u32 	%rd88, %r2408, 4;
	add.s64 	%rd89, %rd1, %rd88;
	mov.b32 	%r651, 2139095039;
	st.local.u32 	[%rd89], %r651;
	add.s64 	%rd90, %rd2, %rd88;
	mov.b32 	%r652, -1;
	st.local.u32 	[%rd90], %r652;
	bra.uni 	$L__BB0_136;
$L__BB0_135:
	shl.b32 	%r653, %r55, 2;
	add.s32 	%r654, %r11, %r653;
	ld.shared.f32 	%f33, [%r654+16384];
	mul.wide.u32 	%rd91, %r2408, 4;
	add.s64 	%rd92, %rd1, %rd91;
	st.local.f32 	[%rd92], %f33;
	add.s32 	%r655, %r12, %r653;
	ld.shared.u32 	%r656, [%r655+16384];
	add.s64 	%rd93, %rd2, %rd91;
	st.local.u32 	[%rd93], %r656;
$L__BB0_136:
	setp.lt.s32 	%p78, %r472, 2;
	bar.warp.sync 	-1;
	@%p78 bra 	$L__BB0_197;
	mov.b32 	%r2410, 2;
$L__BB0_138:
	shr.s32 	%r2417, %r2410, 1;
	setp.lt.s32 	%p79, %r2417, %r5;
	@%p79 bra 	$L__BB0_153;
	mov.u32 	%r2411, %r2417;
$L__BB0_140:
	setp.lt.s32 	%p80, %r5, 1;
	div.s32 	%r658, %r2411, %r5;
	xor.b32  	%r59, %r658, %r1;
	@%p80 bra 	$L__BB0_152;
	setp.lt.u32 	%p81, %r16, 7;
	mov.b32 	%r2414, 0;
	@%p81 bra 	$L__BB0_144;
	mov.b32 	%r2412, 0;
$L__BB0_143:
	.pragma "nounroll";
	mul.wide.u32 	%rd94, %r2412, 4;
	add.s64 	%rd95, %rd1, %rd94;
	ld.local.f32 	%f34, [%rd95];
	add.s64 	%rd96, %rd2, %rd94;
	ld.local.u32 	%r661, [%rd96];
	mov.b32 	%r662, %f34;
	shfl.sync.idx.b32	%r663|%p82, %r662, %r59, 31, -1;
	mov.b32 	%f35, %r663;
	shfl.sync.idx.b32	%r664|%p83, %r661, %r59, 31, -1;
	add.s32 	%r665, %r2412, %r15;
	and.b32  	%r666, %r665, %r2410;
	setp.gt.f32 	%p84, %f34, %f35;
	setp.ne.s32 	%p85, %r666, 0;
	xor.pred  	%p86, %p85, %p84;
	selp.f32 	%f36, %f35, %f34, %p86;
	selp.b32 	%r667, %r664, %r661, %p86;
	st.local.f32 	[%rd95], %f36;
	st.local.u32 	[%rd96], %r667;
	ld.local.f32 	%f37, [%rd95+4];
	ld.local.u32 	%r668, [%rd96+4];
	mov.b32 	%r669, %f37;
	shfl.sync.idx.b32	%r670|%p87, %r669, %r59, 31, -1;
	mov.b32 	%f38, %r670;
	shfl.sync.idx.b32	%r671|%p88, %r668, %r59, 31, -1;
	add.s32 	%r672, %r665, 1;
	and.b32  	%r673, %r672, %r2410;
	setp.gt.f32 	%p89, %f37, %f38;
	setp.ne.s32 	%p90, %r673, 0;
	xor.pred  	%p91, %p90, %p89;
	selp.f32 	%f39, %f38, %f37, %p91;
	selp.b32 	%r674, %r671, %r668, %p91;
	st.local.f32 	[%rd95+4], %f39;
	st.local.u32 	[%rd96+4], %r674;
	ld.local.f32 	%f40, [%rd95+8];
	ld.local.u32 	%r675, [%rd96+8];
	mov.b32 	%r676, %f40;
	shfl.sync.idx.b32	%r677|%p92, %r676, %r59, 31, -1;
	mov.b32 	%f41, %r677;
	shfl.sync.idx.b32	%r678|%p93, %r675, %r59, 31, -1;
	add.s32 	%r679, %r665, 2;
	and.b32  	%r680, %r679, %r2410;
	setp.gt.f32 	%p94, %f40, %f41;
	setp.ne.s32 	%p95, %r680, 0;
	xor.pred  	%p96, %p95, %p94;
	selp.f32 	%f42, %f41, %f40, %p96;
	selp.b32 	%r681, %r678, %r675, %p96;
	st.local.f32 	[%rd95+8], %f42;
	st.local.u32 	[%rd96+8], %r681;
	ld.local.f32 	%f43, [%rd95+12];
	ld.local.u32 	%r682, [%rd96+12];
	mov.b32 	%r683, %f43;
	shfl.sync.idx.b32	%r684|%p97, %r683, %r59, 31, -1;
	mov.b32 	%f44, %r684;
	shfl.sync.idx.b32	%r685|%p98, %r682, %r59, 31, -1;
	add.s32 	%r686, %r665, 3;
	and.b32  	%r687, %r686, %r2410;
	setp.gt.f32 	%p99, %f43, %f44;
	setp.ne.s32 	%p100, %r687, 0;
	xor.pred  	%p101, %p100, %p99;
	selp.f32 	%f45, %f44, %f43, %p101;
	selp.b32 	%r688, %r685, %r682, %p101;
	st.local.f32 	[%rd95+12], %f45;
	st.local.u32 	[%rd96+12], %r688;
	ld.local.f32 	%f46, [%rd95+16];
	ld.local.u32 	%r689, [%rd96+16];
	mov.b32 	%r690, %f46;
	shfl.sync.idx.b32	%r691|%p102, %r690, %r59, 31, -1;
	mov.b32 	%f47, %r691;
	shfl.sync.idx.b32	%r692|%p103, %r689, %r59, 31, -1;
	add.s32 	%r693, %r665, 4;
	and.b32  	%r694, %r693, %r2410;
	setp.gt.f32 	%p104, %f46, %f47;
	setp.ne.s32 	%p105, %r694, 0;
	xor.pred  	%p106, %p105, %p104;
	selp.f32 	%f48, %f47, %f46, %p106;
	selp.b32 	%r695, %r692, %r689, %p106;
	st.local.f32 	[%rd95+16], %f48;
	st.local.u32 	[%rd96+16], %r695;
	ld.local.f32 	%f49, [%rd95+20];
	ld.local.u32 	%r696, [%rd96+20];
	mov.b32 	%r697, %f49;
	shfl.sync.idx.b32	%r698|%p107, %r697, %r59, 31, -1;
	mov.b32 	%f50, %r698;
	shfl.sync.idx.b32	%r699|%p108, %r696, %r59, 31, -1;
	add.s32 	%r700, %r665, 5;
	and.b32  	%r701, %r700, %r2410;
	setp.gt.f32 	%p109, %f49, %f50;
	setp.ne.s32 	%p110, %r701, 0;
	xor.pred  	%p111, %p110, %p109;
	selp.f32 	%f51, %f50, %f49, %p111;
	selp.b32 	%r702, %r699, %r696, %p111;
	st.local.f32 	[%rd95+20], %f51;
	st.local.u32 	[%rd96+20], %r702;
	ld.local.f32 	%f52, [%rd95+24];
	ld.local.u32 	%r703, [%rd96+24];
	mov.b32 	%r704, %f52;
	shfl.sync.idx.b32	%r705|%p112, %r704, %r59, 31, -1;
	mov.b32 	%f53, %r705;
	shfl.sync.idx.b32	%r706|%p113, %r703, %r59, 31, -1;
	add.s32 	%r707, %r665, 6;
	and.b32  	%r708, %r707, %r2410;
	setp.gt.f32 	%p114, %f52, %f53;
	setp.ne.s32 	%p115, %r708, 0;
	xor.pred  	%p116, %p115, %p114;
	selp.f32 	%f54, %f53, %f52, %p116;
	selp.b32 	%r709, %r706, %r703, %p116;
	st.local.f32 	[%rd95+24], %f54;
	st.local.u32 	[%rd96+24], %r709;
	ld.local.f32 	%f55, [%rd95+28];
	ld.local.u32 	%r710, [%rd96+28];
	mov.b32 	%r711, %f55;
	shfl.sync.idx.b32	%r712|%p117, %r711, %r59, 31, -1;
	mov.b32 	%f56, %r712;
	shfl.sync.idx.b32	%r713|%p118, %r710, %r59, 31, -1;
	add.s32 	%r714, %r665, 7;
	and.b32  	%r715, %r714, %r2410;
	setp.gt.f32 	%p119, %f55, %f56;
	setp.ne.s32 	%p120, %r715, 0;
	xor.pred  	%p121, %p120, %p119;
	selp.f32 	%f57, %f56, %f55, %p121;
	selp.b32 	%r716, %r713, %r710, %p121;
	st.local.f32 	[%rd95+28], %f57;
	st.local.u32 	[%rd96+28], %r716;
	add.s32 	%r2412, %r2412, 8;
	setp.ne.s32 	%p122, %r2412, %r22;
	mov.u32 	%r2414, %r22;
	@%p122 bra 	$L__BB0_143;
$L__BB0_144:
	setp.eq.s32 	%p123, %r19, 0;
	@%p123 bra 	$L__BB0_152;
	setp.lt.u32 	%p124, %r17, 3;
	@%p124 bra 	$L__BB0_147;
	mul.wide.u32 	%rd97, %r2414, 4;
	add.s64 	%rd98, %rd1, %rd97;
	ld.local.f32 	%f58, [%rd98];
	add.s64 	%rd99, %rd2, %rd97;
	ld.local.u32 	%r717, [%rd99];
	mov.b32 	%r718, %f58;
	shfl.sync.idx.b32	%r719|%p125, %r718, %r59, 31, -1;
	mov.b32 	%f59, %r719;
	shfl.sync.idx.b32	%r720|%p126, %r717, %r59, 31, -1;
	add.s32 	%r721, %r2414, %r15;
	and.b32  	%r722, %r721, %r2410;
	setp.gt.f32 	%p127, %f58, %f59;
	setp.ne.s32 	%p128, %r722, 0;
	xor.pred  	%p129, %p128, %p127;
	selp.f32 	%f60, %f59, %f58, %p129;
	selp.b32 	%r723, %r720, %r717, %p129;
	st.local.f32 	[%rd98], %f60;
	st.local.u32 	[%rd99], %r723;
	ld.local.f32 	%f61, [%rd98+4];
	ld.local.u32 	%r724, [%rd99+4];
	mov.b32 	%r725, %f61;
	shfl.sync.idx.b32	%r726|%p130, %r725, %r59, 31, -1;
	mov.b32 	%f62, %r726;
	shfl.sync.idx.b32	%r727|%p131, %r724, %r59, 31, -1;
	add.s32 	%r728, %r721, 1;
	and.b32  	%r729, %r728, %r2410;
	setp.gt.f32 	%p132, %f61, %f62;
	setp.ne.s32 	%p133, %r729, 0;
	xor.pred  	%p134, %p133, %p132;
	selp.f32 	%f63, %f62, %f61, %p134;
	selp.b32 	%r730, %r727, %r724, %p134;
	st.local.f32 	[%rd98+4], %f63;
	st.local.u32 	[%rd99+4], %r730;
	ld.local.f32 	%f64, [%rd98+8];
	ld.local.u32 	%r731, [%rd99+8];
	mov.b32 	%r732, %f64;
	shfl.sync.idx.b32	%r733|%p135, %r732, %r59, 31, -1;
	mov.b32 	%f65, %r733;
	shfl.sync.idx.b32	%r734|%p136, %r731, %r59, 31, -1;
	add.s32 	%r735, %r721, 2;
	and.b32  	%r736, %r735, %r2410;
	setp.gt.f32 	%p137, %f64, %f65;
	setp.ne.s32 	%p138, %r736, 0;
	xor.pred  	%p139, %p138, %p137;
	selp.f32 	%f66, %f65, %f64, %p139;
	selp.b32 	%r737, %r734, %r731, %p139;
	st.local.f32 	[%rd98+8], %f66;
	st.local.u32 	[%rd99+8], %r737;
	ld.local.f32 	%f67, [%rd98+12];
	ld.local.u32 	%r738, [%rd99+12];
	mov.b32 	%r739, %f67;
	shfl.sync.idx.b32	%r740|%p140, %r739, %r59, 31, -1;
	mov.b32 	%f68, %r740;
	shfl.sync.idx.b32	%r741|%p141, %r738, %r59, 31, -1;
	add.s32 	%r742, %r721, 3;
	and.b32  	%r743, %r742, %r2410;
	setp.gt.f32 	%p142, %f67, %f68;
	setp.ne.s32 	%p143, %r743, 0;
	xor.pred  	%p144, %p143, %p142;
	selp.f32 	%f69, %f68, %f67, %p144;
	selp.b32 	%r744, %r741, %r738, %p144;
	st.local.f32 	[%rd98+12], %f69;
	st.local.u32 	[%rd99+12], %r744;
	add.s32 	%r2414, %r2414, 4;
$L__BB0_147:
	setp.eq.s32 	%p145, %r20, 0;
	@%p145 bra 	$L__BB0_152;
	setp.eq.s32 	%p146, %r18, 0;
	@%p146 bra 	$L__BB0_150;
	mul.wide.u32 	%rd100, %r2414, 4;
	add.s64 	%rd101, %rd1, %rd100;
	ld.local.f32 	%f70, [%rd101];
	add.s64 	%rd102, %rd2, %rd100;
	ld.local.u32 	%r745, [%rd102];
	mov.b32 	%r746, %f70;
	shfl.sync.idx.b32	%r747|%p147, %r746, %r59, 31, -1;
	mov.b32 	%f71, %r747;
	shfl.sync.idx.b32	%r748|%p148, %r745, %r59, 31, -1;
	add.s32 	%r749, %r2414, %r15;
	and.b32  	%r750, %r749, %r2410;
	setp.gt.f32 	%p149, %f70, %f71;
	setp.ne.s32 	%p150, %r750, 0;
	xor.pred  	%p151, %p150, %p149;
	selp.f32 	%f72, %f71, %f70, %p151;
	selp.b32 	%r751, %r748, %r745, %p151;
	st.local.f32 	[%rd101], %f72;
	st.local.u32 	[%rd102], %r751;
	ld.local.f32 	%f73, [%rd101+4];
	ld.local.u32 	%r752, [%rd102+4];
	mov.b32 	%r753, %f73;
	shfl.sync.idx.b32	%r754|%p152, %r753, %r59, 31, -1;
	mov.b32 	%f74, %r754;
	shfl.sync.idx.b32	%r755|%p153, %r752, %r59, 31, -1;
	add.s32 	%r756, %r749, 1;
	and.b32  	%r757, %r756, %r2410;
	setp.gt.f32 	%p154, %f73, %f74;
	setp.ne.s32 	%p155, %r757, 0;
	xor.pred  	%p156, %p155, %p154;
	selp.f32 	%f75, %f74, %f73, %p156;
	selp.b32 	%r758, %r755, %r752, %p156;
	st.local.f32 	[%rd101+4], %f75;
	st.local.u32 	[%rd102+4], %r758;
	add.s32 	%r2414, %r2414, 2;
$L__BB0_150:
	setp.eq.s32 	%p157, %r21, 0;
	@%p157 bra 	$L__BB0_152;
	mul.wide.u32 	%rd103, %r2414, 4;
	add.s64 	%rd104, %rd1, %rd103;
	ld.local.f32 	%f76, [%rd104];
	add.s64 	%rd105, %rd2, %rd103;
	ld.local.u32 	%r759, [%rd105];
	mov.b32 	%r760, %f76;
	shfl.sync.idx.b32	%r761|%p158, %r760, %r59, 31, -1;
	mov.b32 	%f77, %r761;
	shfl.sync.idx.b32	%r762|%p159, %r759, %r59, 31, -1;
	add.s32 	%r763, %r2414, %r15;
	and.b32  	%r764, %r763, %r2410;
	setp.gt.f32 	%p160, %f76, %f77;
	setp.ne.s32 	%p161, %r764, 0;
	xor.pred  	%p162, %p161, %p160;
	selp.f32 	%f78, %f77, %f76, %p162;
	selp.b32 	%r765, %r762, %r759, %p162;
	st.local.f32 	[%rd104], %f78;
	st.local.u32 	[%rd105], %r765;
$L__BB0_152:
	bar.warp.sync 	-1;
	shr.s32 	%r2411, %r2411, 1;
	setp.ge.s32 	%p163, %r2411, %r5;
	mov.u32 	%r2417, %r16;
	@%p163 bra 	$L__BB0_140;
$L__BB0_153:
	setp.lt.s32 	%p164, %r2417, 1;
	@%p164 bra 	$L__BB0_196;
$L__BB0_154:
	mov.u32 	%r69, %r2417;
	setp.lt.s32 	%p165, %r5, 1;
	@%p165 bra 	$L__BB0_195;
	setp.lt.u32 	%p166, %r16, 7;
	mov.b32 	%r2420, 0;
	@%p166 bra 	$L__BB0_174;
	mov.b32 	%r2418, 0;
$L__BB0_157:
	.pragma "nounroll";
	xor.b32  	%r71, %r2418, %r69;
	setp.le.u32 	%p167, %r71, %r2418;
	mul.wide.u32 	%rd106, %r2418, 4;
	add.s64 	%rd7, %rd1, %rd106;
	add.s64 	%rd8, %rd2, %rd106;
	@%p167 bra 	$L__BB0_159;
	ld.local.f32 	%f79, [%rd7];
	ld.local.u32 	%r768, [%rd8];
	mul.wide.u32 	%rd107, %r71, 4;
	add.s64 	%rd108, %rd1, %rd107;
	ld.local.f32 	%f80, [%rd108];
	add.s64 	%rd109, %rd2, %rd107;
	ld.local.u32 	%r769, [%rd109];
	add.s32 	%r770, %r2418, %r15;
	and.b32  	%r771, %r770, %r2410;
	setp.gt.f32 	%p168, %f79, %f80;
	setp.ne.s32 	%p169, %r771, 0;
	xor.pred  	%p170, %p169, %p168;
	selp.f32 	%f81, %f80, %f79, %p170;
	selp.b32 	%r772, %r769, %r768, %p170;
	selp.f32 	%f82, %f79, %f80, %p170;
	selp.b32 	%r773, %r768, %r769, %p170;
	st.local.f32 	[%rd7], %f81;
	st.local.u32 	[%rd8], %r772;
	st.local.f32 	[%rd108], %f82;
	st.local.u32 	[%rd109], %r773;
$L__BB0_159:
	add.s32 	%r72, %r2418, 1;
	xor.b32  	%r73, %r72, %r69;
	setp.le.u32 	%p171, %r73, %r72;
	@%p171 bra 	$L__BB0_161;
	ld.local.f32 	%f83, [%rd7+4];
	ld.local.u32 	%r774, [%rd8+4];
	mul.wide.u32 	%rd110, %r73, 4;
	add.s64 	%rd111, %rd1, %rd110;
	ld.local.f32 	%f84, [%rd111];
	add.s64 	%rd112, %rd2, %rd110;
	ld.local.u32 	%r775, [%rd112];
	add.s32 	%r776, %r72, %r15;
	and.b32  	%r777, %r776, %r2410;
	setp.gt.f32 	%p172, %f83, %f84;
	setp.ne.s32 	%p173, %r777, 0;
	xor.pred  	%p174, %p173, %p172;
	selp.f32 	%f85, %f84, %f83, %p174;
	selp.b32 	%r778, %r775, %r774, %p174;
	selp.f32 	%f86, %f83, %f84, %p174;
	selp.b32 	%r779, %r774, %r775, %p174;
	st.local.f32 	[%rd7+4], %f85;
	st.local.u32 	[%rd8+4], %r778;
	st.local.f32 	[%rd111], %f86;
	st.local.u32 	[%rd112], %r779;
$L__BB0_161:
	add.s32 	%r74, %r2418, 2;
	xor.b32  	%r75, %r74, %r69;
	setp.le.u32 	%p175, %r75, %r74;
	@%p175 bra 	$L__BB0_163;
	ld.local.f32 	%f87, [%rd7+8];
	ld.local.u32 	%r780, [%rd8+8];
	mul.wide.u32 	%rd113, %r75, 4;
	add.s64 	%rd114, %rd1, %rd113;
	ld.local.f32 	%f88, [%rd114];
	add.s64 	%rd115, %rd2, %rd113;
	ld.local.u32 	%r781, [%rd115];
	add.s32 	%r782, %r74, %r15;
	and.b32  	%r783, %r782, %r2410;
	setp.gt.f32 	%p176, %f87, %f88;
	setp.ne.s32 	%p177, %r783, 0;
	xor.pred  	%p178, %p177, %p176;
	selp.f32 	%f89, %f88, %f87, %p178;
	selp.b32 	%r784, %r781, %r780, %p178;
	selp.f32 	%f90, %f87, %f88, %p178;
	selp.b32 	%r785, %r780, %r781, %p178;
	st.local.f32 	[%rd7+8], %f89;
	st.local.u32 	[%rd8+8], %r784;
	st.local.f32 	[%rd114], %f90;
	st.local.u32 	[%rd115], %r785;
$L__BB0_163:
	add.s32 	%r76, %r2418, 3;
	xor.b32  	%r77, %r76, %r69;
	setp.le.u32 	%p179, %r77, %r76;
	@%p179 bra 	$L__BB0_165;
	ld.local.f32 	%f91, [%rd7+12];
	ld.local.u32 	%r786, [%rd8+12];
	mul.wide.u32 	%rd116, %r77, 4;
	add.s64 	%rd117, %rd1, %rd116;
	ld.local.f32 	%f92, [%rd117];
	add.s64 	%rd118, %rd2, %rd116;
	ld.local.u32 	%r787, [%rd118];
	add.s32 	%r788, %r76, %r15;
	and.b32  	%r789, %r788, %r2410;
	setp.gt.f32 	%p180, %f91, %f92;
	setp.ne.s32 	%p181, %r789, 0;
	xor.pred  	%p182, %p181, %p180;
	selp.f32 	%f93, %f92, %f91, %p182;
	selp.b32 	%r790, %r787, %r786, %p182;
	selp.f32 	%f94, %f91, %f92, %p182;
	selp.b32 	%r791, %r786, %r787, %p182;
	st.local.f32 	[%rd7+12], %f93;
	st.local.u32 	[%rd8+12], %r790;
	st.local.f32 	[%rd117], %f94;
	st.local.u32 	[%rd118], %r791;
$L__BB0_165:
	add.s32 	%r78, %r2418, 4;
	xor.b32  	%r79, %r78, %r69;
	setp.le.u32 	%p183, %r79, %r78;
	@%p183 bra 	$L__BB0_167;
	ld.local.f32 	%f95, [%rd7+16];
	ld.local.u32 	%r792, [%rd8+16];
	mul.wide.u32 	%rd119, %r79, 4;
	add.s64 	%rd120, %rd1, %rd119;
	ld.local.f32 	%f96, [%rd120];
	add.s64 	%rd121, %rd2, %rd119;
	ld.local.u32 	%r793, [%rd121];
	add.s32 	%r794, %r78, %r15;
	and.b32  	%r795, %r794, %r2410;
	setp.gt.f32 	%p184, %f95, %f96;
	setp.ne.s32 	%p185, %r795, 0;
	xor.pred  	%p186, %p185, %p184;
	selp.f32 	%f97, %f96, %f95, %p186;
	selp.b32 	%r796, %r793, %r792, %p186;
	selp.f32 	%f98, %f95, %f96, %p186;
	selp.b32 	%r797, %r792, %r793, %p186;
	st.local.f32 	[%rd7+16], %f97;
	st.local.u32 	[%rd8+16], %r796;
	st.local.f32 	[%rd120], %f98;
	st.local.u32 	[%rd121], %r797;
$L__BB0_167:
	add.s32 	%r80, %r2418, 5;
	xor.b32  	%r81, %r80, %r69;
	setp.le.u32 	%p187, %r81, %r80;
	@%p187 bra 	$L__BB0_169;
	ld.local.f32 	%f99, [%rd7+20];
	ld.local.u32 	%r798, [%rd8+20];
	mul.wide.u32 	%rd122, %r81, 4;
	add.s64 	%rd123, %rd1, %rd122;
	ld.local.f32 	%f100, [%rd123];
	add.s64 	%rd124, %rd2, %rd122;
	ld.local.u32 	%r799, [%rd124];
	add.s32 	%r800, %r80, %r15;
	and.b32  	%r801, %r800, %r2410;
	setp.gt.f32 	%p188, %f99, %f100;
	setp.ne.s32 	%p189, %r801, 0;
	xor.pred  	%p190, %p189, %p188;
	selp.f32 	%f101, %f100, %f99, %p190;
	selp.b32 	%r802, %r799, %r798, %p190;
	selp.f32 	%f102, %f99, %f100, %p190;
	selp.b32 	%r803, %r798, %r799, %p190;
	st.local.f32 	[%rd7+20], %f101;
	st.local.u32 	[%rd8+20], %r802;
	st.local.f32 	[%rd123], %f102;
	st.local.u32 	[%rd124], %r803;
$L__BB0_169:
	add.s32 	%r82, %r2418, 6;
	xor.b32  	%r83, %r82, %r69;
	setp.le.u32 	%p191, %r83, %r82;
	@%p191 bra 	$L__BB0_171;
	ld.local.f32 	%f103, [%rd7+24];
	ld.local.u32 	%r804, [%rd8+24];
	mul.wide.u32 	%rd125, %r83, 4;
	add.s64 	%rd126, %rd1, %rd125;
	ld.local.f32 	%f104, [%rd126];
	add.s64 	%rd127, %rd2, %rd125;
	ld.local.u32 	%r805, [%rd127];
	add.s32 	%r806, %r82, %r15;
	and.b32  	%r807, %r806, %r2410;
	setp.gt.f32 	%p192, %f103, %f104;
	setp.ne.s32 	%p193, %r807, 0;
	xor.pred  	%p194, %p193, %p192;
	selp.f32 	%f105, %f104, %f103, %p194;
	selp.b32 	%r808, %r805, %r804, %p194;
	selp.f32 	%f106, %f103, %f104, %p194;
	selp.b32 	%r809, %r804, %r805, %p194;
	st.local.f32 	[%rd7+24], %f105;
	st.local.u32 	[%rd8+24], %r808;
	st.local.f32 	[%rd126], %f106;
	st.local.u32 	[%rd127], %r809;
$L__BB0_171:
	add.s32 	%r84, %r2418, 7;
	xor.b32  	%r85, %r84, %r69;
	setp.le.u32 	%p195, %r85, %r84;
	@%p195 bra 	$L__BB0_173;
	ld.local.f32 	%f107, [%rd7+28];
	ld.local.u32 	%r810, [%rd8+28];
	mul.wide.u32 	%rd128, %r85, 4;
	add.s64 	%rd129, %rd1, %rd128;
	ld.local.f32 	%f108, [%rd129];
	add.s64 	%rd130, %rd2, %rd128;
	ld.local.u32 	%r811, [%rd130];
	add.s32 	%r812, %r84, %r15;
	and.b32  	%r813, %r812, %r2410;
	setp.gt.f32 	%p196, %f107, %f108;
	setp.ne.s32 	%p197, %r813, 0;
	xor.pred  	%p198, %p197, %p196;
	selp.f32 	%f109, %f108, %f107, %p198;
	selp.b32 	%r814, %r811, %r810, %p198;
	selp.f32 	%f110, %f107, %f108, %p198;
	selp.b32 	%r815, %r810, %r811, %p198;
	st.local.f32 	[%rd7+28], %f109;
	st.local.u32 	[%rd8+28], %r814;
	st.local.f32 	[%rd129], %f110;
	st.local.u32 	[%rd130], %r815;
$L__BB0_173:
	add.s32 	%r2418, %r2418, 8;
	setp.ne.s32 	%p199, %r2418, %r22;
	mov.u32 	%r2420, %r22;
	@%p199 bra 	$L__BB0_157;
$L__BB0_174:
	setp.eq.s32 	%p200, %r19, 0;
	@%p200 bra 	$L__BB0_195;
	setp.lt.u32 	%p201, %r17, 3;
	@%p201 bra 	$L__BB0_185;
	xor.b32  	%r88, %r2420, %r69;
	setp.le.s32 	%p202, %r88, %r2420;
	@%p202 bra 	$L__BB0_178;
	mul.wide.u32 	%rd131, %r2420, 4;
	add.s64 	%rd132, %rd1, %rd131;
	ld.local.f32 	%f111, [%rd132];
	add.s64 	%rd133, %rd2, %rd131;
	ld.local.u32 	%r816, [%rd133];
	mul.wide.u32 	%rd134, %r88, 4;
	add.s64 	%rd135, %rd1, %rd134;
	ld.local.f32 	%f112, [%rd135];
	add.s64 	%rd136, %rd2, %rd134;
	ld.local.u32 	%r817, [%rd136];
	add.s32 	%r818, %r2420, %r15;
	and.b32  	%r819, %r818, %r2410;
	setp.gt.f32 	%p203, %f111, %f112;
	setp.ne.s32 	%p204, %r819, 0;
	xor.pred  	%p205, %p204, %p203;
	selp.f32 	%f113, %f112, %f111, %p205;
	selp.b32 	%r820, %r817, %r816, %p205;
	selp.f32 	%f114, %f111, %f112, %p205;
	selp.b32 	%r821, %r816, %r817, %p205;
	st.local.f32 	[%rd132], %f113;
	st.local.u32 	[%rd133], %r820;
	st.local.f32 	[%rd135], %f114;
	st.local.u32 	[%rd136], %r821;
$L__BB0_178:
	add.s32 	%r89, %r2420, 1;
	xor.b32  	%r90, %r89, %r69;
	setp.le.s32 	%p206, %r90, %r89;
	@%p206 bra 	$L__BB0_180;
	mul.wide.u32 	%rd137, %r2420, 4;
	add.s64 	%rd138, %rd1, %rd137;
	ld.local.f32 	%f115, [%rd138+4];
	add.s64 	%rd139, %rd2, %rd137;
	ld.local.u32 	%r822, [%rd139+4];
	mul.wide.u32 	%rd140, %r90, 4;
	add.s64 	%rd141, %rd1, %rd140;
	ld.local.f32 	%f116, [%rd141];
	add.s64 	%rd142, %rd2, %rd140;
	ld.local.u32 	%r823, [%rd142];
	add.s32 	%r824, %r89, %r15;
	and.b32  	%r825, %r824, %r2410;
	setp.gt.f32 	%p207, %f115, %f116;
	setp.ne.s32 	%p208, %r825, 0;
	xor.pred  	%p209, %p208, %p207;
	selp.f32 	%f117, %f116, %f115, %p209;
	selp.b32 	%r826, %r823, %r822, %p209;
	selp.f32 	%f118, %f115, %f116, %p209;
	selp.b32 	%r827, %r822, %r823, %p209;
	st.local.f32 	[%rd138+4], %f117;
	st.local.u32 	[%rd139+4], %r826;
	st.local.f32 	[%rd141], %f118;
	st.local.u32 	[%rd142], %r827;
$L__BB0_180:
	add.s32 	%r91, %r2420, 2;
	xor.b32  	%r92, %r91, %r69;
	setp.le.s32 	%p210, %r92, %r91;
	@%p210 bra 	$L__BB0_182;
	mul.wide.u32 	%rd143, %r2420, 4;
	add.s64 	%rd144, %rd1, %rd143;
	ld.local.f32 	%f119, [%rd144+8];
	add.s64 	%rd145, %rd2, %rd143;
	ld.local.u32 	%r828, [%rd145+8];
	mul.wide.u32 	%rd146, %r92, 4;
	add.s64 	%rd147, %rd1, %rd146;
	ld.local.f32 	%f120, [%rd147];
	add.s64 	%rd148, %rd2, %rd146;
	ld.local.u32 	%r829, [%rd148];
	add.s32 	%r830, %r91, %r15;
	and.b32  	%r831, %r830, %r2410;
	setp.gt.f32 	%p211, %f119, %f120;
	setp.ne.s32 	%p212, %r831, 0;
	xor.pred  	%p213, %p212, %p211;
	selp.f32 	%f121, %f120, %f119, %p213;
	selp.b32 	%r832, %r829, %r828, %p213;
	selp.f32 	%f122, %f119, %f120, %p213;
	selp.b32 	%r833, %r828, %r829, %p213;
	st.local.f32 	[%rd144+8], %f121;
	st.local.u32 	[%rd145+8], %r832;
	st.local.f32 	[%rd147], %f122;
	st.local.u32 	[%rd148], %r833;
$L__BB0_182:
	add.s32 	%r93, %r2420, 3;
	xor.b32  	%r94, %r93, %r69;
	setp.le.s32 	%p214, %r94, %r93;
	@%p214 bra 	$L__BB0_184;
	mul.wide.u32 	%rd149, %r2420, 4;
	add.s64 	%rd150, %rd1, %rd149;
	ld.local.f32 	%f123, [%rd150+12];
	add.s64 	%rd151, %rd2, %rd149;
	ld.local.u32 	%r834, [%rd151+12];
	mul.wide.u32 	%rd152, %r94, 4;
	add.s64 	%rd153, %rd1, %rd152;
	ld.local.f32 	%f124, [%rd153];
	add.s64 	%rd154, %rd2, %rd152;
	ld.local.u32 	%r835, [%rd154];
	add.s32 	%r836, %r93, %r15;
	and.b32  	%r837, %r836, %r2410;
	setp.gt.f32 	%p215, %f123, %f124;
	setp.ne.s32 	%p216, %r837, 0;
	xor.pred  	%p217, %p216, %p215;
	selp.f32 	%f125, %f124, %f123, %p217;
	selp.b32 	%r838, %r835, %r834, %p217;
	selp.f32 	%f126, %f123, %f124, %p217;
	selp.b32 	%r839, %r834, %r835, %p217;
	st.local.f32 	[%rd150+12], %f125;
	st.local.u32 	[%rd151+12], %r838;
	st.local.f32 	[%rd153], %f126;
	st.local.u32 	[%rd154], %r839;
$L__BB0_184:
	add.s32 	%r2420, %r2420, 4;
$L__BB0_185:
	setp.eq.s32 	%p218, %r20, 0;
	@%p218 bra 	$L__BB0_195;
	setp.eq.s32 	%p219, %r18, 0;
	@%p219 bra 	$L__BB0_192;
	xor.b32  	%r97, %r2420, %r69;
	setp.le.s32 	%p220, %r97, %r2420;
	@%p220 bra 	$L__BB0_189;
	mul.wide.u32 	%rd155, %r2420, 4;
	add.s64 	%rd156, %rd1, %rd155;
	ld.local.f32 	%f127, [%rd156];
	add.s64 	%rd157, %rd2, %rd155;
	ld.local.u32 	%r840, [%rd157];
	mul.wide.u32 	%rd158, %r97, 4;
	add.s64 	%rd159, %rd1, %rd158;
	ld.local.f32 	%f128, [%rd159];
	add.s64 	%rd160, %rd2, %rd158;
	ld.local.u32 	%r841, [%rd160];
	add.s32 	%r842, %r2420, %r15;
	and.b32  	%r843, %r842, %r2410;
	setp.gt.f32 	%p221, %f127, %f128;
	setp.ne.s32 	%p222, %r843, 0;
	xor.pred  	%p223, %p222, %p221;
	selp.f32 	%f129, %f128, %f127, %p223;
	selp.b32 	%r844, %r841, %r840, %p223;
	selp.f32 	%f130, %f127, %f128, %p223;
	selp.b32 	%r845, %r840, %r841, %p223;
	st.local.f32 	[%rd156], %f129;
	st.local.u32 	[%rd157], %r844;
	st.local.f32 	[%rd159], %f130;
	st.local.u32 	[%rd160], %r845;
$L__BB0_189:
	add.s32 	%r98, %r2420, 1;
	xor.b32  	%r99, %r98, %r69;
	setp.le.s32 	%p224, %r99, %r98;
	@%p224 bra 	$L__BB0_191;
	mul.wide.u32 	%rd161, %r2420, 4;
	add.s64 	%rd162, %rd1, %rd161;
	ld.local.f32 	%f131, [%rd162+4];
	add.s64 	%rd163, %rd2, %rd161;
	ld.local.u32 	%r846, [%rd163+4];
	mul.wide.u32 	%rd164, %r99, 4;
	add.s64 	%rd165, %rd1, %rd164;
	ld.local.f32 	%f132, [%rd165];
	add.s64 	%rd166, %rd2, %rd164;
	ld.local.u32 	%r847, [%rd166];
	add.s32 	%r848, %r98, %r15;
	and.b32  	%r849, %r848, %r2410;
	setp.gt.f32 	%p225, %f131, %f132;
	setp.ne.s32 	%p226, %r849, 0;
	xor.pred  	%p227, %p226, %p225;
	selp.f32 	%f133, %f132, %f131, %p227;
	selp.b32 	%r850, %r847, %r846, %p227;
	selp.f32 	%f134, %f131, %f132, %p227;
	selp.b32 	%r851, %r846, %r847, %p227;
	st.local.f32 	[%rd162+4], %f133;
	st.local.u32 	[%rd163+4], %r850;
	st.local.f32 	[%rd165], %f134;
	st.local.u32 	[%rd166], %r851;
$L__BB0_191:
	add.s32 	%r2420, %r2420, 2;
$L__BB0_192:
	setp.eq.s32 	%p228, %r21, 0;
	@%p228 bra 	$L__BB0_195;
	xor.b32  	%r102, %r2420, %r69;
	setp.le.s32 	%p229, %r102, %r2420;
	@%p229 bra 	$L__BB0_195;
	mul.wide.u32 	%rd167, %r2420, 4;
	add.s64 	%rd168, %rd1, %rd167;
	ld.local.f32 	%f135, [%rd168];
	add.s64 	%rd169, %rd2, %rd167;
	ld.local.u32 	%r852, [%rd169];
	mul.wide.u32 	%rd170, %r102, 4;
	add.s64 	%rd171, %rd1, %rd170;
	ld.local.f32 	%f136, [%rd171];
	add.s64 	%rd172, %rd2, %rd170;
	ld.local.u32 	%r853, [%rd172];
	add.s32 	%r854, %r2420, %r15;
	and.b32  	%r855, %r854, %r2410;
	setp.gt.f32 	%p230, %f135, %f136;
	setp.ne.s32 	%p231, %r855, 0;
	xor.pred  	%p232, %p231, %p230;
	selp.f32 	%f137, %f136, %f135, %p232;
	selp.b32 	%r856, %r853, %r852, %p232;
	selp.f32 	%f138, %f135, %f136, %p232;
	selp.b32 	%r857, %r852, %r853, %p232;
	st.local.f32 	[%rd168], %f137;
	st.local.u32 	[%rd169], %r856;
	st.local.f32 	[%rd171], %f138;
	st.local.u32 	[%rd172], %r857;
$L__BB0_195:
	bar.warp.sync 	-1;
	shr.u32 	%r2417, %r69, 1;
	setp.gt.u32 	%p233, %r69, 1;
	@%p233 bra 	$L__BB0_154;
$L__BB0_196:
	shl.b32 	%r2410, %r2410, 1;
	setp.gt.s32 	%p234, %r2410, %r472;
	@%p234 bra 	$L__BB0_197;
	bra.uni 	$L__BB0_138;
$L__BB0_197:
	setp.lt.s32 	%p235, %r5, 1;
	@%p235 bra 	$L__BB0_209;
	setp.lt.u32 	%p236, %r16, 7;
	mov.b32 	%r2424, 0;
	@%p236 bra 	$L__BB0_201;
	mov.b32 	%r2422, 0;
$L__BB0_200:
	.pragma "nounroll";
	not.b32 	%r860, %r2422;
	add.s32 	%r861, %r5, %r860;
	mul.wide.s32 	%rd173, %r2422, 4;
	xor.b64  	%rd174, %rd173, -4;
	mul.wide.s32 	%rd175, %r5, 4;
	add.s64 	%rd176, %rd1, %rd175;
	add.s64 	%rd177, %rd176, %rd174;
	ld.local.u32 	%r862, [%rd177];
	xor.b32  	%r863, %r1, 31;
	shfl.sync.idx.b32	%r864|%p237, %r862, %r863, 31, -1;
	mov.b32 	%f139, %r864;
	mul.wide.s32 	%rd178, %r861, 4;
	add.s64 	%rd179, %rd2, %rd178;
	ld.local.u32 	%r865, [%rd179];
	shfl.sync.idx.b32	%r866|%p238, %r865, %r863, 31, -1;
	mul.wide.u32 	%rd180, %r2422, 4;
	add.s64 	%rd181, %rd1, %rd180;
	ld.local.f32 	%f140, [%rd181];
	add.s64 	%rd182, %rd2, %rd180;
	ld.local.u32 	%r867, [%rd182];
	setp.gt.f32 	%p239, %f140, %f139;
	selp.f32 	%f141, %f139, %f140, %p239;
	selp.b32 	%r868, %r866, %r867, %p239;
	st.local.f32 	[%rd181], %f141;
	st.local.u32 	[%rd182], %r868;
	ld.local.u32 	%r869, [%rd177+-4];
	shfl.sync.idx.b32	%r870|%p240, %r869, %r863, 31, -1;
	mov.b32 	%f142, %r870;
	ld.local.u32 	%r871, [%rd179+-4];
	shfl.sync.idx.b32	%r872|%p241, %r871, %r863, 31, -1;
	ld.local.f32 	%f143, [%rd181+4];
	ld.local.u32 	%r873, [%rd182+4];
	setp.gt.f32 	%p242, %f143, %f142;
	selp.f32 	%f144, %f142, %f143, %p242;
	selp.b32 	%r874, %r872, %r873, %p242;
	st.local.f32 	[%rd181+4], %f144;
	st.local.u32 	[%rd182+4], %r874;
	ld.local.u32 	%r875, [%rd177+-8];
	shfl.sync.idx.b32	%r876|%p243, %r875, %r863, 31, -1;
	mov.b32 	%f145, %r876;
	ld.local.u32 	%r877, [%rd179+-8];
	shfl.sync.idx.b32	%r878|%p244, %r877, %r863, 31, -1;
	ld.local.f32 	%f146, [%rd181+8];
	ld.local.u32 	%r879, [%rd182+8];
	setp.gt.f32 	%p245, %f146, %f145;
	selp.f32 	%f147, %f145, %f146, %p245;
	selp.b32 	%r880, %r878, %r879, %p245;
	st.local.f32 	[%rd181+8], %f147;
	st.local.u32 	[%rd182+8], %r880;
	ld.local.u32 	%r881, [%rd177+-12];
	shfl.sync.idx.b32	%r882|%p246, %r881, %r863, 31, -1;
	mov.b32 	%f148, %r882;
	ld.local.u32 	%r883, [%rd179+-12];
	shfl.sync.idx.b32	%r884|%p247, %r883, %r863, 31, -1;
	ld.local.f32 	%f149, [%rd181+12];
	ld.local.u32 	%r885, [%rd182+12];
	setp.gt.f32 	%p248, %f149, %f148;
	selp.f32 	%f150, %f148, %f149, %p248;
	selp.b32 	%r886, %r884, %r885, %p248;
	st.local.f32 	[%rd181+12], %f150;
	st.local.u32 	[%rd182+12], %r886;
	ld.local.u32 	%r887, [%rd177+-16];
	shfl.sync.idx.b32	%r888|%p249, %r887, %r863, 31, -1;
	mov.b32 	%f151, %r888;
	ld.local.u32 	%r889, [%rd179+-16];
	shfl.sync.idx.b32	%r890|%p250, %r889, %r863, 31, -1;
	ld.local.f32 	%f152, [%rd181+16];
	ld.local.u32 	%r891, [%rd182+16];
	setp.gt.f32 	%p251, %f152, %f151;
	selp.f32 	%f153, %f151, %f152, %p251;
	selp.b32 	%r892, %r890, %r891, %p251;
	st.local.f32 	[%rd181+16], %f153;
	st.local.u32 	[%rd182+16], %r892;
	ld.local.u32 	%r893, [%rd177+-20];
	shfl.sync.idx.b32	%r894|%p252, %r893, %r863, 31, -1;
	mov.b32 	%f154, %r894;
	ld.local.u32 	%r895, [%rd179+-20];
	shfl.sync.idx.b32	%r896|%p253, %r895, %r863, 31, -1;
	ld.local.f32 	%f155, [%rd181+20];
	ld.local.u32 	%r897, [%rd182+20];
	setp.gt.f32 	%p254, %f155, %f154;
	selp.f32 	%f156, %f154, %f155, %p254;
	selp.b32 	%r898, %r896, %r897, %p254;
	st.local.f32 	[%rd181+20], %f156;
	st.local.u32 	[%rd182+20], %r898;
	ld.local.u32 	%r899, [%rd177+-24];
	shfl.sync.idx.b32	%r900|%p255, %r899, %r863, 31, -1;
	mov.b32 	%f157, %r900;
	ld.local.u32 	%r901, [%rd179+-24];
	shfl.sync.idx.b32	%r902|%p256, %r901, %r863, 31, -1;
	ld.local.f32 	%f158, [%rd181+24];
	ld.local.u32 	%r903, [%rd182+24];
	setp.gt.f32 	%p257, %f158, %f157;
	selp.f32 	%f159, %f157, %f158, %p257;
	selp.b32 	%r904, %r902, %r903, %p257;
	st.local.f32 	[%rd181+24], %f159;
	st.local.u32 	[%rd182+24], %r904;
	ld.local.u32 	%r905, [%rd177+-28];
	shfl.sync.idx.b32	%r906|%p258, %r905, %r863, 31, -1;
	mov.b32 	%f160, %r906;
	ld.local.u32 	%r907, [%rd179+-28];
	shfl.sync.idx.b32	%r908|%p259, %r907, %r863, 31, -1;
	ld.local.f32 	%f161, [%rd181+28];
	ld.local.u32 	%r909, [%rd182+28];
	setp.gt.f32 	%p260, %f161, %f160;
	selp.f32 	%f162, %f160, %f161, %p260;
	selp.b32 	%r910, %r908, %r909, %p260;
	st.local.f32 	[%rd181+28], %f162;
	st.local.u32 	[%rd182+28], %r910;
	add.s32 	%r2422, %r2422, 8;
	and.b32  	%r2424, %r5, 2147483640;
	setp.ne.s32 	%p261, %r2422, %r2424;
	@%p261 bra 	$L__BB0_200;
$L__BB0_201:
	setp.eq.s32 	%p262, %r19, 0;
	@%p262 bra 	$L__BB0_209;
	setp.lt.u32 	%p263, %r17, 3;
	@%p263 bra 	$L__BB0_204;
	not.b32 	%r911, %r2424;
	add.s32 	%r912, %r5, %r911;
	mul.wide.u32 	%rd183, %r2424, 4;
	xor.b64  	%rd184, %rd183, -4;
	mul.wide.s32 	%rd185, %r5, 4;
	add.s64 	%rd186, %rd1, %rd185;
	add.s64 	%rd187, %rd186, %rd184;
	ld.local.u32 	%r913, [%rd187];
	xor.b32  	%r914, %r1, 31;
	shfl.sync.idx.b32	%r915|%p264, %r913, %r914, 31, -1;
	mov.b32 	%f163, %r915;
	mul.wide.s32 	%rd188, %r912, 4;
	add.s64 	%rd189, %rd2, %rd188;
	ld.local.u32 	%r916, [%rd189];
	shfl.sync.idx.b32	%r917|%p265, %r916, %r914, 31, -1;
	add.s64 	%rd190, %rd1, %rd183;
	ld.local.f32 	%f164, [%rd190];
	add.s64 	%rd191, %rd2, %rd183;
	ld.local.u32 	%r918, [%rd191];
	setp.gt.f32 	%p266, %f164, %f163;
	selp.f32 	%f165, %f163, %f164, %p266;
	selp.b32 	%r919, %r917, %r918, %p266;
	st.local.f32 	[%rd190], %f165;
	st.local.u32 	[%rd191], %r919;
	ld.local.u32 	%r920, [%rd187+-4];
	shfl.sync.idx.b32	%r921|%p267, %r920, %r914, 31, -1;
	mov.b32 	%f166, %r921;
	ld.local.u32 	%r922, [%rd189+-4];
	shfl.sync.idx.b32	%r923|%p268, %r922, %r914, 31, -1;
	ld.local.f32 	%f167, [%rd190+4];
	ld.local.u32 	%r924, [%rd191+4];
	setp.gt.f32 	%p269, %f167, %f166;
	selp.f32 	%f168, %f166, %f167, %p269;
	selp.b32 	%r925, %r923, %r924, %p269;
	st.local.f32 	[%rd190+4], %f168;
	st.local.u32 	[%rd191+4], %r925;
	ld.local.u32 	%r926, [%rd187+-8];
	shfl.sync.idx.b32	%r927|%p270, %r926, %r914, 31, -1;
	mov.b32 	%f169, %r927;
	ld.local.u32 	%r928, [%rd189+-8];
	shfl.sync.idx.b32	%r929|%p271, %r928, %r914, 31, -1;
	ld.local.f32 	%f170, [%rd190+8];
	ld.local.u32 	%r930, [%rd191+8];
	setp.gt.f32 	%p272, %f170, %f169;
	selp.f32 	%f171, %f169, %f170, %p272;
	selp.b32 	%r931, %r929, %r930, %p272;
	st.local.f32 	[%rd190+8], %f171;
	st.local.u32 	[%rd191+8], %r931;
	ld.local.u32 	%r932, [%rd187+-12];
	shfl.sync.idx.b32	%r933|%p273, %r932, %r914, 31, -1;
	mov.b32 	%f172, %r933;
	ld.local.u32 	%r934, [%rd189+-12];
	shfl.sync.idx.b32	%r935|%p274, %r934, %r914, 31, -1;
	ld.local.f32 	%f173, [%rd190+12];
	ld.local.u32 	%r936, [%rd191+12];
	setp.gt.f32 	%p275, %f173, %f172;
	selp.f32 	%f174, %f172, %f173, %p275;
	selp.b32 	%r937, %r935, %r936, %p275;
	st.local.f32 	[%rd190+12], %f174;
	st.local.u32 	[%rd191+12], %r937;
	add.s32 	%r2424, %r2424, 4;
$L__BB0_204:
	setp.eq.s32 	%p276, %r20, 0;
	@%p276 bra 	$L__BB0_209;
	mul.wide.s32 	%rd192, %r5, 4;
	add.s64 	%rd9, %rd1, %rd192;
	setp.eq.s32 	%p277, %r18, 0;
	@%p277 bra 	$L__BB0_207;
	not.b32 	%r938, %r2424;
	add.s32 	%r939, %r5, %r938;
	mul.wide.u32 	%rd193, %r2424, 4;
	xor.b64  	%rd194, %rd193, -4;
	add.s64 	%rd195, %rd9, %rd194;
	ld.local.u32 	%r940, [%rd195];
	xor.b32  	%r941, %r1, 31;
	shfl.sync.idx.b32	%r942|%p278, %r940, %r941, 31, -1;
	mov.b32 	%f175, %r942;
	mul.wide.s32 	%rd196, %r939, 4;
	add.s64 	%rd197, %rd2, %rd196;
	ld.local.u32 	%r943, [%rd197];
	shfl.sync.idx.b32	%r944|%p279, %r943, %r941, 31, -1;
	add.s64 	%rd198, %rd1, %rd193;
	ld.local.f32 	%f176, [%rd198];
	add.s64 	%rd199, %rd2, %rd193;
	ld.local.u32 	%r945, [%rd199];
	setp.gt.f32 	%p280, %f176, %f175;
	selp.f32 	%f177, %f175, %f176, %p280;
	selp.b32 	%r946, %r944, %r945, %p280;
	st.local.f32 	[%rd198], %f177;
	st.local.u32 	[%rd199], %r946;
	ld.local.u32 	%r947, [%rd195+-4];
	shfl.sync.idx.b32	%r948|%p281, %r947, %r941, 31, -1;
	mov.b32 	%f178, %r948;
	ld.local.u32 	%r949, [%rd197+-4];
	shfl.sync.idx.b32	%r950|%p282, %r949, %r941, 31, -1;
	ld.local.f32 	%f179, [%rd198+4];
	ld.local.u32 	%r951, [%rd199+4];
	setp.gt.f32 	%p283, %f179, %f178;
	selp.f32 	%f180, %f178, %f179, %p283;
	selp.b32 	%r952, %r950, %r951, %p283;
	st.local.f32 	[%rd198+4], %f180;
	st.local.u32 	[%rd199+4], %r952;
	add.s32 	%r2424, %r2424, 2;
$L__BB0_207:
	setp.eq.s32 	%p284, %r21, 0;
	@%p284 bra 	$L__BB0_209;
	not.b32 	%r953, %r2424;
	add.s32 	%r954, %r5, %r953;
	mul.wide.u32 	%rd200, %r2424, 4;
	xor.b64  	%rd201, %rd200, -4;
	add.s64 	%rd202, %rd9, %rd201;
	ld.local.u32 	%r955, [%rd202];
	xor.b32  	%r956, %r1, 31;
	shfl.sync.idx.b32	%r957|%p285, %r955, %r956, 31, -1;
	mov.b32 	%f181, %r957;
	mul.wide.s32 	%rd203, %r954, 4;
	add.s64 	%rd204, %rd2, %rd203;
	ld.local.u32 	%r958, [%rd204];
	shfl.sync.idx.b32	%r959|%p286, %r958, %r956, 31, -1;
	add.s64 	%rd205, %rd1, %rd200;
	ld.local.f32 	%f182, [%rd205];
	add.s64 	%rd206, %rd2, %rd200;
	ld.local.u32 	%r960, [%rd206];
	setp.gt.f32 	%p287, %f182, %f181;
	selp.f32 	%f183, %f181, %f182, %p287;
	selp.b32 	%r961, %r959, %r960, %p287;
	st.local.f32 	[%rd205], %f183;
	st.local.u32 	[%rd206], %r961;
$L__BB0_209:
	setp.lt.s32 	%p288, %r472, 2;
	bar.warp.sync 	-1;
	@%p288 bra 	$L__BB0_270;
	mov.b32 	%r2426, 2;
$L__BB0_211:
	shr.s32 	%r2433, %r2426, 1;
	setp.lt.s32 	%p289, %r2433, %r5;
	@%p289 bra 	$L__BB0_226;
	mov.u32 	%r2427, %r2433;
$L__BB0_213:
	setp.lt.s32 	%p290, %r5, 1;
	div.s32 	%r963, %r2427, %r5;
	xor.b32  	%r116, %r963, %r1;
	@%p290 bra 	$L__BB0_225;
	setp.lt.u32 	%p291, %r16, 7;
	mov.b32 	%r2430, 0;
	@%p291 bra 	$L__BB0_217;
	mov.b32 	%r2428, 0;
$L__BB0_216:
	.pragma "nounroll";
	mul.wide.u32 	%rd207, %r2428, 4;
	add.s64 	%rd208, %rd1, %rd207;
	ld.local.f32 	%f184, [%rd208];
	add.s64 	%rd209, %rd2, %rd207;
	ld.local.u32 	%r966, [%rd209];
	mov.b32 	%r967, %f184;
	shfl.sync.idx.b32	%r968|%p292, %r967, %r116, 31, -1;
	mov.b32 	%f185, %r968;
	shfl.sync.idx.b32	%r969|%p293, %r966, %r116, 31, -1;
	add.s32 	%r970, %r2428, %r15;
	and.b32  	%r971, %r970, %r2426;
	setp.gt.f32 	%p294, %f184, %f185;
	setp.ne.s32 	%p295, %r971, 0;
	xor.pred  	%p296, %p295, %p294;
	selp.f32 	%f186, %f185, %f184, %p296;
	selp.b32 	%r972, %r969, %r966, %p296;
	st.local.f32 	[%rd208], %f186;
	st.local.u32 	[%rd209], %r972;
	ld.local.f32 	%f187, [%rd208+4];
	ld.local.u32 	%r973, [%rd209+4];
	mov.b32 	%r974, %f187;
	shfl.sync.idx.b32	%r975|%p297, %r974, %r116, 31, -1;
	mov.b32 	%f188, %r975;
	shfl.sync.idx.b32	%r976|%p298, %r973, %r116, 31, -1;
	add.s32 	%r977, %r970, 1;
	and.b32  	%r978, %r977, %r2426;
	setp.gt.f32 	%p299, %f187, %f188;
	setp.ne.s32 	%p300, %r978, 0;
	xor.pred  	%p301, %p300, %p299;
	selp.f32 	%f189, %f188, %f187, %p301;
	selp.b32 	%r979, %r976, %r973, %p301;
	st.local.f32 	[%rd208+4], %f189;
	st.local.u32 	[%rd209+4], %r979;
	ld.local.f32 	%f190, [%rd208+8];
	ld.local.u32 	%r980, [%rd209+8];
	mov.b32 	%r981, %f190;
	shfl.sync.idx.b32	%r982|%p302, %r981, %r116, 31, -1;
	mov.b32 	%f191, %r982;
	shfl.sync.idx.b32	%r983|%p303, %r980, %r116, 31, -1;
	add.s32 	%r984, %r970, 2;
	and.b32  	%r985, %r984, %r2426;
	setp.gt.f32 	%p304, %f190, %f191;
	setp.ne.s32 	%p305, %r985, 0;
	xor.pred  	%p306, %p305, %p304;
	selp.f32 	%f192, %f191, %f190, %p306;
	selp.b32 	%r986, %r983, %r980, %p306;
	st.local.f32 	[%rd208+8], %f192;
	st.local.u32 	[%rd209+8], %r986;
	ld.local.f32 	%f193, [%rd208+12];
	ld.local.u32 	%r987, [%rd209+12];
	mov.b32 	%r988, %f193;
	shfl.sync.idx.b32	%r989|%p307, %r988, %r116, 31, -1;
	mov.b32 	%f194, %r989;
	shfl.sync.idx.b32	%r990|%p308, %r987, %r116, 31, -1;
	add.s32 	%r991, %r970, 3;
	and.b32  	%r992, %r991, %r2426;
	setp.gt.f32 	%p309, %f193, %f194;
	setp.ne.s32 	%p310, %r992, 0;
	xor.pred  	%p311, %p310, %p309;
	selp.f32 	%f195, %f194, %f193, %p311;
	selp.b32 	%r993, %r990, %r987, %p311;
	st.local.f32 	[%rd208+12], %f195;
	st.local.u32 	[%rd209+12], %r993;
	ld.local.f32 	%f196, [%rd208+16];
	ld.local.u32 	%r994, [%rd209+16];
	mov.b32 	%r995, %f196;
	shfl.sync.idx.b32	%r996|%p312, %r995, %r116, 31, -1;
	mov.b32 	%f197, %r996;
	shfl.sync.idx.b32	%r997|%p313, %r994, %r116, 31, -1;
	add.s32 	%r998, %r970, 4;
	and.b32  	%r999, %r998, %r2426;
	setp.gt.f32 	%p314, %f196, %f197;
	setp.ne.s32 	%p315, %r999, 0;
	xor.pred  	%p316, %p315, %p314;
	selp.f32 	%f198, %f197, %f196, %p316;
	selp.b32 	%r1000, %r997, %r994, %p316;
	st.local.f32 	[%rd208+16], %f198;
	st.local.u32 	[%rd209+16], %r1000;
	ld.local.f32 	%f199, [%rd208+20];
	ld.local.u32 	%r1001, [%rd209+20];
	mov.b32 	%r1002, %f199;
	shfl.sync.idx.b32	%r1003|%p317, %r1002, %r116, 31, -1;
	mov.b32 	%f200, %r1003;
	shfl.sync.idx.b32	%r1004|%p318, %r1001, %r116, 31, -1;
	add.s32 	%r1005, %r970, 5;
	and.b32  	%r1006, %r1005, %r2426;
	setp.gt.f32 	%p319, %f199, %f200;
	setp.ne.s32 	%p320, %r1006, 0;
	xor.pred  	%p321, %p320, %p319;
	selp.f32 	%f201, %f200, %f199, %p321;
	selp.b32 	%r1007, %r1004, %r1001, %p321;
	st.local.f32 	[%rd208+20], %f201;
	st.local.u32 	[%rd209+20], %r1007;
	ld.local.f32 	%f202, [%rd208+24];
	ld.local.u32 	%r1008, [%rd209+24];
	mov.b32 	%r1009, %f202;
	shfl.sync.idx.b32	%r1010|%p322, %r1009, %r116, 31, -1;
	mov.b32 	%f203, %r1010;
	shfl.sync.idx.b32	%r1011|%p323, %r1008, %r116, 31, -1;
	add.s32 	%r1012, %r970, 6;
	and.b32  	%r1013, %r1012, %r2426;
	setp.gt.f32 	%p324, %f202, %f203;
	setp.ne.s32 	%p325, %r1013, 0;
	xor.pred  	%p326, %p325, %p324;
	selp.f32 	%f204, %f203, %f202, %p326;
	selp.b32 	%r1014, %r1011, %r1008, %p326;
	st.local.f32 	[%rd208+24], %f204;
	st.local.u32 	[%rd209+24], %r1014;
	ld.local.f32 	%f205, [%rd208+28];
	ld.local.u32 	%r1015, [%rd209+28];
	mov.b32 	%r1016, %f205;
	shfl.sync.idx.b32	%r1017|%p327, %r1016, %r116, 31, -1;
	mov.b32 	%f206, %r1017;
	shfl.sync.idx.b32	%r1018|%p328, %r1015, %r116, 31, -1;
	add.s32 	%r1019, %r970, 7;
	and.b32  	%r1020, %r1019, %r2426;
	setp.gt.f32 	%p329, %f205, %f206;
	setp.ne.s32 	%p330, %r1020, 0;
	xor.pred  	%p331, %p330, %p329;
	selp.f32 	%f207, %f206, %f205, %p331;
	selp.b32 	%r1021, %r1018, %r1015, %p331;
	st.local.f32 	[%rd208+28], %f207;
	st.local.u32 	[%rd209+28], %r1021;
	add.s32 	%r2428, %r2428, 8;
	setp.ne.s32 	%p332, %r2428, %r22;
	mov.u32 	%r2430, %r22;
	@%p332 bra 	$L__BB0_216;
$L__BB0_217:
	setp.eq.s32 	%p333, %r19, 0;
	@%p333 bra 	$L__BB0_225;
	setp.lt.u32 	%p334, %r17, 3;
	@%p334 bra 	$L__BB0_220;
	mul.wide.u32 	%rd210, %r2430, 4;
	add.s64 	%rd211, %rd1, %rd210;
	ld.local.f32 	%f208, [%rd211];
	add.s64 	%rd212, %rd2, %rd210;
	ld.local.u32 	%r1022, [%rd212];
	mov.b32 	%r1023, %f208;
	shfl.sync.idx.b32	%r1024|%p335, %r1023, %r116, 31, -1;
	mov.b32 	%f209, %r1024;
	shfl.sync.idx.b32	%r1025|%p336, %r1022, %r116, 31, -1;
	add.s32 	%r1026, %r2430, %r15;
	and.b32  	%r1027, %r1026, %r2426;
	setp.gt.f32 	%p337, %f208, %f209;
	setp.ne.s32 	%p338, %r1027, 0;
	xor.pred  	%p339, %p338, %p337;
	selp.f32 	%f210, %f209, %f208, %p339;
	selp.b32 	%r1028, %r1025, %r1022, %p339;
	st.local.f32 	[%rd211], %f210;
	st.local.u32 	[%rd212], %r1028;
	ld.local.f32 	%f211, [%rd211+4];
	ld.local.u32 	%r1029, [%rd212+4];
	mov.b32 	%r1030, %f211;
	shfl.sync.idx.b32	%r1031|%p340, %r1030, %r116, 31, -1;
	mov.b32 	%f212, %r1031;
	shfl.sync.idx.b32	%r1032|%p341, %r1029, %r116, 31, -1;
	add.s32 	%r1033, %r1026, 1;
	and.b32  	%r1034, %r1033, %r2426;
	setp.gt.f32 	%p342, %f211, %f212;
	setp.ne.s32 	%p343, %r1034, 0;
	xor.pred  	%p344, %p343, %p342;
	selp.f32 	%f213, %f212, %f211, %p344;
	selp.b32 	%r1035, %r1032, %r1029, %p344;
	st.local.f32 	[%rd211+4], %f213;
	st.local.u32 	[%rd212+4], %r1035;
	ld.local.f32 	%f214, [%rd211+8];
	ld.local.u32 	%r1036, [%rd212+8];
	mov.b32 	%r1037, %f214;
	shfl.sync.idx.b32	%r1038|%p345, %r1037, %r116, 31, -1;
	mov.b32 	%f215, %r1038;
	shfl.sync.idx.b32	%r1039|%p346, %r1036, %r116, 31, -1;
	add.s32 	%r1040, %r1026, 2;
	and.b32  	%r1041, %r1040, %r2426;
	setp.gt.f32 	%p347, %f214, %f215;
	setp.ne.s32 	%p348, %r1041, 0;
	xor.pred  	%p349, %p348, %p347;
	selp.f32 	%f216, %f215, %f214, %p349;
	selp.b32 	%r1042, %r1039, %r1036, %p349;
	st.local.f32 	[%rd211+8], %f216;
	st.local.u32 	[%rd212+8], %r1042;
	ld.local.f32 	%f217, [%rd211+12];
	ld.local.u32 	%r1043, [%rd212+12];
	mov.b32 	%r1044, %f217;
	shfl.sync.idx.b32	%r1045|%p350, %r1044, %r116, 31, -1;
	mov.b32 	%f218, %r1045;
	shfl.sync.idx.b32	%r1046|%p351, %r1043, %r116, 31, -1;
	add.s32 	%r1047, %r1026, 3;
	and.b32  	%r1048, %r1047, %r2426;
	setp.gt.f32 	%p352, %f217, %f218;
	setp.ne.s32 	%p353, %r1048, 0;
	xor.pred  	%p354, %p353, %p352;
	selp.f32 	%f219, %f218, %f217, %p354;
	selp.b32 	%r1049, %r1046, %r1043, %p354;
	st.local.f32 	[%rd211+12], %f219;
	st.local.u32 	[%rd212+12], %r1049;
	add.s32 	%r2430, %r2430, 4;
$L__BB0_220:
	setp.eq.s32 	%p355, %r20, 0;
	@%p355 bra 	$L__BB0_225;
	setp.eq.s32 	%p356, %r18, 0;
	@%p356 bra 	$L__BB0_223;
	mul.wide.u32 	%rd213, %r2430, 4;
	add.s64 	%rd214, %rd1, %rd213;
	ld.local.f32 	%f220, [%rd214];
	add.s64 	%rd215, %rd2, %rd213;
	ld.local.u32 	%r1050, [%rd215];
	mov.b32 	%r1051, %f220;
	shfl.sync.idx.b32	%r1052|%p357, %r1051, %r116, 31, -1;
	mov.b32 	%f221, %r1052;
	shfl.sync.idx.b32	%r1053|%p358, %r1050, %r116, 31, -1;
	add.s32 	%r1054, %r2430, %r15;
	and.b32  	%r1055, %r1054, %r2426;
	setp.gt.f32 	%p359, %f220, %f221;
	setp.ne.s32 	%p360, %r1055, 0;
	xor.pred  	%p361, %p360, %p359;
	selp.f32 	%f222, %f221, %f220, %p361;
	selp.b32 	%r1056, %r1053, %r1050, %p361;
	st.local.f32 	[%rd214], %f222;
	st.local.u32 	[%rd215], %r1056;
	ld.local.f32 	%f223, [%rd214+4];
	ld.local.u32 	%r1057, [%rd215+4];
	mov.b32 	%r1058, %f223;
	shfl.sync.idx.b32	%r1059|%p362, %r1058, %r116, 31, -1;
	mov.b32 	%f224, %r1059;
	shfl.sync.idx.b32	%r1060|%p363, %r1057, %r116, 31, -1;
	add.s32 	%r1061, %r1054, 1;
	and.b32  	%r1062, %r1061, %r2426;
	setp.gt.f32 	%p364, %f223, %f224;
	setp.ne.s32 	%p365, %r1062, 0;
	xor.pred  	%p366, %p365, %p364;
	selp.f32 	%f225, %f224, %f223, %p366;
	selp.b32 	%r1063, %r1060, %r1057, %p366;
	st.local.f32 	[%rd214+4], %f225;
	st.local.u32 	[%rd215+4], %r1063;
	add.s32 	%r2430, %r2430, 2;
$L__BB0_223:
	setp.eq.s32 	%p367, %r21, 0;
	@%p367 bra 	$L__BB0_225;
	mul.wide.u32 	%rd216, %r2430, 4;
	add.s64 	%rd217, %rd1, %rd216;
	ld.local.f32 	%f226, [%rd217];
	add.s64 	%rd218, %rd2, %rd216;
	ld.local.u32 	%r1064, [%rd218];
	mov.b32 	%r1065, %f226;
	shfl.sync.idx.b32	%r1066|%p368, %r1065, %r116, 31, -1;
	mov.b32 	%f227, %r1066;
	shfl.sync.idx.b32	%r1067|%p369, %r1064, %r116, 31, -1;
	add.s32 	%r1068, %r2430, %r15;
	and.b32  	%r1069, %r1068, %r2426;
	setp.gt.f32 	%p370, %f226, %f227;
	setp.ne.s32 	%p371, %r1069, 0;
	xor.pred  	%p372, %p371, %p370;
	selp.f32 	%f228, %f227, %f226, %p372;
	selp.b32 	%r1070, %r1067, %r1064, %p372;
	st.local.f32 	[%rd217], %f228;
	st.local.u32 	[%rd218], %r1070;
$L__BB0_225:
	bar.warp.sync 	-1;
	shr.s32 	%r2427, %r2427, 1;
	setp.ge.s32 	%p373, %r2427, %r5;
	mov.u32 	%r2433, %r16;
	@%p373 bra 	$L__BB0_213;
$L__BB0_226:
	setp.lt.s32 	%p374, %r2433, 1;
	@%p374 bra 	$L__BB0_269;
$L__BB0_227:
	mov.u32 	%r126, %r2433;
	setp.lt.s32 	%p375, %r5, 1;
	@%p375 bra 	$L__BB0_268;
	setp.lt.u32 	%p376, %r16, 7;
	mov.b32 	%r2436, 0;
	@%p376 bra 	$L__BB0_247;
	mov.b32 	%r2434, 0;
$L__BB0_230:
	.pragma "nounroll";
	xor.b32  	%r128, %r2434, %r126;
	setp.le.u32 	%p377, %r128, %r2434;
	mul.wide.u32 	%rd219, %r2434, 4;
	add.s64 	%rd10, %rd1, %rd219;
	add.s64 	%rd11, %rd2, %rd219;
	@%p377 bra 	$L__BB0_232;
	ld.local.f32 	%f229, [%rd10];
	ld.local.u32 	%r1073, [%rd11];
	mul.wide.u32 	%rd220, %r128, 4;
	add.s64 	%rd221, %rd1, %rd220;
	ld.local.f32 	%f230, [%rd221];
	add.s64 	%rd222, %rd2, %rd220;
	ld.local.u32 	%r1074, [%rd222];
	add.s32 	%r1075, %r2434, %r15;
	and.b32  	%r1076, %r1075, %r2426;
	setp.gt.f32 	%p378, %f229, %f230;
	setp.ne.s32 	%p379, %r1076, 0;
	xor.pred  	%p380, %p379, %p378;
	selp.f32 	%f231, %f230, %f229, %p380;
	selp.b32 	%r1077, %r1074, %r1073, %p380;
	selp.f32 	%f232, %f229, %f230, %p380;
	selp.b32 	%r1078, %r1073, %r1074, %p380;
	st.local.f32 	[%rd10], %f231;
	st.local.u32 	[%rd11], %r1077;
	st.local.f32 	[%rd221], %f232;
	st.local.u32 	[%rd222], %r1078;
$L__BB0_232:
	add.s32 	%r129, %r2434, 1;
	xor.b32  	%r130, %r129, %r126;
	setp.le.u32 	%p381, %r130, %r129;
	@%p381 bra 	$L__BB0_234;
	ld.local.f32 	%f233, [%rd10+4];
	ld.local.u32 	%r1079, [%rd11+4];
	mul.wide.u32 	%rd223, %r130, 4;
	add.s64 	%rd224, %rd1, %rd223;
	ld.local.f32 	%f234, [%rd224];
	add.s64 	%rd225, %rd2, %rd223;
	ld.local.u32 	%r1080, [%rd225];
	add.s32 	%r1081, %r129, %r15;
	and.b32  	%r1082, %r1081, %r2426;
	setp.gt.f32 	%p382, %f233, %f234;
	setp.ne.s32 	%p383, %r1082, 0;
	xor.pred  	%p384, %p383, %p382;
	selp.f32 	%f235, %f234, %f233, %p384;
	selp.b32 	%r1083, %r1080, %r1079, %p384;
	selp.f32 	%f236, %f233, %f234, %p384;
	selp.b32 	%r1084, %r1079, %r1080, %p384;
	st.local.f32 	[%rd10+4], %f235;
	st.local.u32 	[%rd11+4], %r1083;
	st.local.f32 	[%rd224], %f236;
	st.local.u32 	[%rd225], %r1084;
$L__BB0_234:
	add.s32 	%r131, %r2434, 2;
	xor.b32  	%r132, %r131, %r126;
	setp.le.u32 	%p385, %r132, %r131;
	@%p385 bra 	$L__BB0_236;
	ld.local.f32 	%f237, [%rd10+8];
	ld.local.u32 	%r1085, [%rd11+8];
	mul.wide.u32 	%rd226, %r132, 4;
	add.s64 	%rd227, %rd1, %rd226;
	ld.local.f32 	%f238, [%rd227];
	add.s64 	%rd228, %rd2, %rd226;
	ld.local.u32 	%r1086, [%rd228];
	add.s32 	%r1087, %r131, %r15;
	and.b32  	%r1088, %r1087, %r2426;
	setp.gt.f32 	%p386, %f237, %f238;
	setp.ne.s32 	%p387, %r1088, 0;
	xor.pred  	%p388, %p387, %p386;
	selp.f32 	%f239, %f238, %f237, %p388;
	selp.b32 	%r1089, %r1086, %r1085, %p388;
	selp.f32 	%f240, %f237, %f238, %p388;
	selp.b32 	%r1090, %r1085, %r1086, %p388;
	st.local.f32 	[%rd10+8], %f239;
	st.local.u32 	[%rd11+8], %r1089;
	st.local.f32 	[%rd227], %f240;
	st.local.u32 	[%rd228], %r1090;
$L__BB0_236:
	add.s32 	%r133, %r2434, 3;
	xor.b32  	%r134, %r133, %r126;
	setp.le.u32 	%p389, %r134, %r133;
	@%p389 bra 	$L__BB0_238;
	ld.local.f32 	%f241, [%rd10+12];
	ld.local.u32 	%r1091, [%rd11+12];
	mul.wide.u32 	%rd229, %r134, 4;
	add.s64 	%rd230, %rd1, %rd229;
	ld.local.f32 	%f242, [%rd230];
	add.s64 	%rd231, %rd2, %rd229;
	ld.local.u32 	%r1092, [%rd231];
	add.s32 	%r1093, %r133, %r15;
	and.b32  	%r1094, %r1093, %r2426;
	setp.gt.f32 	%p390, %f241, %f242;
	setp.ne.s32 	%p391, %r1094, 0;
	xor.pred  	%p392, %p391, %p390;
	selp.f32 	%f243, %f242, %f241, %p392;
	selp.b32 	%r1095, %r1092, %r1091, %p392;
	selp.f32 	%f244, %f241, %f242, %p392;
	selp.b32 	%r1096, %r1091, %r1092, %p392;
	st.local.f32 	[%rd10+12], %f243;
	st.local.u32 	[%rd11+12], %r1095;
	st.local.f32 	[%rd230], %f244;
	st.local.u32 	[%rd231], %r1096;
$L__BB0_238:
	add.s32 	%r135, %r2434, 4;
	xor.b32  	%r136, %r135, %r126;
	setp.le.u32 	%p393, %r136, %r135;
	@%p393 bra 	$L__BB0_240;
	ld.local.f32 	%f245, [%rd10+16];
	ld.local.u32 	%r1097, [%rd11+16];
	mul.wide.u32 	%rd232, %r136, 4;
	add.s64 	%rd233, %rd1, %rd232;
	ld.local.f32 	%f246, [%rd233];
	add.s64 	%rd234, %rd2, %rd232;
	ld.local.u32 	%r1098, [%rd234];
	add.s32 	%r1099, %r135, %r15;
	and.b32  	%r1100, %r1099, %r2426;
	setp.gt.f32 	%p394, %f245, %f246;
	setp.ne.s32 	%p395, %r1100, 0;
	xor.pred  	%p396, %p395, %p394;
	selp.f32 	%f247, %f246, %f245, %p396;
	selp.b32 	%r1101, %r1098, %r1097, %p396;
	selp.f32 	%f248, %f245, %f246, %p396;
	selp.b32 	%r1102, %r1097, %r1098, %p396;
	st.local.f32 	[%rd10+16], %f247;
	st.local.u32 	[%rd11+16], %r1101;
	st.local.f32 	[%rd233], %f248;
	st.local.u32 	[%rd234], %r1102;
$L__BB0_240:
	add.s32 	%r137, %r2434, 5;
	xor.b32  	%r138, %r137, %r126;
	setp.le.u32 	%p397, %r138, %r137;
	@%p397 bra 	$L__BB0_242;
	ld.local.f32 	%f249, [%rd10+20];
	ld.local.u32 	%r1103, [%rd11+20];
	mul.wide.u32 	%rd235, %r138, 4;
	add.s64 	%rd236, %rd1, %rd235;
	ld.local.f32 	%f250, [%rd236];
	add.s64 	%rd237, %rd2, %rd235;
	ld.local.u32 	%r1104, [%rd237];
	add.s32 	%r1105, %r137, %r15;
	and.b32  	%r1106, %r1105, %r2426;
	setp.gt.f32 	%p398, %f249, %f250;
	setp.ne.s32 	%p399, %r1106, 0;
	xor.pred  	%p400, %p399, %p398;
	selp.f32 	%f251, %f250, %f249, %p400;
	selp.b32 	%r1107, %r1104, %r1103, %p400;
	selp.f32 	%f252, %f249, %f250, %p400;
	selp.b32 	%r1108, %r1103, %r1104, %p400;
	st.local.f32 	[%rd10+20], %f251;
	st.local.u32 	[%rd11+20], %r1107;
	st.local.f32 	[%rd236], %f252;
	st.local.u32 	[%rd237], %r1108;
$L__BB0_242:
	add.s32 	%r139, %r2434, 6;
	xor.b32  	%r140, %r139, %r126;
	setp.le.u32 	%p401, %r140, %r139;
	@%p401 bra 	$L__BB0_244;
	ld.local.f32 	%f253, [%rd10+24];
	ld.local.u32 	%r1109, [%rd11+24];
	mul.wide.u32 	%rd238, %r140, 4;
	add.s64 	%rd239, %rd1, %rd238;
	ld.local.f32 	%f254, [%rd239];
	add.s64 	%rd240, %rd2, %rd238;
	ld.local.u32 	%r1110, [%rd240];
	add.s32 	%r1111, %r139, %r15;
	and.b32  	%r1112, %r1111, %r2426;
	setp.gt.f32 	%p402, %f253, %f254;
	setp.ne.s32 	%p403, %r1112, 0;
	xor.pred  	%p404, %p403, %p402;
	selp.f32 	%f255, %f254, %f253, %p404;
	selp.b32 	%r1113, %r1110, %r1109, %p404;
	selp.f32 	%f256, %f253, %f254, %p404;
	selp.b32 	%r1114, %r1109, %r1110, %p404;
	st.local.f32 	[%rd10+24], %f255;
	st.local.u32 	[%rd11+24], %r1113;
	st.local.f32 	[%rd239], %f256;
	st.local.u32 	[%rd240], %r1114;
$L__BB0_244:
	add.s32 	%r141, %r2434, 7;
	xor.b32  	%r142, %r141, %r126;
	setp.le.u32 	%p405, %r142, %r141;
	@%p405 bra 	$L__BB0_246;
	ld.local.f32 	%f257, [%rd10+28];
	ld.local.u32 	%r1115, [%rd11+28];
	mul.wide.u32 	%rd241, %r142, 4;
	add.s64 	%rd242, %rd1, %rd241;
	ld.local.f32 	%f258, [%rd242];
	add.s64 	%rd243, %rd2, %rd241;
	ld.local.u32 	%r1116, [%rd243];
	add.s32 	%r1117, %r141, %r15;
	and.b32  	%r1118, %r1117, %r2426;
	setp.gt.f32 	%p406, %f257, %f258;
	setp.ne.s32 	%p407, %r1118, 0;
	xor.pred  	%p408, %p407, %p406;
	selp.f32 	%f259, %f258, %f257, %p408;
	selp.b32 	%r1119, %r1116, %r1115, %p408;
	selp.f32 	%f260, %f257, %f258, %p408;
	selp.b32 	%r1120, %r1115, %r1116, %p408;
	st.local.f32 	[%rd10+28], %f259;
	st.local.u32 	[%rd11+28], %r1119;
	st.local.f32 	[%rd242], %f260;
	st.local.u32 	[%rd243], %r1120;
$L__BB0_246:
	add.s32 	%r2434, %r2434, 8;
	setp.ne.s32 	%p409, %r2434, %r22;
	mov.u32 	%r2436, %r22;
	@%p409 bra 	$L__BB0_230;
$L__BB0_247:
	setp.eq.s32 	%p410, %r19, 0;
	@%p410 bra 	$L__BB0_268;
	setp.lt.u32 	%p411, %r17, 3;
	@%p411 bra 	$L__BB0_258;
	xor.b32  	%r145, %r2436, %r126;
	setp.le.s32 	%p412, %r145, %r2436;
	@%p412 bra 	$L__BB0_251;
	mul.wide.u32 	%rd244, %r2436, 4;
	add.s64 	%rd245, %rd1, %rd244;
	ld.local.f32 	%f261, [%rd245];
	add.s64 	%rd246, %rd2, %rd244;
	ld.local.u32 	%r1121, [%rd246];
	mul.wide.u32 	%rd247, %r145, 4;
	add.s64 	%rd248, %rd1, %rd247;
	ld.local.f32 	%f262, [%rd248];
	add.s64 	%rd249, %rd2, %rd247;
	ld.local.u32 	%r1122, [%rd249];
	add.s32 	%r1123, %r2436, %r15;
	and.b32  	%r1124, %r1123, %r2426;
	setp.gt.f32 	%p413, %f261, %f262;
	setp.ne.s32 	%p414, %r1124, 0;
	xor.pred  	%p415, %p414, %p413;
	selp.f32 	%f263, %f262, %f261, %p415;
	selp.b32 	%r1125, %r1122, %r1121, %p415;
	selp.f32 	%f264, %f261, %f262, %p415;
	selp.b32 	%r1126, %r1121, %r1122, %p415;
	st.local.f32 	[%rd245], %f263;
	st.local.u32 	[%rd246], %r1125;
	st.local.f32 	[%rd248], %f264;
	st.local.u32 	[%rd249], %r1126;
$L__BB0_251:
	add.s32 	%r146, %r2436, 1;
	xor.b32  	%r147, %r146, %r126;
	setp.le.s32 	%p416, %r147, %r146;
	@%p416 bra 	$L__BB0_253;
	mul.wide.u32 	%rd250, %r2436, 4;
	add.s64 	%rd251, %rd1, %rd250;
	ld.local.f32 	%f265, [%rd251+4];
	add.s64 	%rd252, %rd2, %rd250;
	ld.local.u32 	%r1127, [%rd252+4];
	mul.wide.u32 	%rd253, %r147, 4;
	add.s64 	%rd254, %rd1, %rd253;
	ld.local.f32 	%f266, [%rd254];
	add.s64 	%rd255, %rd2, %rd253;
	ld.local.u32 	%r1128, [%rd255];
	add.s32 	%r1129, %r146, %r15;
	and.b32  	%r1130, %r1129, %r2426;
	setp.gt.f32 	%p417, %f265, %f266;
	setp.ne.s32 	%p418, %r1130, 0;
	xor.pred  	%p419, %p418, %p417;
	selp.f32 	%f267, %f266, %f265, %p419;
	selp.b32 	%r1131, %r1128, %r1127, %p419;
	selp.f32 	%f268, %f265, %f266, %p419;
	selp.b32 	%r1132, %r1127, %r1128, %p419;
	st.local.f32 	[%rd251+4], %f267;
	st.local.u32 	[%rd252+4], %r1131;
	st.local.f32 	[%rd254], %f268;
	st.local.u32 	[%rd255], %r1132;
$L__BB0_253:
	add.s32 	%r148, %r2436, 2;
	xor.b32  	%r149, %r148, %r126;
	setp.le.s32 	%p420, %r149, %r148;
	@%p420 bra 	$L__BB0_255;
	mul.wide.u32 	%rd256, %r2436, 4;
	add.s64 	%rd257, %rd1, %rd256;
	ld.local.f32 	%f269, [%rd257+8];
	add.s64 	%rd258, %rd2, %rd256;
	ld.local.u32 	%r1133, [%rd258+8];
	mul.wide.u32 	%rd259, %r149, 4;
	add.s64 	%rd260, %rd1, %rd259;
	ld.local.f32 	%f270, [%rd260];
	add.s64 	%rd261, %rd2, %rd259;
	ld.local.u32 	%r1134, [%rd261];
	add.s32 	%r1135, %r148, %r15;
	and.b32  	%r1136, %r1135, %r2426;
	setp.gt.f32 	%p421, %f269, %f270;
	setp.ne.s32 	%p422, %r1136, 0;
	xor.pred  	%p423, %p422, %p421;
	selp.f32 	%f271, %f270, %f269, %p423;
	selp.b32 	%r1137, %r1134, %r1133, %p423;
	selp.f32 	%f272, %f269, %f270, %p423;
	selp.b32 	%r1138, %r1133, %r1134, %p423;
	st.local.f32 	[%rd257+8], %f271;
	st.local.u32 	[%rd258+8], %r1137;
	st.local.f32 	[%rd260], %f272;
	st.local.u32 	[%rd261], %r1138;
$L__BB0_255:
	add.s32 	%r150, %r2436, 3;
	xor.b32  	%r151, %r150, %r126;
	setp.le.s32 	%p424, %r151, %r150;
	@%p424 bra 	$L__BB0_257;
	mul.wide.u32 	%rd262, %r2436, 4;
	add.s64 	%rd263, %rd1, %rd262;
	ld.local.f32 	%f273, [%rd263+12];
	add.s64 	%rd264, %rd2, %rd262;
	ld.local.u32 	%r1139, [%rd264+12];
	mul.wide.u32 	%rd265, %r151, 4;
	add.s64 	%rd266, %rd1, %rd265;
	ld.local.f32 	%f274, [%rd266];
	add.s64 	%rd267, %rd2, %rd265;
	ld.local.u32 	%r1140, [%rd267];
	add.s32 	%r1141, %r150, %r15;
	and.b32  	%r1142, %r1141, %r2426;
	setp.gt.f32 	%p425, %f273, %f274;
	setp.ne.s32 	%p426, %r1142, 0;
	xor.pred  	%p427, %p426, %p425;
	selp.f32 	%f275, %f274, %f273, %p427;
	selp.b32 	%r1143, %r1140, %r1139, %p427;
	selp.f32 	%f276, %f273, %f274, %p427;
	selp.b32 	%r1144, %r1139, %r1140, %p427;
	st.local.f32 	[%rd263+12], %f275;
	st.local.u32 	[%rd264+12], %r1143;
	st.local.f32 	[%rd266], %f276;
	st.local.u32 	[%rd267], %r1144;
$L__BB0_257:
	add.s32 	%r2436, %r2436, 4;
$L__BB0_258:
	setp.eq.s32 	%p428, %r20, 0;
	@%p428 bra 	$L__BB0_268;
	setp.eq.s32 	%p429, %r18, 0;
	@%p429 bra 	$L__BB0_265;
	xor.b32  	%r154, %r2436, %r126;
	setp.le.s32 	%p430, %r154, %r2436;
	@%p430 bra 	$L__BB0_262;
	mul.wide.u32 	%rd268, %r2436, 4;
	add.s64 	%rd269, %rd1, %rd268;
	ld.local.f32 	%f277, [%rd269];
	add.s64 	%rd270, %rd2, %rd268;
	ld.local.u32 	%r1145, [%rd270];
	mul.wide.u32 	%rd271, %r154, 4;
	add.s64 	%rd272, %rd1, %rd271;
	ld.local.f32 	%f278, [%rd272];
	add.s64 	%rd273, %rd2, %rd271;
	ld.local.u32 	%r1146, [%rd273];
	add.s32 	%r1147, %r2436, %r15;
	and.b32  	%r1148, %r1147, %r2426;
	setp.gt.f32 	%p431, %f277, %f278;
	setp.ne.s32 	%p432, %r1148, 0;
	xor.pred  	%p433, %p432, %p431;
	selp.f32 	%f279, %f278, %f277, %p433;
	selp.b32 	%r1149, %r1146, %r1145, %p433;
	selp.f32 	%f280, %f277, %f278, %p433;
	selp.b32 	%r1150, %r1145, %r1146, %p433;
	st.local.f32 	[%rd269], %f279;
	st.local.u32 	[%rd270], %r1149;
	st.local.f32 	[%rd272], %f280;
	st.local.u32 	[%rd273], %r1150;
$L__BB0_262:
	add.s32 	%r155, %r2436, 1;
	xor.b32  	%r156, %r155, %r126;
	setp.le.s32 	%p434, %r156, %r155;
	@%p434 bra 	$L__BB0_264;
	mul.wide.u32 	%rd274, %r2436, 4;
	add.s64 	%rd275, %rd1, %rd274;
	ld.local.f32 	%f281, [%rd275+4];
	add.s64 	%rd276, %rd2, %rd274;
	ld.local.u32 	%r1151, [%rd276+4];
	mul.wide.u32 	%rd277, %r156, 4;
	add.s64 	%rd278, %rd1, %rd277;
	ld.local.f32 	%f282, [%rd278];
	add.s64 	%rd279, %rd2, %rd277;
	ld.local.u32 	%r1152, [%rd279];
	add.s32 	%r1153, %r155, %r15;
	and.b32  	%r1154, %r1153, %r2426;
	setp.gt.f32 	%p435, %f281, %f282;
	setp.ne.s32 	%p436, %r1154, 0;
	xor.pred  	%p437, %p436, %p435;
	selp.f32 	%f283, %f282, %f281, %p437;
	selp.b32 	%r1155, %r1152, %r1151, %p437;
	selp.f32 	%f284, %f281, %f282, %p437;
	selp.b32 	%r1156, %r1151, %r1152, %p437;
	st.local.f32 	[%rd275+4], %f283;
	st.local.u32 	[%rd276+4], %r1155;
	st.local.f32 	[%rd278], %f284;
	st.local.u32 	[%rd279], %r1156;
$L__BB0_264:
	add.s32 	%r2436, %r2436, 2;
$L__BB0_265:
	setp.eq.s32 	%p438, %r21, 0;
	@%p438 bra 	$L__BB0_268;
	xor.b32  	%r159, %r2436, %r126;
	setp.le.s32 	%p439, %r159, %r2436;
	@%p439 bra 	$L__BB0_268;
	mul.wide.u32 	%rd280, %r2436, 4;
	add.s64 	%rd281, %rd1, %rd280;
	ld.local.f32 	%f285, [%rd281];
	add.s64 	%rd282, %rd2, %rd280;
	ld.local.u32 	%r1157, [%rd282];
	mul.wide.u32 	%rd283, %r159, 4;
	add.s64 	%rd284, %rd1, %rd283;
	ld.local.f32 	%f286, [%rd284];
	add.s64 	%rd285, %rd2, %rd283;
	ld.local.u32 	%r1158, [%rd285];
	add.s32 	%r1159, %r2436, %r15;
	and.b32  	%r1160, %r1159, %r2426;
	setp.gt.f32 	%p440, %f285, %f286;
	setp.ne.s32 	%p441, %r1160, 0;
	xor.pred  	%p442, %p441, %p440;
	selp.f32 	%f287, %f286, %f285, %p442;
	selp.b32 	%r1161, %r1158, %r1157, %p442;
	selp.f32 	%f288, %f285, %f286, %p442;
	selp.b32 	%r1162, %r1157, %r1158, %p442;
	st.local.f32 	[%rd281], %f287;
	st.local.u32 	[%rd282], %r1161;
	st.local.f32 	[%rd284], %f288;
	st.local.u32 	[%rd285], %r1162;
$L__BB0_268:
	bar.warp.sync 	-1;
	shr.u32 	%r2433, %r126, 1;
	setp.gt.u32 	%p443, %r126, 1;
	@%p443 bra 	$L__BB0_227;
$L__BB0_269:
	shl.b32 	%r2426, %r2426, 1;
	setp.le.s32 	%p444, %r2426, %r472;
	@%p444 bra 	$L__BB0_211;
$L__BB0_270:
	setp.ne.s32 	%p445, %r1, 31;
	bar.warp.sync 	-1;
	mov.b32 	%r2438, 0;
	@%p445 bra 	$L__BB0_272;
	mul.wide.s32 	%rd286, %r5, 4;
	add.s64 	%rd287, %rd1, %rd286;
	ld.local.u32 	%r2438, [%rd287+-4];
$L__BB0_272:
	setp.ne.s32 	%p446, %r1, 0;
	shfl.sync.idx.b32	%r164|%p447, %r2438, 31, 31, -1;
	@%p446 bra 	$L__BB0_274;
	mov.u32 	%r1164, %tid.x;
	shr.u32 	%r1165, %r1164, 3;
	and.b32  	%r1166, %r1165, 124;
	mov.u32 	%r1167, smem_raw;
	add.s32 	%r1168, %r1167, %r1166;
	mov.b32 	%r1169, 0;
	st.volatile.shared.u32 	[%r1168+16384], %r1169;
$L__BB0_274:
	bar.warp.sync 	-1;
	mov.b32 	%f860, %r164;
	mov.b32 	%r2439, 0;
$L__BB0_275:
	mov.u32 	%r1171, %tid.x;
	shr.u32 	%r1172, %r1171, 3;
	and.b32  	%r1173, %r1172, 124;
	mov.u32 	%r1174, smem_raw;
	add.s32 	%r1175, %r1174, %r1173;
	add.s32 	%r166, %r1175, 16384;
	setp.ne.s32 	%p448, %r1, 0;
	@%p448 bra 	$L__BB0_277;
	add.s32 	%r1176, %r2439, %r31;
	st.volatile.shared.u32 	[%r166], %r1176;
$L__BB0_277:
	setp.geu.f32 	%p449, %f5, %f861;
	shfl.sync.idx.b32	%r167|%p450, %r2439, 0, 31, -1;
	@%p449 bra 	$L__BB0_279;
	mov.b32 	%r1177, -1;
	shl.b32 	%r1178, %r1177, %r1;
	not.b32 	%r1179, %r1178;
	and.b32  	%r1180, %r30, %r1179;
	popc.b32 	%r1181, %r1180;
	add.s32 	%r1182, %r167, %r1181;
	shl.b32 	%r1183, %r1182, 2;
	add.s32 	%r1184, %r11, %r1183;
	st.shared.f32 	[%r1184+16384], %f5;
	add.s32 	%r1185, %r2403, %r2401;
	add.s32 	%r1186, %r12, %r1183;
	st.shared.u32 	[%r1186+16384], %r1185;
$L__BB0_279:
	setp.ne.s32 	%p451, %r1, 0;
	bar.warp.sync 	-1;
	mov.b32 	%r2440, 0;
	@%p451 bra 	$L__BB0_281;
	ld.volatile.shared.u32 	%r2440, [%r166];
$L__BB0_281:
	shfl.sync.idx.b32	%r1188|%p452, %r2440, 0, 31, -1;
	setp.eq.s32 	%p453, %r1188, %r472;
	selp.u32 	%r1189, 1, 0, %p453;
	shfl.sync.idx.b32	%r1190|%p454, %r1189, 0, 31, -1;
	setp.eq.s32 	%p455, %r1190, 0;
	mov.f32 	%f861, %f860;
	@%p455 bra 	$L__BB0_479;
	setp.ne.s32 	%p456, %r1, 0;
	mov.b32 	%r2441, 0;
	@%p456 bra 	$L__BB0_284;
	ld.volatile.shared.u32 	%r2441, [%r166];
$L__BB0_284:
	setp.lt.s32 	%p457, %r5, 1;
	shfl.sync.idx.b32	%r172|%p458, %r2441, 0, 31, -1;
	@%p457 bra 	$L__BB0_340;
	setp.lt.u32 	%p459, %r16, 7;
	mov.b32 	%r2444, 0;
	@%p459 bra 	$L__BB0_312;
	mov.b32 	%r2442, 0;
$L__BB0_287:
	.pragma "nounroll";
	add.s32 	%r174, %r2442, %r15;
	setp.ge.s32 	%p460, %r174, %r172;
	shl.b32 	%r1194, %r174, 2;
	add.s32 	%r175, %r11, %r1194;
	add.s32 	%r176, %r12, %r1194;
	@%p460 bra 	$L__BB0_289;
	ld.shared.f32 	%f289, [%r175+16384];
	mul.wide.u32 	%rd291, %r2442, 4;
	add.s64 	%rd292, %rd1, %rd291;
	st.local.f32 	[%rd292], %f289;
	ld.shared.u32 	%r1197, [%r176+16384];
	add.s64 	%rd293, %rd2, %rd291;
	st.local.u32 	[%rd293], %r1197;
	bra.uni 	$L__BB0_290;
$L__BB0_289:
	mul.wide.u32 	%rd288, %r2442, 4;
	add.s64 	%rd289, %rd1, %rd288;
	mov.b32 	%r1195, 2139095039;
	st.local.u32 	[%rd289], %r1195;
	add.s64 	%rd290, %rd2, %rd288;
	mov.b32 	%r1196, -1;
	st.local.u32 	[%rd290], %r1196;
$L__BB0_290:
	add.s32 	%r1198, %r174, 1;
	setp.lt.s32 	%p461, %r1198, %r172;
	mul.wide.u32 	%rd294, %r2442, 4;
	add.s64 	%rd12, %rd1, %rd294;
	add.s64 	%rd13, %rd2, %rd294;
	@%p461 bra 	$L__BB0_292;
	mov.b32 	%r1199, 2139095039;
	st.local.u32 	[%rd12+4], %r1199;
	mov.b32 	%r1200, -1;
	st.local.u32 	[%rd13+4], %r1200;
	bra.uni 	$L__BB0_293;
$L__BB0_292:
	ld.shared.f32 	%f290, [%r175+16388];
	st.local.f32 	[%rd12+4], %f290;
	ld.shared.u32 	%r1201, [%r176+16388];
	st.local.u32 	[%rd13+4], %r1201;
$L__BB0_293:
	add.s32 	%r1202, %r174, 2;
	setp.lt.s32 	%p462, %r1202, %r172;
	@%p462 bra 	$L__BB0_295;
	mov.b32 	%r1203, 2139095039;
	st.local.u32 	[%rd12+8], %r1203;
	mov.b32 	%r1204, -1;
	st.local.u32 	[%rd13+8], %r1204;
	bra.uni 	$L__BB0_296;
$L__BB0_295:
	ld.shared.f32 	%f291, [%r175+16392];
	st.local.f32 	[%rd12+8], %f291;
	ld.shared.u32 	%r1205, [%r176+16392];
	st.local.u32 	[%rd13+8], %r1205;
$L__BB0_296:
	add.s32 	%r1206, %r174, 3;
	setp.lt.s32 	%p463, %r1206, %r172;
	@%p463 bra 	$L__BB0_298;
	mov.b32 	%r1207, 2139095039;
	st.local.u32 	[%rd12+12], %r1207;
	mov.b32 	%r1208, -1;
	st.local.u32 	[%rd13+12], %r1208;
	bra.uni 	$L__BB0_299;
$L__BB0_298:
	ld.shared.f32 	%f292, [%r175+16396];
	st.local.f32 	[%rd12+12], %f292;
	ld.shared.u32 	%r1209, [%r176+16396];
	st.local.u32 	[%rd13+12], %r1209;
$L__BB0_299:
	add.s32 	%r1210, %r174, 4;
	setp.lt.s32 	%p464, %r1210, %r172;
	@%p464 bra 	$L__BB0_301;
	mov.b32 	%r1211, 2139095039;
	st.local.u32 	[%rd12+16], %r1211;
	mov.b32 	%r1212, -1;
	st.local.u32 	[%rd13+16], %r1212;
	bra.uni 	$L__BB0_302;
$L__BB0_301:
	ld.shared.f32 	%f293, [%r175+16400];
	st.local.f32 	[%rd12+16], %f293;
	ld.shared.u32 	%r1213, [%r176+16400];
	st.local.u32 	[%rd13+16], %r1213;
$L__BB0_302:
	add.s32 	%r1214, %r174, 5;
	setp.lt.s32 	%p465, %r1214, %r172;
	@%p465 bra 	$L__BB0_304;
	mov.b32 	%r1215, 2139095039;
	st.local.u32 	[%rd12+20], %r1215;
	mov.b32 	%r1216, -1;
	st.local.u32 	[%rd13+20], %r1216;
	bra.uni 	$L__BB0_305;
$L__BB0_304:
	ld.shared.f32 	%f294, [%r175+16404];
	st.local.f32 	[%rd12+20], %f294;
	ld.shared.u32 	%r1217, [%r176+16404];
	st.local.u32 	[%rd13+20], %r1217;
$L__BB0_305:
	add.s32 	%r1218, %r174, 6;
	setp.lt.s32 	%p466, %r1218, %r172;
	@%p466 bra 	$L__BB0_307;
	mov.b32 	%r1219, 2139095039;
	st.local.u32 	[%rd12+24], %r1219;
	mov.b32 	%r1220, -1;
	st.local.u32 	[%rd13+24], %r1220;
	bra.uni 	$L__BB0_308;
$L__BB0_307:
	ld.shared.f32 	%f295, [%r175+16408];
	st.local.f32 	[%rd12+24], %f295;
	ld.shared.u32 	%r1221, [%r176+16408];
	st.local.u32 	[%rd13+24], %r1221;
$L__BB0_308:
	add.s32 	%r1222, %r174, 7;
	setp.lt.s32 	%p467, %r1222, %r172;
	@%p467 bra 	$L__BB0_310;
	mov.b32 	%r1223, 2139095039;
	st.local.u32 	[%rd12+28], %r1223;
	mov.b32 	%r1224, -1;
	st.local.u32 	[%rd13+28], %r1224;
	bra.uni 	$L__BB0_311;
$L__BB0_310:
	ld.shared.f32 	%f296, [%r175+16412];
	st.local.f32 	[%rd12+28], %f296;
	ld.shared.u32 	%r1225, [%r176+16412];
	st.local.u32 	[%rd13+28], %r1225;
$L__BB0_311:
	add.s32 	%r2442, %r2442, 8;
	and.b32  	%r2444, %r5, 2147483640;
	setp.ne.s32 	%p468, %r2442, %r2444;
	@%p468 bra 	$L__BB0_287;
$L__BB0_312:
	setp.eq.s32 	%p469, %r19, 0;
	@%p469 bra 	$L__BB0_340;
	setp.lt.u32 	%p470, %r17, 3;
	@%p470 bra 	$L__BB0_327;
	add.s32 	%r180, %r2444, %r15;
	setp.lt.s32 	%p471, %r180, %r172;
	shl.b32 	%r1226, %r180, 2;
	add.s32 	%r181, %r11, %r1226;
	add.s32 	%r182, %r12, %r1226;
	@%p471 bra 	$L__BB0_316;
	mul.wide.u32 	%rd295, %r2444, 4;
	add.s64 	%rd296, %rd1, %rd295;
	mov.b32 	%r1227, 2139095039;
	st.local.u32 	[%rd296], %r1227;
	add.s64 	%rd297, %rd2, %rd295;
	mov.b32 	%r1228, -1;
	st.local.u32 	[%rd297], %r1228;
	bra.uni 	$L__BB0_317;
$L__BB0_316:
	ld.shared.f32 	%f297, [%r181+16384];
	mul.wide.u32 	%rd298, %r2444, 4;
	add.s64 	%rd299, %rd1, %rd298;
	st.local.f32 	[%rd299], %f297;
	ld.shared.u32 	%r1229, [%r182+16384];
	add.s64 	%rd300, %rd2, %rd298;
	st.local.u32 	[%rd300], %r1229;
$L__BB0_317:
	add.s32 	%r1230, %r180, 1;
	setp.lt.s32 	%p472, %r1230, %r172;
	mul.wide.u32 	%rd301, %r2444, 4;
	add.s64 	%rd14, %rd1, %rd301;
	add.s64 	%rd15, %rd2, %rd301;
	@%p472 bra 	$L__BB0_319;
	mov.b32 	%r1231, 2139095039;
	st.local.u32 	[%rd14+4], %r1231;
	mov.b32 	%r1232, -1;
	st.local.u32 	[%rd15+4], %r1232;
	bra.uni 	$L__BB0_320;
$L__BB0_319:
	ld.shared.f32 	%f298, [%r181+16388];
	st.local.f32 	[%rd14+4], %f298;
	ld.shared.u32 	%r1233, [%r182+16388];
	st.local.u32 	[%rd15+4], %r1233;
$L__BB0_320:
	add.s32 	%r1234, %r180, 2;
	setp.lt.s32 	%p473, %r1234, %r172;
	@%p473 bra 	$L__BB0_322;
	mov.b32 	%r1235, 2139095039;
	st.local.u32 	[%rd14+8], %r1235;
	mov.b32 	%r1236, -1;
	st.local.u32 	[%rd15+8], %r1236;
	bra.uni 	$L__BB0_323;
$L__BB0_322:
	ld.shared.f32 	%f299, [%r181+16392];
	st.local.f32 	[%rd14+8], %f299;
	ld.shared.u32 	%r1237, [%r182+16392];
	st.local.u32 	[%rd15+8], %r1237;
$L__BB0_323:
	add.s32 	%r1238, %r180, 3;
	setp.lt.s32 	%p474, %r1238, %r172;
	@%p474 bra 	$L__BB0_325;
	mov.b32 	%r1239, 2139095039;
	st.local.u32 	[%rd14+12], %r1239;
	mov.b32 	%r1240, -1;
	st.local.u32 	[%rd15+12], %r1240;
	bra.uni 	$L__BB0_326;
$L__BB0_325:
	ld.shared.f32 	%f300, [%r181+16396];
	st.local.f32 	[%rd14+12], %f300;
	ld.shared.u32 	%r1241, [%r182+16396];
	st.local.u32 	[%rd15+12], %r1241;
$L__BB0_326:
	add.s32 	%r2444, %r2444, 4;
$L__BB0_327:
	setp.eq.s32 	%p475, %r20, 0;
	@%p475 bra 	$L__BB0_340;
	setp.eq.s32 	%p476, %r18, 0;
	@%p476 bra 	$L__BB0_336;
	add.s32 	%r185, %r2444, %r15;
	setp.lt.s32 	%p477, %r185, %r172;
	shl.b32 	%r1242, %r185, 2;
	add.s32 	%r186, %r11, %r1242;
	add.s32 	%r187, %r12, %r1242;
	@%p477 bra 	$L__BB0_331;
	mul.wide.u32 	%rd302, %r2444, 4;
	add.s64 	%rd303, %rd1, %rd302;
	mov.b32 	%r1243, 2139095039;
	st.local.u32 	[%rd303], %r1243;
	add.s64 	%rd304, %rd2, %rd302;
	mov.b32 	%r1244, -1;
	st.local.u32 	[%rd304], %r1244;
	bra.uni 	$L__BB0_332;
$L__BB0_331:
	ld.shared.f32 	%f301, [%r186+16384];
	mul.wide.u32 	%rd305, %r2444, 4;
	add.s64 	%rd306, %rd1, %rd305;
	st.local.f32 	[%rd306], %f301;
	ld.shared.u32 	%r1245, [%r187+16384];
	add.s64 	%rd307, %rd2, %rd305;
	st.local.u32 	[%rd307], %r1245;
$L__BB0_332:
	add.s32 	%r1246, %r185, 1;
	setp.lt.s32 	%p478, %r1246, %r172;
	@%p478 bra 	$L__BB0_334;
	mul.wide.u32 	%rd308, %r2444, 4;
	add.s64 	%rd309, %rd1, %rd308;
	mov.b32 	%r1247, 2139095039;
	st.local.u32 	[%rd309+4], %r1247;
	add.s64 	%rd310, %rd2, %rd308;
	mov.b32 	%r1248, -1;
	st.local.u32 	[%rd310+4], %r1248;
	bra.uni 	$L__BB0_335;
$L__BB0_334:
	ld.shared.f32 	%f302, [%r186+16388];
	mul.wide.u32 	%rd311, %r2444, 4;
	add.s64 	%rd312, %rd1, %rd311;
	st.local.f32 	[%rd312+4], %f302;
	ld.shared.u32 	%r1249, [%r187+16388];
	add.s64 	%rd313, %rd2, %rd311;
	st.local.u32 	[%rd313+4], %r1249;
$L__BB0_335:
	add.s32 	%r2444, %r2444, 2;
$L__BB0_336:
	setp.eq.s32 	%p479, %r21, 0;
	@%p479 bra 	$L__BB0_340;
	add.s32 	%r190, %r2444, %r15;
	setp.lt.s32 	%p480, %r190, %r172;
	@%p480 bra 	$L__BB0_339;
	mul.wide.u32 	%rd314, %r2444, 4;
	add.s64 	%rd315, %rd1, %rd314;
	mov.b32 	%r1250, 2139095039;
	st.local.u32 	[%rd315], %r1250;
	add.s64 	%rd316, %rd2, %rd314;
	mov.b32 	%r1251, -1;
	st.local.u32 	[%rd316], %r1251;
	bra.uni 	$L__BB0_340;
$L__BB0_339:
	shl.b32 	%r1252, %r190, 2;
	add.s32 	%r1253, %r11, %r1252;
	ld.shared.f32 	%f303, [%r1253+16384];
	mul.wide.u32 	%rd317, %r2444, 4;
	add.s64 	%rd318, %rd1, %rd317;
	st.local.f32 	[%rd318], %f303;
	add.s32 	%r1254, %r12, %r1252;
	ld.shared.u32 	%r1255, [%r1254+16384];
	add.s64 	%rd319, %rd2, %rd317;
	st.local.u32 	[%rd319], %r1255;
$L__BB0_340:
	setp.lt.s32 	%p481, %r472, 2;
	bar.warp.sync 	-1;
	@%p481 bra 	$L__BB0_401;
	mov.b32 	%r2446, 2;
$L__BB0_342:
	shr.s32 	%r2453, %r2446, 1;
	setp.lt.s32 	%p482, %r2453, %r5;
	@%p482 bra 	$L__BB0_357;
	mov.u32 	%r2447, %r2453;
$L__BB0_344:
	setp.lt.s32 	%p483, %r5, 1;
	div.s32 	%r1257, %r2447, %r5;
	xor.b32  	%r194, %r1257, %r1;
	@%p483 bra 	$L__BB0_356;
	setp.lt.u32 	%p484, %r16, 7;
	mov.b32 	%r2450, 0;
	@%p484 bra 	$L__BB0_348;
	mov.b32 	%r2448, 0;
$L__BB0_347:
	.pragma "nounroll";
	mul.wide.u32 	%rd320, %r2448, 4;
	add.s64 	%rd321, %rd1, %rd320;
	ld.local.f32 	%f304, [%rd321];
	add.s64 	%rd322, %rd2, %rd320;
	ld.local.u32 	%r1260, [%rd322];
	mov.b32 	%r1261, %f304;
	shfl.sync.idx.b32	%r1262|%p485, %r1261, %r194, 31, -1;
	mov.b32 	%f305, %r1262;
	shfl.sync.idx.b32	%r1263|%p486, %r1260, %r194, 31, -1;
	add.s32 	%r1264, %r2448, %r15;
	and.b32  	%r1265, %r1264, %r2446;
	setp.gt.f32 	%p487, %f304, %f305;
	setp.ne.s32 	%p488, %r1265, 0;
	xor.pred  	%p489, %p488, %p487;
	selp.f32 	%f306, %f305, %f304, %p489;
	selp.b32 	%r1266, %r1263, %r1260, %p489;
	st.local.f32 	[%rd321], %f306;
	st.local.u32 	[%rd322], %r1266;
	ld.local.f32 	%f307, [%rd321+4];
	ld.local.u32 	%r1267, [%rd322+4];
	mov.b32 	%r1268, %f307;
	shfl.sync.idx.b32	%r1269|%p490, %r1268, %r194, 31, -1;
	mov.b32 	%f308, %r1269;
	shfl.sync.idx.b32	%r1270|%p491, %r1267, %r194, 31, -1;
	add.s32 	%r1271, %r1264, 1;
	and.b32  	%r1272, %r1271, %r2446;
	setp.gt.f32 	%p492, %f307, %f308;
	setp.ne.s32 	%p493, %r1272, 0;
	xor.pred  	%p494, %p493, %p492;
	selp.f32 	%f309, %f308, %f307, %p494;
	selp.b32 	%r1273, %r1270, %r1267, %p494;
	st.local.f32 	[%rd321+4], %f309;
	st.local.u32 	[%rd322+4], %r1273;
	ld.local.f32 	%f310, [%rd321+8];
	ld.local.u32 	%r1274, [%rd322+8];
	mov.b32 	%r1275, %f310;
	shfl.sync.idx.b32	%r1276|%p495, %r1275, %r194, 31, -1;
	mov.b32 	%f311, %r1276;
	shfl.sync.idx.b32	%r1277|%p496, %r1274, %r194, 31, -1;
	add.s32 	%r1278, %r1264, 2;
	and.b32  	%r1279, %r1278, %r2446;
	setp.gt.f32 	%p497, %f310, %f311;
	setp.ne.s32 	%p498, %r1279, 0;
	xor.pred  	%p499, %p498, %p497;
	selp.f32 	%f312, %f311, %f310, %p499;
	selp.b32 	%r1280, %r1277, %r1274, %p499;
	st.local.f32 	[%rd321+8], %f312;
	st.local.u32 	[%rd322+8], %r1280;
	ld.local.f32 	%f313, [%rd321+12];
	ld.local.u32 	%r1281, [%rd322+12];
	mov.b32 	%r1282, %f313;
	shfl.sync.idx.b32	%r1283|%p500, %r1282, %r194, 31, -1;
	mov.b32 	%f314, %r1283;
	shfl.sync.idx.b32	%r1284|%p501, %r1281, %r194, 31, -1;
	add.s32 	%r1285, %r1264, 3;
	and.b32  	%r1286, %r1285, %r2446;
	setp.gt.f32 	%p502, %f313, %f314;
	setp.ne.s32 	%p503, %r1286, 0;
	xor.pred  	%p504, %p503, %p502;
	selp.f32 	%f315, %f314, %f313, %p504;
	selp.b32 	%r1287, %r1284, %r1281, %p504;
	st.local.f32 	[%rd321+12], %f315;
	st.local.u32 	[%rd322+12], %r1287;
	ld.local.f32 	%f316, [%rd321+16];
	ld.local.u32 	%r1288, [%rd322+16];
	mov.b32 	%r1289, %f316;
	shfl.sync.idx.b32	%r1290|%p505, %r1289, %r194, 31, -1;
	mov.b32 	%f317, %r1290;
	shfl.sync.idx.b32	%r1291|%p506, %r1288, %r194, 31, -1;
	add.s32 	%r1292, %r1264, 4;
	and.b32  	%r1293, %r1292, %r2446;
	setp.gt.f32 	%p507, %f316, %f317;
	setp.ne.s32 	%p508, %r1293, 0;
	xor.pred  	%p509, %p508, %p507;
	selp.f32 	%f318, %f317, %f316, %p509;
	selp.b32 	%r1294, %r1291, %r1288, %p509;
	st.local.f32 	[%rd321+16], %f318;
	st.local.u32 	[%rd322+16], %r1294;
	ld.local.f32 	%f319, [%rd321+20];
	ld.local.u32 	%r1295, [%rd322+20];
	mov.b32 	%r1296, %f319;
	shfl.sync.idx.b32	%r1297|%p510, %r1296, %r194, 31, -1;
	mov.b32 	%f320, %r1297;
	shfl.sync.idx.b32	%r1298|%p511, %r1295, %r194, 31, -1;
	add.s32 	%r1299, %r1264, 5;
	and.b32  	%r1300, %r1299, %r2446;
	setp.gt.f32 	%p512, %f319, %f320;
	setp.ne.s32 	%p513, %r1300, 0;
	xor.pred  	%p514, %p513, %p512;
	selp.f32 	%f321, %f320, %f319, %p514;
	selp.b32 	%r1301, %r1298, %r1295, %p514;
	st.local.f32 	[%rd321+20], %f321;
	st.local.u32 	[%rd322+20], %r1301;
	ld.local.f32 	%f322, [%rd321+24];
	ld.local.u32 	%r1302, [%rd322+24];
	mov.b32 	%r1303, %f322;
	shfl.sync.idx.b32	%r1304|%p515, %r1303, %r194, 31, -1;
	mov.b32 	%f323, %r1304;
	shfl.sync.idx.b32	%r1305|%p516, %r1302, %r194, 31, -1;
	add.s32 	%r1306, %r1264, 6;
	and.b32  	%r1307, %r1306, %r2446;
	setp.gt.f32 	%p517, %f322, %f323;
	setp.ne.s32 	%p518, %r1307, 0;
	xor.pred  	%p519, %p518, %p517;
	selp.f32 	%f324, %f323, %f322, %p519;
	selp.b32 	%r1308, %r1305, %r1302, %p519;
	st.local.f32 	[%rd321+24], %f324;
	st.local.u32 	[%rd322+24], %r1308;
	ld.local.f32 	%f325, [%rd321+28];
	ld.local.u32 	%r1309, [%rd322+28];
	mov.b32 	%r1310, %f325;
	shfl.sync.idx.b32	%r1311|%p520, %r1310, %r194, 31, -1;
	mov.b32 	%f326, %r1311;
	shfl.sync.idx.b32	%r1312|%p521, %r1309, %r194, 31, -1;
	add.s32 	%r1313, %r1264, 7;
	and.b32  	%r1314, %r1313, %r2446;
	setp.gt.f32 	%p522, %f325, %f326;
	setp.ne.s32 	%p523, %r1314, 0;
	xor.pred  	%p524, %p523, %p522;
	selp.f32 	%f327, %f326, %f325, %p524;
	selp.b32 	%r1315, %r1312, %r1309, %p524;
	st.local.f32 	[%rd321+28], %f327;
	st.local.u32 	[%rd322+28], %r1315;
	add.s32 	%r2448, %r2448, 8;
	setp.ne.s32 	%p525, %r2448, %r22;
	mov.u32 	%r2450, %r22;
	@%p525 bra 	$L__BB0_347;
$L__BB0_348:
	setp.eq.s32 	%p526, %r19, 0;
	@%p526 bra 	$L__BB0_356;
	setp.lt.u32 	%p527, %r17, 3;
	@%p527 bra 	$L__BB0_351;
	mul.wide.u32 	%rd323, %r2450, 4;
	add.s64 	%rd324, %rd1, %rd323;
	ld.local.f32 	%f328, [%rd324];
	add.s64 	%rd325, %rd2, %rd323;
	ld.local.u32 	%r1316, [%rd325];
	mov.b32 	%r1317, %f328;
	shfl.sync.idx.b32	%r1318|%p528, %r1317, %r194, 31, -1;
	mov.b32 	%f329, %r1318;
	shfl.sync.idx.b32	%r1319|%p529, %r1316, %r194, 31, -1;
	add.s32 	%r1320, %r2450, %r15;
	and.b32  	%r1321, %r1320, %r2446;
	setp.gt.f32 	%p530, %f328, %f329;
	setp.ne.s32 	%p531, %r1321, 0;
	xor.pred  	%p532, %p531, %p530;
	selp.f32 	%f330, %f329, %f328, %p532;
	selp.b32 	%r1322, %r1319, %r1316, %p532;
	st.local.f32 	[%rd324], %f330;
	st.local.u32 	[%rd325], %r1322;
	ld.local.f32 	%f331, [%rd324+4];
	ld.local.u32 	%r1323, [%rd325+4];
	mov.b32 	%r1324, %f331;
	shfl.sync.idx.b32	%r1325|%p533, %r1324, %r194, 31, -1;
	mov.b32 	%f332, %r1325;
	shfl.sync.idx.b32	%r1326|%p534, %r1323, %r194, 31, -1;
	add.s32 	%r1327, %r1320, 1;
	and.b32  	%r1328, %r1327, %r2446;
	setp.gt.f32 	%p535, %f331, %f332;
	setp.ne.s32 	%p536, %r1328, 0;
	xor.pred  	%p537, %p536, %p535;
	selp.f32 	%f333, %f332, %f331, %p537;
	selp.b32 	%r1329, %r1326, %r1323, %p537;
	st.local.f32 	[%rd324+4], %f333;
	st.local.u32 	[%rd325+4], %r1329;
	ld.local.f32 	%f334, [%rd324+8];
	ld.local.u32 	%r1330, [%rd325+8];
	mov.b32 	%r1331, %f334;
	shfl.sync.idx.b32	%r1332|%p538, %r1331, %r194, 31, -1;
	mov.b32 	%f335, %r1332;
	shfl.sync.idx.b32	%r1333|%p539, %r1330, %r194, 31, -1;
	add.s32 	%r1334, %r1320, 2;
	and.b32  	%r1335, %r1334, %r2446;
	setp.gt.f32 	%p540, %f334, %f335;
	setp.ne.s32 	%p541, %r1335, 0;
	xor.pred  	%p542, %p541, %p540;
	selp.f32 	%f336, %f335, %f334, %p542;
	selp.b32 	%r1336, %r1333, %r1330, %p542;
	st.local.f32 	[%rd324+8], %f336;
	st.local.u32 	[%rd325+8], %r1336;
	ld.local.f32 	%f337, [%rd324+12];
	ld.local.u32 	%r1337, [%rd325+12];
	mov.b32 	%r1338, %f337;
	shfl.sync.idx.b32	%r1339|%p543, %r1338, %r194, 31, -1;
	mov.b32 	%f338, %r1339;
	shfl.sync.idx.b32	%r1340|%p544, %r1337, %r194, 31, -1;
	add.s32 	%r1341, %r1320, 3;
	and.b32  	%r1342, %r1341, %r2446;
	setp.gt.f32 	%p545, %f337, %f338;
	setp.ne.s32 	%p546, %r1342, 0;
	xor.pred  	%p547, %p546, %p545;
	selp.f32 	%f339, %f338, %f337, %p547;
	selp.b32 	%r1343, %r1340, %r1337, %p547;
	st.local.f32 	[%rd324+12], %f339;
	st.local.u32 	[%rd325+12], %r1343;
	add.s32 	%r2450, %r2450, 4;
$L__BB0_351:
	setp.eq.s32 	%p548, %r20, 0;
	@%p548 bra 	$L__BB0_356;
	setp.eq.s32 	%p549, %r18, 0;
	@%p549 bra 	$L__BB0_354;
	mul.wide.u32 	%rd326, %r2450, 4;
	add.s64 	%rd327, %rd1, %rd326;
	ld.local.f32 	%f340, [%rd327];
	add.s64 	%rd328, %rd2, %rd326;
	ld.local.u32 	%r1344, [%rd328];
	mov.b32 	%r1345, %f340;
	shfl.sync.idx.b32	%r1346|%p550, %r1345, %r194, 31, -1;
	mov.b32 	%f341, %r1346;
	shfl.sync.idx.b32	%r1347|%p551, %r1344, %r194, 31, -1;
	add.s32 	%r1348, %r2450, %r15;
	and.b32  	%r1349, %r1348, %r2446;
	setp.gt.f32 	%p552, %f340, %f341;
	setp.ne.s32 	%p553, %r1349, 0;
	xor.pred  	%p554, %p553, %p552;
	selp.f32 	%f342, %f341, %f340, %p554;
	selp.b32 	%r1350, %r1347, %r1344, %p554;
	st.local.f32 	[%rd327], %f342;
	st.local.u32 	[%rd328], %r1350;
	ld.local.f32 	%f343, [%rd327+4];
	ld.local.u32 	%r1351, [%rd328+4];
	mov.b32 	%r1352, %f343;
	shfl.sync.idx.b32	%r1353|%p555, %r1352, %r194, 31, -1;
	mov.b32 	%f344, %r1353;
	shfl.sync.idx.b32	%r1354|%p556, %r1351, %r194, 31, -1;
	add.s32 	%r1355, %r1348, 1;
	and.b32  	%r1356, %r1355, %r2446;
	setp.gt.f32 	%p557, %f343, %f344;
	setp.ne.s32 	%p558, %r1356, 0;
	xor.pred  	%p559, %p558, %p557;
	selp.f32 	%f345, %f344, %f343, %p559;
	selp.b32 	%r1357, %r1354, %r1351, %p559;
	st.local.f32 	[%rd327+4], %f345;
	st.local.u32 	[%rd328+4], %r1357;
	add.s32 	%r2450, %r2450, 2;
$L__BB0_354:
	setp.eq.s32 	%p560, %r21, 0;
	@%p560 bra 	$L__BB0_356;
	mul.wide.u32 	%rd329, %r2450, 4;
	add.s64 	%rd330, %rd1, %rd329;
	ld.local.f32 	%f346, [%rd330];
	add.s64 	%rd331, %rd2, %rd329;
	ld.local.u32 	%r1358, [%rd331];
	mov.b32 	%r1359, %f346;
	shfl.sync.idx.b32	%r1360|%p561, %r1359, %r194, 31, -1;
	mov.b32 	%f347, %r1360;
	shfl.sync.idx.b32	%r1361|%p562, %r1358, %r194, 31, -1;
	add.s32 	%r1362, %r2450, %r15;
	and.b32  	%r1363, %r1362, %r2446;
	setp.gt.f32 	%p563, %f346, %f347;
	setp.ne.s32 	%p564, %r1363, 0;
	xor.pred  	%p565, %p564, %p563;
	selp.f32 	%f348, %f347, %f346, %p565;
	selp.b32 	%r1364, %r1361, %r1358, %p565;
	st.local.f32 	[%rd330], %f348;
	st.local.u32 	[%rd331], %r1364;
$L__BB0_356:
	bar.warp.sync 	-1;
	shr.s32 	%r2447, %r2447, 1;
	setp.ge.s32 	%p566, %r2447, %r5;
	mov.u32 	%r2453, %r16;
	@%p566 bra 	$L__BB0_344;
$L__BB0_357:
	setp.lt.s32 	%p567, %r2453, 1;
	@%p567 bra 	$L__BB0_400;
$L__BB0_358:
	mov.u32 	%r204, %r2453;
	setp.lt.s32 	%p568, %r5, 1;
	@%p568 bra 	$L__BB0_399;
	setp.lt.u32 	%p569, %r16, 7;
	mov.b32 	%r2456, 0;
	@%p569 bra 	$L__BB0_378;
	mov.b32 	%r2454, 0;
$L__BB0_361:
	.pragma "nounroll";
	xor.b32  	%r206, %r2454, %r204;
	setp.le.u32 	%p570, %r206, %r2454;
	mul.wide.u32 	%rd332, %r2454, 4;
	add.s64 	%rd17, %rd1, %rd332;
	add.s64 	%rd18, %rd2, %rd332;
	@%p570 bra 	$L__BB0_363;
	ld.local.f32 	%f349, [%rd17];
	ld.local.u32 	%r1367, [%rd18];
	mul.wide.u32 	%rd333, %r206, 4;
	add.s64 	%rd334, %rd1, %rd333;
	ld.local.f32 	%f350, [%rd334];
	add.s64 	%rd335, %rd2, %rd333;
	ld.local.u32 	%r1368, [%rd335];
	add.s32 	%r1369, %r2454, %r15;
	and.b32  	%r1370, %r1369, %r2446;
	setp.gt.f32 	%p571, %f349, %f350;
	setp.ne.s32 	%p572, %r1370, 0;
	xor.pred  	%p573, %p572, %p571;
	selp.f32 	%f351, %f350, %f349, %p573;
	selp.b32 	%r1371, %r1368, %r1367, %p573;
	selp.f32 	%f352, %f349, %f350, %p573;
	selp.b32 	%r1372, %r1367, %r1368, %p573;
	st.local.f32 	[%rd17], %f351;
	st.local.u32 	[%rd18], %r1371;
	st.local.f32 	[%rd334], %f352;
	st.local.u32 	[%rd335], %r1372;
$L__BB0_363:
	add.s32 	%r207, %r2454, 1;
	xor.b32  	%r208, %r207, %r204;
	setp.le.u32 	%p574, %r208, %r207;
	@%p574 bra 	$L__BB0_365;
	ld.local.f32 	%f353, [%rd17+4];
	ld.local.u32 	%r1373, [%rd18+4];
	mul.wide.u32 	%rd336, %r208, 4;
	add.s64 	%rd337, %rd1, %rd336;
	ld.local.f32 	%f354, [%rd337];
	add.s64 	%rd338, %rd2, %rd336;
	ld.local.u32 	%r1374, [%rd338];
	add.s32 	%r1375, %r207, %r15;
	and.b32  	%r1376, %r1375, %r2446;
	setp.gt.f32 	%p575, %f353, %f354;
	setp.ne.s32 	%p576, %r1376, 0;
	xor.pred  	%p577, %p576, %p575;
	selp.f32 	%f355, %f354, %f353, %p577;
	selp.b32 	%r1377, %r1374, %r1373, %p577;
	selp.f32 	%f356, %f353, %f354, %p577;
	selp.b32 	%r1378, %r1373, %r1374, %p577;
	st.local.f32 	[%rd17+4], %f355;
	st.local.u32 	[%rd18+4], %r1377;
	st.local.f32 	[%rd337], %f356;
	st.local.u32 	[%rd338], %r1378;
$L__BB0_365:
	add.s32 	%r209, %r2454, 2;
	xor.b32  	%r210, %r209, %r204;
	setp.le.u32 	%p578, %r210, %r209;
	@%p578 bra 	$L__BB0_367;
	ld.local.f32 	%f357, [%rd17+8];
	ld.local.u32 	%r1379, [%rd18+8];
	mul.wide.u32 	%rd339, %r210, 4;
	add.s64 	%rd340, %rd1, %rd339;
	ld.local.f32 	%f358, [%rd340];
	add.s64 	%rd341, %rd2, %rd339;
	ld.local.u32 	%r1380, [%rd341];
	add.s32 	%r1381, %r209, %r15;
	and.b32  	%r1382, %r1381, %r2446;
	setp.gt.f32 	%p579, %f357, %f358;
	setp.ne.s32 	%p580, %r1382, 0;
	xor.pred  	%p581, %p580, %p579;
	selp.f32 	%f359, %f358, %f357, %p581;
	selp.b32 	%r1383, %r1380, %r1379, %p581;
	selp.f32 	%f360, %f357, %f358, %p581;
	selp.b32 	%r1384, %r1379, %r1380, %p581;
	st.local.f32 	[%rd17+8], %f359;
	st.local.u32 	[%rd18+8], %r1383;
	st.local.f32 	[%rd340], %f360;
	st.local.u32 	[%rd341], %r1384;
$L__BB0_367:
	add.s32 	%r211, %r2454, 3;
	xor.b32  	%r212, %r211, %r204;
	setp.le.u32 	%p582, %r212, %r211;
	@%p582 bra 	$L__BB0_369;
	ld.local.f32 	%f361, [%rd17+12];
	ld.local.u32 	%r1385, [%rd18+12];
	mul.wide.u32 	%rd342, %r212, 4;
	add.s64 	%rd343, %rd1, %rd342;
	ld.local.f32 	%f362, [%rd343];
	add.s64 	%rd344, %rd2, %rd342;
	ld.local.u32 	%r1386, [%rd344];
	add.s32 	%r1387, %r211, %r15;
	and.b32  	%r1388, %r1387, %r2446;
	setp.gt.f32 	%p583, %f361, %f362;
	setp.ne.s32 	%p584, %r1388, 0;
	xor.pred  	%p585, %p584, %p583;
	selp.f32 	%f363, %f362, %f361, %p585;
	selp.b32 	%r1389, %r1386, %r1385, %p585;
	selp.f32 	%f364, %f361, %f362, %p585;
	selp.b32 	%r1390, %r1385, %r1386, %p585;
	st.local.f32 	[%rd17+12], %f363;
	st.local.u32 	[%rd18+12], %r1389;
	st.local.f32 	[%rd343], %f364;
	st.local.u32 	[%rd344], %r1390;
$L__BB0_369:
	add.s32 	%r213, %r2454, 4;
	xor.b32  	%r214, %r213, %r204;
	setp.le.u32 	%p586, %r214, %r213;
	@%p586 bra 	$L__BB0_371;
	ld.local.f32 	%f365, [%rd17+16];
	ld.local.u32 	%r1391, [%rd18+16];
	mul.wide.u32 	%rd345, %r214, 4;
	add.s64 	%rd346, %rd1, %rd345;
	ld.local.f32 	%f366, [%rd346];
	add.s64 	%rd347, %rd2, %rd345;
	ld.local.u32 	%r1392, [%rd347];
	add.s32 	%r1393, %r213, %r15;
	and.b32  	%r1394, %r1393, %r2446;
	setp.gt.f32 	%p587, %f365, %f366;
	setp.ne.s32 	%p588, %r1394, 0;
	xor.pred  	%p589, %p588, %p587;
	selp.f32 	%f367, %f366, %f365, %p589;
	selp.b32 	%r1395, %r1392, %r1391, %p589;
	selp.f32 	%f368, %f365, %f366, %p589;
	selp.b32 	%r1396, %r1391, %r1392, %p589;
	st.local.f32 	[%rd17+16], %f367;
	st.local.u32 	[%rd18+16], %r1395;
	st.local.f32 	[%rd346], %f368;
	st.local.u32 	[%rd347], %r1396;
$L__BB0_371:
	add.s32 	%r215, %r2454, 5;
	xor.b32  	%r216, %r215, %r204;
	setp.le.u32 	%p590, %r216, %r215;
	@%p590 bra 	$L__BB0_373;
	ld.local.f32 	%f369, [%rd17+20];
	ld.local.u32 	%r1397, [%rd18+20];
	mul.wide.u32 	%rd348, %r216, 4;
	add.s64 	%rd349, %rd1, %rd348;
	ld.local.f32 	%f370, [%rd349];
	add.s64 	%rd350, %rd2, %rd348;
	ld.local.u32 	%r1398, [%rd350];
	add.s32 	%r1399, %r215, %r15;
	and.b32  	%r1400, %r1399, %r2446;
	setp.gt.f32 	%p591, %f369, %f370;
	setp.ne.s32 	%p592, %r1400, 0;
	xor.pred  	%p593, %p592, %p591;
	selp.f32 	%f371, %f370, %f369, %p593;
	selp.b32 	%r1401, %r1398, %r1397, %p593;
	selp.f32 	%f372, %f369, %f370, %p593;
	selp.b32 	%r1402, %r1397, %r1398, %p593;
	st.local.f32 	[%rd17+20], %f371;
	st.local.u32 	[%rd18+20], %r1401;
	st.local.f32 	[%rd349], %f372;
	st.local.u32 	[%rd350], %r1402;
$L__BB0_373:
	add.s32 	%r217, %r2454, 6;
	xor.b32  	%r218, %r217, %r204;
	setp.le.u32 	%p594, %r218, %r217;
	@%p594 bra 	$L__BB0_375;
	ld.local.f32 	%f373, [%rd17+24];
	ld.local.u32 	%r1403, [%rd18+24];
	mul.wide.u32 	%rd351, %r218, 4;
	add.s64 	%rd352, %rd1, %rd351;
	ld.local.f32 	%f374, [%rd352];
	add.s64 	%rd353, %rd2, %rd351;
	ld.local.u32 	%r1404, [%rd353];
	add.s32 	%r1405, %r217, %r15;
	and.b32  	%r1406, %r1405, %r2446;
	setp.gt.f32 	%p595, %f373, %f374;
	setp.ne.s32 	%p596, %r1406, 0;
	xor.pred  	%p597, %p596, %p595;
	selp.f32 	%f375, %f374, %f373, %p597;
	selp.b32 	%r1407, %r1404, %r1403, %p597;
	selp.f32 	%f376, %f373, %f374, %p597;
	selp.b32 	%r1408, %r1403, %r1404, %p597;
	st.local.f32 	[%rd17+24], %f375;
	st.local.u32 	[%rd18+24], %r1407;
	st.local.f32 	[%rd352], %f376;
	st.local.u32 	[%rd353], %r1408;
$L__BB0_375:
	add.s32 	%r219, %r2454, 7;
	xor.b32  	%r220, %r219, %r204;
	setp.le.u32 	%p598, %r220, %r219;
	@%p598 bra 	$L__BB0_377;
	ld.local.f32 	%f377, [%rd17+28];
	ld.local.u32 	%r1409, [%rd18+28];
	mul.wide.u32 	%rd354, %r220, 4;
	add.s64 	%rd355, %rd1, %rd354;
	ld.local.f32 	%f378, [%rd355];
	add.s64 	%rd356, %rd2, %rd354;
	ld.local.u32 	%r1410, [%rd356];
	add.s32 	%r1411, %r219, %r15;
	and.b32  	%r1412, %r1411, %r2446;
	setp.gt.f32 	%p599, %f377, %f378;
	setp.ne.s32 	%p600, %r1412, 0;
	xor.pred  	%p601, %p600, %p599;
	selp.f32 	%f379, %f378, %f377, %p601;
	selp.b32 	%r1413, %r1410, %r1409, %p601;
	selp.f32 	%f380, %f377, %f378, %p601;
	selp.b32 	%r1414, %r1409, %r1410, %p601;
	st.local.f32 	[%rd17+28], %f379;
	st.local.u32 	[%rd18+28], %r1413;
	st.local.f32 	[%rd355], %f380;
	st.local.u32 	[%rd356], %r1414;
$L__BB0_377:
	add.s32 	%r2454, %r2454, 8;
	setp.ne.s32 	%p602, %r2454, %r22;
	mov.u32 	%r2456, %r22;
	@%p602 bra 	$L__BB0_361;
$L__BB0_378:
	setp.eq.s32 	%p603, %r19, 0;
	@%p603 bra 	$L__BB0_399;
	setp.lt.u32 	%p604, %r17, 3;
	@%p604 bra 	$L__BB0_389;
	xor.b32  	%r223, %r2456, %r204;
	setp.le.s32 	%p605, %r223, %r2456;
	@%p605 bra 	$L__BB0_382;
	mul.wide.u32 	%rd357, %r2456, 4;
	add.s64 	%rd358, %rd1, %rd357;
	ld.local.f32 	%f381, [%rd358];
	add.s64 	%rd359, %rd2, %rd357;
	ld.local.u32 	%r1415, [%rd359];
	mul.wide.u32 	%rd360, %r223, 4;
	add.s64 	%rd361, %rd1, %rd360;
	ld.local.f32 	%f382, [%rd361];
	add.s64 	%rd362, %rd2, %rd360;
	ld.local.u32 	%r1416, [%rd362];
	add.s32 	%r1417, %r2456, %r15;
	and.b32  	%r1418, %r1417, %r2446;
	setp.gt.f32 	%p606, %f381, %f382;
	setp.ne.s32 	%p607, %r1418, 0;
	xor.pred  	%p608, %p607, %p606;
	selp.f32 	%f383, %f382, %f381, %p608;
	selp.b32 	%r1419, %r1416, %r1415, %p608;
	selp.f32 	%f384, %f381, %f382, %p608;
	selp.b32 	%r1420, %r1415, %r1416, %p608;
	st.local.f32 	[%rd358], %f383;
	st.local.u32 	[%rd359], %r1419;
	st.local.f32 	[%rd361], %f384;
	st.local.u32 	[%rd362], %r1420;
$L__BB0_382:
	add.s32 	%r224, %r2456, 1;
	xor.b32  	%r225, %r224, %r204;
	setp.le.s32 	%p609, %r225, %r224;
	@%p609 bra 	$L__BB0_384;
	mul.wide.u32 	%rd363, %r2456, 4;
	add.s64 	%rd364, %rd1, %rd363;
	ld.local.f32 	%f385, [%rd364+4];
	add.s64 	%rd365, %rd2, %rd363;
	ld.local.u32 	%r1421, [%rd365+4];
	mul.wide.u32 	%rd366, %r225, 4;
	add.s64 	%rd367, %rd1, %rd366;
	ld.local.f32 	%f386, [%rd367];
	add.s64 	%rd368, %rd2, %rd366;
	ld.local.u32 	%r1422, [%rd368];
	add.s32 	%r1423, %r224, %r15;
	and.b32  	%r1424, %r1423, %r2446;
	setp.gt.f32 	%p610, %f385, %f386;
	setp.ne.s32 	%p611, %r1424, 0;
	xor.pred  	%p612, %p611, %p610;
	selp.f32 	%f387, %f386, %f385, %p612;
	selp.b32 	%r1425, %r1422, %r1421, %p612;
	selp.f32 	%f388, %f385, %f386, %p612;
	selp.b32 	%r1426, %r1421, %r1422, %p612;
	st.local.f32 	[%rd364+4], %f387;
	st.local.u32 	[%rd365+4], %r1425;
	st.local.f32 	[%rd367], %f388;
	st.local.u32 	[%rd368], %r1426;
$L__BB0_384:
	add.s32 	%r226, %r2456, 2;
	xor.b32  	%r227, %r226, %r204;
	setp.le.s32 	%p613, %r227, %r226;
	@%p613 bra 	$L__BB0_386;
	mul.wide.u32 	%rd369, %r2456, 4;
	add.s64 	%rd370, %rd1, %rd369;
	ld.local.f32 	%f389, [%rd370+8];
	add.s64 	%rd371, %rd2, %rd369;
	ld.local.u32 	%r1427, [%rd371+8];
	mul.wide.u32 	%rd372, %r227, 4;
	add.s64 	%rd373, %rd1, %rd372;
	ld.local.f32 	%f390, [%rd373];
	add.s64 	%rd374, %rd2, %rd372;
	ld.local.u32 	%r1428, [%rd374];
	add.s32 	%r1429, %r226, %r15;
	and.b32  	%r1430, %r1429, %r2446;
	setp.gt.f32 	%p614, %f389, %f390;
	setp.ne.s32 	%p615, %r1430, 0;
	xor.pred  	%p616, %p615, %p614;
	selp.f32 	%f391, %f390, %f389, %p616;
	selp.b32 	%r1431, %r1428, %r1427, %p616;
	selp.f32 	%f392, %f389, %f390, %p616;
	selp.b32 	%r1432, %r1427, %r1428, %p616;
	st.local.f32 	[%rd370+8], %f391;
	st.local.u32 	[%rd371+8], %r1431;
	st.local.f32 	[%rd373], %f392;
	st.local.u32 	[%rd374], %r1432;
$L__BB0_386:
	add.s32 	%r228, %r2456, 3;
	xor.b32  	%r229, %r228, %r204;
	setp.le.s32 	%p617, %r229, %r228;
	@%p617 bra 	$L__BB0_388;
	mul.wide.u32 	%rd375, %r2456, 4;
	add.s64 	%rd376, %rd1, %rd375;
	ld.local.f32 	%f393, [%rd376+12];
	add.s64 	%rd377, %rd2, %rd375;
	ld.local.u32 	%r1433, [%rd377+12];
	mul.wide.u32 	%rd378, %r229, 4;
	add.s64 	%rd379, %rd1, %rd378;
	ld.local.f32 	%f394, [%rd379];
	add.s64 	%rd380, %rd2, %rd378;
	ld.local.u32 	%r1434, [%rd380];
	add.s32 	%r1435, %r228, %r15;
	and.b32  	%r1436, %r1435, %r2446;
	setp.gt.f32 	%p618, %f393, %f394;
	setp.ne.s32 	%p619, %r1436, 0;
	xor.pred  	%p620, %p619, %p618;
	selp.f32 	%f395, %f394, %f393, %p620;
	selp.b32 	%r1437, %r1434, %r1433, %p620;
	selp.f32 	%f396, %f393, %f394, %p620;
	selp.b32 	%r1438, %r1433, %r1434, %p620;
	st.local.f32 	[%rd376+12], %f395;
	st.local.u32 	[%rd377+12], %r1437;
	st.local.f32 	[%rd379], %f396;
	st.local.u32 	[%rd380], %r1438;
$L__BB0_388:
	add.s32 	%r2456, %r2456, 4;
$L__BB0_389:
	setp.eq.s32 	%p621, %r20, 0;
	@%p621 bra 	$L__BB0_399;
	setp.eq.s32 	%p622, %r18, 0;
	@%p622 bra 	$L__BB0_396;
	xor.b32  	%r232, %r2456, %r204;
	setp.le.s32 	%p623, %r232, %r2456;
	@%p623 bra 	$L__BB0_393;
	mul.wide.u32 	%rd381, %r2456, 4;
	add.s64 	%rd382, %rd1, %rd381;
	ld.local.f32 	%f397, [%rd382];
	add.s64 	%rd383, %rd2, %rd381;
	ld.local.u32 	%r1439, [%rd383];
	mul.wide.u32 	%rd384, %r232, 4;
	add.s64 	%rd385, %rd1, %rd384;
	ld.local.f32 	%f398, [%rd385];
	add.s64 	%rd386, %rd2, %rd384;
	ld.local.u32 	%r1440, [%rd386];
	add.s32 	%r1441, %r2456, %r15;
	and.b32  	%r1442, %r1441, %r2446;
	setp.gt.f32 	%p624, %f397, %f398;
	setp.ne.s32 	%p625, %r1442, 0;
	xor.pred  	%p626, %p625, %p624;
	selp.f32 	%f399, %f398, %f397, %p626;
	selp.b32 	%r1443, %r1440, %r1439, %p626;
	selp.f32 	%f400, %f397, %f398, %p626;
	selp.b32 	%r1444, %r1439, %r1440, %p626;
	st.local.f32 	[%rd382], %f399;
	st.local.u32 	[%rd383], %r1443;
	st.local.f32 	[%rd385], %f400;
	st.local.u32 	[%rd386], %r1444;
$L__BB0_393:
	add.s32 	%r233, %r2456, 1;
	xor.b32  	%r234, %r233, %r204;
	setp.le.s32 	%p627, %r234, %r233;
	@%p627 bra 	$L__BB0_395;
	mul.wide.u32 	%rd387, %r2456, 4;
	add.s64 	%rd388, %rd1, %rd387;
	ld.local.f32 	%f401, [%rd388+4];
	add.s64 	%rd389, %rd2, %rd387;
	ld.local.u32 	%r1445, [%rd389+4];
	mul.wide.u32 	%rd390, %r234, 4;
	add.s64 	%rd391, %rd1, %rd390;
	ld.local.f32 	%f402, [%rd391];
	add.s64 	%rd392, %rd2, %rd390;
	ld.local.u32 	%r1446, [%rd392];
	add.s32 	%r1447, %r233, %r15;
	and.b32  	%r1448, %r1447, %r2446;
	setp.gt.f32 	%p628, %f401, %f402;
	setp.ne.s32 	%p629, %r1448, 0;
	xor.pred  	%p630, %p629, %p628;
	selp.f32 	%f403, %f402, %f401, %p630;
	selp.b32 	%r1449, %r1446, %r1445, %p630;
	selp.f32 	%f404, %f401, %f402, %p630;
	selp.b32 	%r1450, %r1445, %r1446, %p630;
	st.local.f32 	[%rd388+4], %f403;
	st.local.u32 	[%rd389+4], %r1449;
	st.local.f32 	[%rd391], %f404;
	st.local.u32 	[%rd392], %r1450;
$L__BB0_395:
	add.s32 	%r2456, %r2456, 2;
$L__BB0_396:
	setp.eq.s32 	%p631, %r21, 0;
	@%p631 bra 	$L__BB0_399;
	xor.b32  	%r237, %r2456, %r204;
	setp.le.s32 	%p632, %r237, %r2456;
	@%p632 bra 	$L__BB0_399;
	mul.wide.u32 	%rd393, %r2456, 4;
	add.s64 	%rd394, %rd1, %rd393;
	ld.local.f32 	%f405, [%rd394];
	add.s64 	%rd395, %rd2, %rd393;
	ld.local.u32 	%r1451, [%rd395];
	mul.wide.u32 	%rd396, %r237, 4;
	add.s64 	%rd397, %rd1, %rd396;
	ld.local.f32 	%f406, [%rd397];
	add.s64 	%rd398, %rd2, %rd396;
	ld.local.u32 	%r1452, [%rd398];
	add.s32 	%r1453, %r2456, %r15;
	and.b32  	%r1454, %r1453, %r2446;
	setp.gt.f32 	%p633, %f405, %f406;
	setp.ne.s32 	%p634, %r1454, 0;
	xor.pred  	%p635, %p634, %p633;
	selp.f32 	%f407, %f406, %f405, %p635;
	selp.b32 	%r1455, %r1452, %r1451, %p635;
	selp.f32 	%f408, %f405, %f406, %p635;
	selp.b32 	%r1456, %r1451, %r1452, %p635;
	st.local.f32 	[%rd394], %f407;
	st.local.u32 	[%rd395], %r1455;
	st.local.f32 	[%rd397], %f408;
	st.local.u32 	[%rd398], %r1456;
$L__BB0_399:
	bar.warp.sync 	-1;
	shr.u32 	%r2453, %r204, 1;
	setp.gt.u32 	%p636, %r204, 1;
	@%p636 bra 	$L__BB0_358;
$L__BB0_400:
	shl.b32 	%r2446, %r2446, 1;
	setp.gt.s32 	%p637, %r2446, %r472;
	@%p637 bra 	$L__BB0_401;
	bra.uni 	$L__BB0_342;
$L__BB0_401:
	setp.lt.s32 	%p638, %r5, 1;
	@%p638 bra 	$L__BB0_413;
	mul.wide.s32 	%rd399, %r5, 4;
	add.s64 	%rd16, %rd1, %rd399;
	setp.lt.u32 	%p639, %r16, 7;
	mov.b32 	%r2460, 0;
	@%p639 bra 	$L__BB0_405;
	mov.b32 	%r2458, 0;
$L__BB0_404:
	.pragma "nounroll";
	not.b32 	%r1459, %r2458;
	add.s32 	%r1460, %r5, %r1459;
	mul.wide.s32 	%rd400, %r2458, 4;
	xor.b64  	%rd401, %rd400, -4;
	add.s64 	%rd402, %rd16, %rd401;
	ld.local.u32 	%r1461, [%rd402];
	xor.b32  	%r1462, %r1, 31;
	shfl.sync.idx.b32	%r1463|%p640, %r1461, %r1462, 31, -1;
	mov.b32 	%f409, %r1463;
	mul.wide.s32 	%rd403, %r1460, 4;
	add.s64 	%rd404, %rd2, %rd403;
	ld.local.u32 	%r1464, [%rd404];
	shfl.sync.idx.b32	%r1465|%p641, %r1464, %r1462, 31, -1;
	mul.wide.u32 	%rd405, %r2458, 4;
	add.s64 	%rd406, %rd1, %rd405;
	ld.local.f32 	%f410, [%rd406];
	add.s64 	%rd407, %rd2, %rd405;
	ld.local.u32 	%r1466, [%rd407];
	setp.gt.f32 	%p642, %f410, %f409;
	selp.f32 	%f411, %f409, %f410, %p642;
	selp.b32 	%r1467, %r1465, %r1466, %p642;
	st.local.f32 	[%rd406], %f411;
	st.local.u32 	[%rd407], %r1467;
	ld.local.u32 	%r1468, [%rd402+-4];
	shfl.sync.idx.b32	%r1469|%p643, %r1468, %r1462, 31, -1;
	mov.b32 	%f412, %r1469;
	ld.local.u32 	%r1470, [%rd404+-4];
	shfl.sync.idx.b32	%r1471|%p644, %r1470, %r1462, 31, -1;
	ld.local.f32 	%f413, [%rd406+4];
	ld.local.u32 	%r1472, [%rd407+4];
	setp.gt.f32 	%p645, %f413, %f412;
	selp.f32 	%f414, %f412, %f413, %p645;
	selp.b32 	%r1473, %r1471, %r1472, %p645;
	st.local.f32 	[%rd406+4], %f414;
	st.local.u32 	[%rd407+4], %r1473;
	ld.local.u32 	%r1474, [%rd402+-8];
	shfl.sync.idx.b32	%r1475|%p646, %r1474, %r1462, 31, -1;
	mov.b32 	%f415, %r1475;
	ld.local.u32 	%r1476, [%rd404+-8];
	shfl.sync.idx.b32	%r1477|%p647, %r1476, %r1462, 31, -1;
	ld.local.f32 	%f416, [%rd406+8];
	ld.local.u32 	%r1478, [%rd407+8];
	setp.gt.f32 	%p648, %f416, %f415;
	selp.f32 	%f417, %f415, %f416, %p648;
	selp.b32 	%r1479, %r1477, %r1478, %p648;
	st.local.f32 	[%rd406+8], %f417;
	st.local.u32 	[%rd407+8], %r1479;
	ld.local.u32 	%r1480, [%rd402+-12];
	shfl.sync.idx.b32	%r1481|%p649, %r1480, %r1462, 31, -1;
	mov.b32 	%f418, %r1481;
	ld.local.u32 	%r1482, [%rd404+-12];
	shfl.sync.idx.b32	%r1483|%p650, %r1482, %r1462, 31, -1;
	ld.local.f32 	%f419, [%rd406+12];
	ld.local.u32 	%r1484, [%rd407+12];
	setp.gt.f32 	%p651, %f419, %f418;
	selp.f32 	%f420, %f418, %f419, %p651;
	selp.b32 	%r1485, %r1483, %r1484, %p651;
	st.local.f32 	[%rd406+12], %f420;
	st.local.u32 	[%rd407+12], %r1485;
	ld.local.u32 	%r1486, [%rd402+-16];
	shfl.sync.idx.b32	%r1487|%p652, %r1486, %r1462, 31, -1;
	mov.b32 	%f421, %r1487;
	ld.local.u32 	%r1488, [%rd404+-16];
	shfl.sync.idx.b32	%r1489|%p653, %r1488, %r1462, 31, -1;
	ld.local.f32 	%f422, [%rd406+16];
	ld.local.u32 	%r1490, [%rd407+16];
	setp.gt.f32 	%p654, %f422, %f421;
	selp.f32 	%f423, %f421, %f422, %p654;
	selp.b32 	%r1491, %r1489, %r1490, %p654;
	st.local.f32 	[%rd406+16], %f423;
	st.local.u32 	[%rd407+16], %r1491;
	ld.local.u32 	%r1492, [%rd402+-20];
	shfl.sync.idx.b32	%r1493|%p655, %r1492, %r1462, 31, -1;
	mov.b32 	%f424, %r1493;
	ld.local.u32 	%r1494, [%rd404+-20];
	shfl.sync.idx.b32	%r1495|%p656, %r1494, %r1462, 31, -1;
	ld.local.f32 	%f425, [%rd406+20];
	ld.local.u32 	%r1496, [%rd407+20];
	setp.gt.f32 	%p657, %f425, %f424;
	selp.f32 	%f426, %f424, %f425, %p657;
	selp.b32 	%r1497, %r1495, %r1496, %p657;
	st.local.f32 	[%rd406+20], %f426;
	st.local.u32 	[%rd407+20], %r1497;
	ld.local.u32 	%r1498, [%rd402+-24];
	shfl.sync.idx.b32	%r1499|%p658, %r1498, %r1462, 31, -1;
	mov.b32 	%f427, %r1499;
	ld.local.u32 	%r1500, [%rd404+-24];
	shfl.sync.idx.b32	%r1501|%p659, %r1500, %r1462, 31, -1;
	ld.local.f32 	%f428, [%rd406+24];
	ld.local.u32 	%r1502, [%rd407+24];
	setp.gt.f32 	%p660, %f428, %f427;
	selp.f32 	%f429, %f427, %f428, %p660;
	selp.b32 	%r1503, %r1501, %r1502, %p660;
	st.local.f32 	[%rd406+24], %f429;
	st.local.u32 	[%rd407+24], %r1503;
	ld.local.u32 	%r1504, [%rd402+-28];
	shfl.sync.idx.b32	%r1505|%p661, %r1504, %r1462, 31, -1;
	mov.b32 	%f430, %r1505;
	ld.local.u32 	%r1506, [%rd404+-28];
	shfl.sync.idx.b32	%r1507|%p662, %r1506, %r1462, 31, -1;
	ld.local.f32 	%f431, [%rd406+28];
	ld.local.u32 	%r1508, [%rd407+28];
	setp.gt.f32 	%p663, %f431, %f430;
	selp.f32 	%f432, %f430, %f431, %p663;
	selp.b32 	%r1509, %r1507, %r1508, %p663;
	st.local.f32 	[%rd406+28], %f432;
	st.local.u32 	[%rd407+28], %r1509;
	add.s32 	%r2458, %r2458, 8;
	and.b32  	%r2460, %r5, 2147483640;
	setp.ne.s32 	%p664, %r2458, %r2460;
	@%p664 bra 	$L__BB0_404;
$L__BB0_405:
	setp.eq.s32 	%p665, %r19, 0;
	@%p665 bra 	$L__BB0_413;
	setp.lt.u32 	%p666, %r17, 3;
	@%p666 bra 	$L__BB0_408;
	not.b32 	%r1510, %r2460;
	add.s32 	%r1511, %r5, %r1510;
	mul.wide.u32 	%rd408, %r2460, 4;
	xor.b64  	%rd409, %rd408, -4;
	add.s64 	%rd410, %rd16, %rd409;
	ld.local.u32 	%r1512, [%rd410];
	xor.b32  	%r1513, %r1, 31;
	shfl.sync.idx.b32	%r1514|%p667, %r1512, %r1513, 31, -1;
	mov.b32 	%f433, %r1514;
	mul.wide.s32 	%rd411, %r1511, 4;
	add.s64 	%rd412, %rd2, %rd411;
	ld.local.u32 	%r1515, [%rd412];
	shfl.sync.idx.b32	%r1516|%p668, %r1515, %r1513, 31, -1;
	add.s64 	%rd413, %rd1, %rd408;
	ld.local.f32 	%f434, [%rd413];
	add.s64 	%rd414, %rd2, %rd408;
	ld.local.u32 	%r1517, [%rd414];
	setp.gt.f32 	%p669, %f434, %f433;
	selp.f32 	%f435, %f433, %f434, %p669;
	selp.b32 	%r1518, %r1516, %r1517, %p669;
	st.local.f32 	[%rd413], %f435;
	st.local.u32 	[%rd414], %r1518;
	ld.local.u32 	%r1519, [%rd410+-4];
	shfl.sync.idx.b32	%r1520|%p670, %r1519, %r1513, 31, -1;
	mov.b32 	%f436, %r1520;
	ld.local.u32 	%r1521, [%rd412+-4];
	shfl.sync.idx.b32	%r1522|%p671, %r1521, %r1513, 31, -1;
	ld.local.f32 	%f437, [%rd413+4];
	ld.local.u32 	%r1523, [%rd414+4];
	setp.gt.f32 	%p672, %f437, %f436;
	selp.f32 	%f438, %f436, %f437, %p672;
	selp.b32 	%r1524, %r1522, %r1523, %p672;
	st.local.f32 	[%rd413+4], %f438;
	st.local.u32 	[%rd414+4], %r1524;
	ld.local.u32 	%r1525, [%rd410+-8];
	shfl.sync.idx.b32	%r1526|%p673, %r1525, %r1513, 31, -1;
	mov.b32 	%f439, %r1526;
	ld.local.u32 	%r1527, [%rd412+-8];
	shfl.sync.idx.b32	%r1528|%p674, %r1527, %r1513, 31, -1;
	ld.local.f32 	%f440, [%rd413+8];
	ld.local.u32 	%r1529, [%rd414+8];
	setp.gt.f32 	%p675, %f440, %f439;
	selp.f32 	%f441, %f439, %f440, %p675;
	selp.b32 	%r1530, %r1528, %r1529, %p675;
	st.local.f32 	[%rd413+8], %f441;
	st.local.u32 	[%rd414+8], %r1530;
	ld.local.u32 	%r1531, [%rd410+-12];
	shfl.sync.idx.b32	%r1532|%p676, %r1531, %r1513, 31, -1;
	mov.b32 	%f442, %r1532;
	ld.local.u32 	%r1533, [%rd412+-12];
	shfl.sync.idx.b32	%r1534|%p677, %r1533, %r1513, 31, -1;
	ld.local.f32 	%f443, [%rd413+12];
	ld.local.u32 	%r1535, [%rd414+12];
	setp.gt.f32 	%p678, %f443, %f442;
	selp.f32 	%f444, %f442, %f443, %p678;
	selp.b32 	%r1536, %r1534, %r1535, %p678;
	st.local.f32 	[%rd413+12], %f444;
	st.local.u32 	[%rd414+12], %r1536;
	add.s32 	%r2460, %r2460, 4;
$L__BB0_408:
	setp.eq.s32 	%p679, %r20, 0;
	@%p679 bra 	$L__BB0_413;
	xor.b32  	%r246, %r1, 31;
	setp.eq.s32 	%p680, %r18, 0;
	@%p680 bra 	$L__BB0_411;
	not.b32 	%r1537, %r2460;
	add.s32 	%r1538, %r5, %r1537;
	mul.wide.u32 	%rd415, %r2460, 4;
	xor.b64  	%rd416, %rd415, -4;
	add.s64 	%rd417, %rd16, %rd416;
	ld.local.u32 	%r1539, [%rd417];
	shfl.sync.idx.b32	%r1540|%p681, %r1539, %r246, 31, -1;
	mov.b32 	%f445, %r1540;
	mul.wide.s32 	%rd418, %r1538, 4;
	add.s64 	%rd419, %rd2, %rd418;
	ld.local.u32 	%r1541, [%rd419];
	shfl.sync.idx.b32	%r1542|%p682, %r1541, %r246, 31, -1;
	add.s64 	%rd420, %rd1, %rd415;
	ld.local.f32 	%f446, [%rd420];
	add.s64 	%rd421, %rd2, %rd415;
	ld.local.u32 	%r1543, [%rd421];
	setp.gt.f32 	%p683, %f446, %f445;
	selp.f32 	%f447, %f445, %f446, %p683;
	selp.b32 	%r1544, %r1542, %r1543, %p683;
	st.local.f32 	[%rd420], %f447;
	st.local.u32 	[%rd421], %r1544;
	ld.local.u32 	%r1545, [%rd417+-4];
	shfl.sync.idx.b32	%r1546|%p684, %r1545, %r246, 31, -1;
	mov.b32 	%f448, %r1546;
	ld.local.u32 	%r1547, [%rd419+-4];
	shfl.sync.idx.b32	%r1548|%p685, %r1547, %r246, 31, -1;
	ld.local.f32 	%f449, [%rd420+4];
	ld.local.u32 	%r1549, [%rd421+4];
	setp.gt.f32 	%p686, %f449, %f448;
	selp.f32 	%f450, %f448, %f449, %p686;
	selp.b32 	%r1550, %r1548, %r1549, %p686;
	st.local.f32 	[%rd420+4], %f450;
	st.local.u32 	[%rd421+4], %r1550;
	add.s32 	%r2460, %r2460, 2;
$L__BB0_411:
	setp.eq.s32 	%p687, %r21, 0;
	@%p687 bra 	$L__BB0_413;
	not.b32 	%r1551, %r2460;
	add.s32 	%r1552, %r5, %r1551;
	mul.wide.u32 	%rd422, %r2460, 4;
	xor.b64  	%rd423, %rd422, -4;
	add.s64 	%rd424, %rd16, %rd423;
	ld.local.u32 	%r1553, [%rd424];
	shfl.sync.idx.b32	%r1554|%p688, %r1553, %r246, 31, -1;
	mov.b32 	%f451, %r1554;
	mul.wide.s32 	%rd425, %r1552, 4;
	add.s64 	%rd426, %rd2, %rd425;
	ld.local.u32 	%r1555, [%rd426];
	shfl.sync.idx.b32	%r1556|%p689, %r1555, %r246, 31, -1;
	add.s64 	%rd427, %rd1, %rd422;
	ld.local.f32 	%f452, [%rd427];
	add.s64 	%rd428, %rd2, %rd422;
	ld.local.u32 	%r1557, [%rd428];
	setp.gt.f32 	%p690, %f452, %f451;
	selp.f32 	%f453, %f451, %f452, %p690;
	selp.b32 	%r1558, %r1556, %r1557, %p690;
	st.local.f32 	[%rd427], %f453;
	st.local.u32 	[%rd428], %r1558;
$L__BB0_413:
	setp.lt.s32 	%p691, %r472, 2;
	bar.warp.sync 	-1;
	@%p691 bra 	$L__BB0_474;
	mov.b32 	%r2462, 2;
$L__BB0_415:
	shr.s32 	%r2469, %r2462, 1;
	setp.lt.s32 	%p692, %r2469, %r5;
	@%p692 bra 	$L__BB0_430;
	mov.u32 	%r2463, %r2469;
$L__BB0_417:
	setp.lt.s32 	%p693, %r5, 1;
	div.s32 	%r1560, %r2463, %r5;
	xor.b32  	%r252, %r1560, %r1;
	@%p693 bra 	$L__BB0_429;
	setp.lt.u32 	%p694, %r16, 7;
	mov.b32 	%r2466, 0;
	@%p694 bra 	$L__BB0_421;
	mov.b32 	%r2464, 0;
$L__BB0_420:
	.pragma "nounroll";
	mul.wide.u32 	%rd429, %r2464, 4;
	add.s64 	%rd430, %rd1, %rd429;
	ld.local.f32 	%f454, [%rd430];
	add.s64 	%rd431, %rd2, %rd429;
	ld.local.u32 	%r1563, [%rd431];
	mov.b32 	%r1564, %f454;
	shfl.sync.idx.b32	%r1565|%p695, %r1564, %r252, 31, -1;
	mov.b32 	%f455, %r1565;
	shfl.sync.idx.b32	%r1566|%p696, %r1563, %r252, 31, -1;
	add.s32 	%r1567, %r2464, %r15;
	and.b32  	%r1568, %r1567, %r2462;
	setp.gt.f32 	%p697, %f454, %f455;
	setp.ne.s32 	%p698, %r1568, 0;
	xor.pred  	%p699, %p698, %p697;
	selp.f32 	%f456, %f455, %f454, %p699;
	selp.b32 	%r1569, %r1566, %r1563, %p699;
	st.local.f32 	[%rd430], %f456;
	st.local.u32 	[%rd431], %r1569;
	ld.local.f32 	%f457, [%rd430+4];
	ld.local.u32 	%r1570, [%rd431+4];
	mov.b32 	%r1571, %f457;
	shfl.sync.idx.b32	%r1572|%p700, %r1571, %r252, 31, -1;
	mov.b32 	%f458, %r1572;
	shfl.sync.idx.b32	%r1573|%p701, %r1570, %r252, 31, -1;
	add.s32 	%r1574, %r1567, 1;
	and.b32  	%r1575, %r1574, %r2462;
	setp.gt.f32 	%p702, %f457, %f458;
	setp.ne.s32 	%p703, %r1575, 0;
	xor.pred  	%p704, %p703, %p702;
	selp.f32 	%f459, %f458, %f457, %p704;
	selp.b32 	%r1576, %r1573, %r1570, %p704;
	st.local.f32 	[%rd430+4], %f459;
	st.local.u32 	[%rd431+4], %r1576;
	ld.local.f32 	%f460, [%rd430+8];
	ld.local.u32 	%r1577, [%rd431+8];
	mov.b32 	%r1578, %f460;
	shfl.sync.idx.b32	%r1579|%p705, %r1578, %r252, 31, -1;
	mov.b32 	%f461, %r1579;
	shfl.sync.idx.b32	%r1580|%p706, %r1577, %r252, 31, -1;
	add.s32 	%r1581, %r1567, 2;
	and.b32  	%r1582, %r1581, %r2462;
	setp.gt.f32 	%p707, %f460, %f461;
	setp.ne.s32 	%p708, %r1582, 0;
	xor.pred  	%p709, %p708, %p707;
	selp.f32 	%f462, %f461, %f460, %p709;
	selp.b32 	%r1583, %r1580, %r1577, %p709;
	st.local.f32 	[%rd430+8], %f462;
	st.local.u32 	[%rd431+8], %r1583;
	ld.local.f32 	%f463, [%rd430+12];
	ld.local.u32 	%r1584, [%rd431+12];
	mov.b32 	%r1585, %f463;
	shfl.sync.idx.b32	%r1586|%p710, %r1585, %r252, 31, -1;
	mov.b32 	%f464, %r1586;
	shfl.sync.idx.b32	%r1587|%p711, %r1584, %r252, 31, -1;
	add.s32 	%r1588, %r1567, 3;
	and.b32  	%r1589, %r1588, %r2462;
	setp.gt.f32 	%p712, %f463, %f464;
	setp.ne.s32 	%p713, %r1589, 0;
	xor.pred  	%p714, %p713, %p712;
	selp.f32 	%f465, %f464, %f463, %p714;
	selp.b32 	%r1590, %r1587, %r1584, %p714;
	st.local.f32 	[%rd430+12], %f465;
	st.local.u32 	[%rd431+12], %r1590;
	ld.local.f32 	%f466, [%rd430+16];
	ld.local.u32 	%r1591, [%rd431+16];
	mov.b32 	%r1592, %f466;
	shfl.sync.idx.b32	%r1593|%p715, %r1592, %r252, 31, -1;
	mov.b32 	%f467, %r1593;
	shfl.sync.idx.b32	%r1594|%p716, %r1591, %r252, 31, -1;
	add.s32 	%r1595, %r1567, 4;
	and.b32  	%r1596, %r1595, %r2462;
	setp.gt.f32 	%p717, %f466, %f467;
	setp.ne.s32 	%p718, %r1596, 0;
	xor.pred  	%p719, %p718, %p717;
	selp.f32 	%f468, %f467, %f466, %p719;
	selp.b32 	%r1597, %r1594, %r1591, %p719;
	st.local.f32 	[%rd430+16], %f468;
	st.local.u32 	[%rd431+16], %r1597;
	ld.local.f32 	%f469, [%rd430+20];
	ld.local.u32 	%r1598, [%rd431+20];
	mov.b32 	%r1599, %f469;
	shfl.sync.idx.b32	%r1600|%p720, %r1599, %r252, 31, -1;
	mov.b32 	%f470, %r1600;
	shfl.sync.idx.b32	%r1601|%p721, %r1598, %r252, 31, -1;
	add.s32 	%r1602, %r1567, 5;
	and.b32  	%r1603, %r1602, %r2462;
	setp.gt.f32 	%p722, %f469, %f470;
	setp.ne.s32 	%p723, %r1603, 0;
	xor.pred  	%p724, %p723, %p722;
	selp.f32 	%f471, %f470, %f469, %p724;
	selp.b32 	%r1604, %r1601, %r1598, %p724;
	st.local.f32 	[%rd430+20], %f471;
	st.local.u32 	[%rd431+20], %r1604;
	ld.local.f32 	%f472, [%rd430+24];
	ld.local.u32 	%r1605, [%rd431+24];
	mov.b32 	%r1606, %f472;
	shfl.sync.idx.b32	%r1607|%p725, %r1606, %r252, 31, -1;
	mov.b32 	%f473, %r1607;
	shfl.sync.idx.b32	%r1608|%p726, %r1605, %r252, 31, -1;
	add.s32 	%r1609, %r1567, 6;
	and.b32  	%r1610, %r1609, %r2462;
	setp.gt.f32 	%p727, %f472, %f473;
	setp.ne.s32 	%p728, %r1610, 0;
	xor.pred  	%p729, %p728, %p727;
	selp.f32 	%f474, %f473, %f472, %p729;
	selp.b32 	%r1611, %r1608, %r1605, %p729;
	st.local.f32 	[%rd430+24], %f474;
	st.local.u32 	[%rd431+24], %r1611;
	ld.local.f32 	%f475, [%rd430+28];
	ld.local.u32 	%r1612, [%rd431+28];
	mov.b32 	%r1613, %f475;
	shfl.sync.idx.b32	%r1614|%p730, %r1613, %r252, 31, -1;
	mov.b32 	%f476, %r1614;
	shfl.sync.idx.b32	%r1615|%p731, %r1612, %r252, 31, -1;
	add.s32 	%r1616, %r1567, 7;
	and.b32  	%r1617, %r1616, %r2462;
	setp.gt.f32 	%p732, %f475, %f476;
	setp.ne.s32 	%p733, %r1617, 0;
	xor.pred  	%p734, %p733, %p732;
	selp.f32 	%f477, %f476, %f475, %p734;
	selp.b32 	%r1618, %r1615, %r1612, %p734;
	st.local.f32 	[%rd430+28], %f477;
	st.local.u32 	[%rd431+28], %r1618;
	add.s32 	%r2464, %r2464, 8;
	setp.ne.s32 	%p735, %r2464, %r22;
	mov.u32 	%r2466, %r22;
	@%p735 bra 	$L__BB0_420;
$L__BB0_421:
	setp.eq.s32 	%p736, %r19, 0;
	@%p736 bra 	$L__BB0_429;
	setp.lt.u32 	%p737, %r17, 3;
	@%p737 bra 	$L__BB0_424;
	mul.wide.u32 	%rd432, %r2466, 4;
	add.s64 	%rd433, %rd1, %rd432;
	ld.local.f32 	%f478, [%rd433];
	add.s64 	%rd434, %rd2, %rd432;
	ld.local.u32 	%r1619, [%rd434];
	mov.b32 	%r1620, %f478;
	shfl.sync.idx.b32	%r1621|%p738, %r1620, %r252, 31, -1;
	mov.b32 	%f479, %r1621;
	shfl.sync.idx.b32	%r1622|%p739, %r1619, %r252, 31, -1;
	add.s32 	%r1623, %r2466, %r15;
	and.b32  	%r1624, %r1623, %r2462;
	setp.gt.f32 	%p740, %f478, %f479;
	setp.ne.s32 	%p741, %r1624, 0;
	xor.pred  	%p742, %p741, %p740;
	selp.f32 	%f480, %f479, %f478, %p742;
	selp.b32 	%r1625, %r1622, %r1619, %p742;
	st.local.f32 	[%rd433], %f480;
	st.local.u32 	[%rd434], %r1625;
	ld.local.f32 	%f481, [%rd433+4];
	ld.local.u32 	%r1626, [%rd434+4];
	mov.b32 	%r1627, %f481;
	shfl.sync.idx.b32	%r1628|%p743, %r1627, %r252, 31, -1;
	mov.b32 	%f482, %r1628;
	shfl.sync.idx.b32	%r1629|%p744, %r1626, %r252, 31, -1;
	add.s32 	%r1630, %r1623, 1;
	and.b32  	%r1631, %r1630, %r2462;
	setp.gt.f32 	%p745, %f481, %f482;
	setp.ne.s32 	%p746, %r1631, 0;
	xor.pred  	%p747, %p746, %p745;
	selp.f32 	%f483, %f482, %f481, %p747;
	selp.b32 	%r1632, %r1629, %r1626, %p747;
	st.local.f32 	[%rd433+4], %f483;
	st.local.u32 	[%rd434+4], %r1632;
	ld.local.f32 	%f484, [%rd433+8];
	ld.local.u32 	%r1633, [%rd434+8];
	mov.b32 	%r1634, %f484;
	shfl.sync.idx.b32	%r1635|%p748, %r1634, %r252, 31, -1;
	mov.b32 	%f485, %r1635;
	shfl.sync.idx.b32	%r1636|%p749, %r1633, %r252, 31, -1;
	add.s32 	%r1637, %r1623, 2;
	and.b32  	%r1638, %r1637, %r2462;
	setp.gt.f32 	%p750, %f484, %f485;
	setp.ne.s32 	%p751, %r1638, 0;
	xor.pred  	%p752, %p751, %p750;
	selp.f32 	%f486, %f485, %f484, %p752;
	selp.b32 	%r1639, %r1636, %r1633, %p752;
	st.local.f32 	[%rd433+8], %f486;
	st.local.u32 	[%rd434+8], %r1639;
	ld.local.f32 	%f487, [%rd433+12];
	ld.local.u32 	%r1640, [%rd434+12];
	mov.b32 	%r1641, %f487;
	shfl.sync.idx.b32	%r1642|%p753, %r1641, %r252, 31, -1;
	mov.b32 	%f488, %r1642;
	shfl.sync.idx.b32	%r1643|%p754, %r1640, %r252, 31, -1;
	add.s32 	%r1644, %r1623, 3;
	and.b32  	%r1645, %r1644, %r2462;
	setp.gt.f32 	%p755, %f487, %f488;
	setp.ne.s32 	%p756, %r1645, 0;
	xor.pred  	%p757, %p756, %p755;
	selp.f32 	%f489, %f488, %f487, %p757;
	selp.b32 	%r1646, %r1643, %r1640, %p757;
	st.local.f32 	[%rd433+12], %f489;
	st.local.u32 	[%rd434+12], %r1646;
	add.s32 	%r2466, %r2466, 4;
$L__BB0_424:
	setp.eq.s32 	%p758, %r20, 0;
	@%p758 bra 	$L__BB0_429;
	setp.eq.s32 	%p759, %r18, 0;
	@%p759 bra 	$L__BB0_427;
	mul.wide.u32 	%rd435, %r2466, 4;
	add.s64 	%rd436, %rd1, %rd435;
	ld.local.f32 	%f490, [%rd436];
	add.s64 	%rd437, %rd2, %rd435;
	ld.local.u32 	%r1647, [%rd437];
	mov.b32 	%r1648, %f490;
	shfl.sync.idx.b32	%r1649|%p760, %r1648, %r252, 31, -1;
	mov.b32 	%f491, %r1649;
	shfl.sync.idx.b32	%r1650|%p761, %r1647, %r252, 31, -1;
	add.s32 	%r1651, %r2466, %r15;
	and.b32  	%r1652, %r1651, %r2462;
	setp.gt.f32 	%p762, %f490, %f491;
	setp.ne.s32 	%p763, %r1652, 0;
	xor.pred  	%p764, %p763, %p762;
	selp.f32 	%f492, %f491, %f490, %p764;
	selp.b32 	%r1653, %r1650, %r1647, %p764;
	st.local.f32 	[%rd436], %f492;
	st.local.u32 	[%rd437], %r1653;
	ld.local.f32 	%f493, [%rd436+4];
	ld.local.u32 	%r1654, [%rd437+4];
	mov.b32 	%r1655, %f493;
	shfl.sync.idx.b32	%r1656|%p765, %r1655, %r252, 31, -1;
	mov.b32 	%f494, %r1656;
	shfl.sync.idx.b32	%r1657|%p766, %r1654, %r252, 31, -1;
	add.s32 	%r1658, %r1651, 1;
	and.b32  	%r1659, %r1658, %r2462;
	setp.gt.f32 	%p767, %f493, %f494;
	setp.ne.s32 	%p768, %r1659, 0;
	xor.pred  	%p769, %p768, %p767;
	selp.f32 	%f495, %f494, %f493, %p769;
	selp.b32 	%r1660, %r1657, %r1654, %p769;
	st.local.f32 	[%rd436+4], %f495;
	st.local.u32 	[%rd437+4], %r1660;
	add.s32 	%r2466, %r2466, 2;
$L__BB0_427:
	setp.eq.s32 	%p770, %r21, 0;
	@%p770 bra 	$L__BB0_429;
	mul.wide.u32 	%rd438, %r2466, 4;
	add.s64 	%rd439, %rd1, %rd438;
	ld.local.f32 	%f496, [%rd439];
	add.s64 	%rd440, %rd2, %rd438;
	ld.local.u32 	%r1661, [%rd440];
	mov.b32 	%r1662, %f496;
	shfl.sync.idx.b32	%r1663|%p771, %r1662, %r252, 31, -1;
	mov.b32 	%f497, %r1663;
	shfl.sync.idx.b32	%r1664|%p772, %r1661, %r252, 31, -1;
	add.s32 	%r1665, %r2466, %r15;
	and.b32  	%r1666, %r1665, %r2462;
	setp.gt.f32 	%p773, %f496, %f497;
	setp.ne.s32 	%p774, %r1666, 0;
	xor.pred  	%p775, %p774, %p773;
	selp.f32 	%f498, %f497, %f496, %p775;
	selp.b32 	%r1667, %r1664, %r1661, %p775;
	st.local.f32 	[%rd439], %f498;
	st.local.u32 	[%rd440], %r1667;
$L__BB0_429:
	bar.warp.sync 	-1;
	shr.s32 	%r2463, %r2463, 1;
	setp.ge.s32 	%p776, %r2463, %r5;
	mov.u32 	%r2469, %r16;
	@%p776 bra 	$L__BB0_417;
$L__BB0_430:
	setp.lt.s32 	%p777, %r2469, 1;
	@%p777 bra 	$L__BB0_473;
$L__BB0_431:
	mov.u32 	%r262, %r2469;
	setp.lt.s32 	%p778, %r5, 1;
	@%p778 bra 	$L__BB0_472;
	setp.lt.u32 	%p779, %r16, 7;
	mov.b32 	%r2472, 0;
	@%p779 bra 	$L__BB0_451;
	mov.b32 	%r2470, 0;
$L__BB0_434:
	.pragma "nounroll";
	xor.b32  	%r264, %r2470, %r262;
	setp.le.u32 	%p780, %r264, %r2470;
	mul.wide.u32 	%rd441, %r2470, 4;
	add.s64 	%rd19, %rd1, %rd441;
	add.s64 	%rd20, %rd2, %rd441;
	@%p780 bra 	$L__BB0_436;
	ld.local.f32 	%f499, [%rd19];
	ld.local.u32 	%r1670, [%rd20];
	mul.wide.u32 	%rd442, %r264, 4;
	add.s64 	%rd443, %rd1, %rd442;
	ld.local.f32 	%f500, [%rd443];
	add.s64 	%rd444, %rd2, %rd442;
	ld.local.u32 	%r1671, [%rd444];
	add.s32 	%r1672, %r2470, %r15;
	and.b32  	%r1673, %r1672, %r2462;
	setp.gt.f32 	%p781, %f499, %f500;
	setp.ne.s32 	%p782, %r1673, 0;
	xor.pred  	%p783, %p782, %p781;
	selp.f32 	%f501, %f500, %f499, %p783;
	selp.b32 	%r1674, %r1671, %r1670, %p783;
	selp.f32 	%f502, %f499, %f500, %p783;
	selp.b32 	%r1675, %r1670, %r1671, %p783;
	st.local.f32 	[%rd19], %f501;
	st.local.u32 	[%rd20], %r1674;
	st.local.f32 	[%rd443], %f502;
	st.local.u32 	[%rd444], %r1675;
$L__BB0_436:
	add.s32 	%r265, %r2470, 1;
	xor.b32  	%r266, %r265, %r262;
	setp.le.u32 	%p784, %r266, %r265;
	@%p784 bra 	$L__BB0_438;
	ld.local.f32 	%f503, [%rd19+4];
	ld.local.u32 	%r1676, [%rd20+4];
	mul.wide.u32 	%rd445, %r266, 4;
	add.s64 	%rd446, %rd1, %rd445;
	ld.local.f32 	%f504, [%rd446];
	add.s64 	%rd447, %rd2, %rd445;
	ld.local.u32 	%r1677, [%rd447];
	add.s32 	%r1678, %r265, %r15;
	and.b32  	%r1679, %r1678, %r2462;
	setp.gt.f32 	%p785, %f503, %f504;
	setp.ne.s32 	%p786, %r1679, 0;
	xor.pred  	%p787, %p786, %p785;
	selp.f32 	%f505, %f504, %f503, %p787;
	selp.b32 	%r1680, %r1677, %r1676, %p787;
	selp.f32 	%f506, %f503, %f504, %p787;
	selp.b32 	%r1681, %r1676, %r1677, %p787;
	st.local.f32 	[%rd19+4], %f505;
	st.local.u32 	[%rd20+4], %r1680;
	st.local.f32 	[%rd446], %f506;
	st.local.u32 	[%rd447], %r1681;
$L__BB0_438:
	add.s32 	%r267, %r2470, 2;
	xor.b32  	%r268, %r267, %r262;
	setp.le.u32 	%p788, %r268, %r267;
	@%p788 bra 	$L__BB0_440;
	ld.local.f32 	%f507, [%rd19+8];
	ld.local.u32 	%r1682, [%rd20+8];
	mul.wide.u32 	%rd448, %r268, 4;
	add.s64 	%rd449, %rd1, %rd448;
	ld.local.f32 	%f508, [%rd449];
	add.s64 	%rd450, %rd2, %rd448;
	ld.local.u32 	%r1683, [%rd450];
	add.s32 	%r1684, %r267, %r15;
	and.b32  	%r1685, %r1684, %r2462;
	setp.gt.f32 	%p789, %f507, %f508;
	setp.ne.s32 	%p790, %r1685, 0;
	xor.pred  	%p791, %p790, %p789;
	selp.f32 	%f509, %f508, %f507, %p791;
	selp.b32 	%r1686, %r1683, %r1682, %p791;
	selp.f32 	%f510, %f507, %f508, %p791;
	selp.b32 	%r1687, %r1682, %r1683, %p791;
	st.local.f32 	[%rd19+8], %f509;
	st.local.u32 	[%rd20+8], %r1686;
	st.local.f32 	[%rd449], %f510;
	st.local.u32 	[%rd450], %r1687;
$L__BB0_440:
	add.s32 	%r269, %r2470, 3;
	xor.b32  	%r270, %r269, %r262;
	setp.le.u32 	%p792, %r270, %r269;
	@%p792 bra 	$L__BB0_442;
	ld.local.f32 	%f511, [%rd19+12];
	ld.local.u32 	%r1688, [%rd20+12];
	mul.wide.u32 	%rd451, %r270, 4;
	add.s64 	%rd452, %rd1, %rd451;
	ld.local.f32 	%f512, [%rd452];
	add.s64 	%rd453, %rd2, %rd451;
	ld.local.u32 	%r1689, [%rd453];
	add.s32 	%r1690, %r269, %r15;
	and.b32  	%r1691, %r1690, %r2462;
	setp.gt.f32 	%p793, %f511, %f512;
	setp.ne.s32 	%p794, %r1691, 0;
	xor.pred  	%p795, %p794, %p793;
	selp.f32 	%f513, %f512, %f511, %p795;
	selp.b32 	%r1692, %r1689, %r1688, %p795;
	selp.f32 	%f514, %f511, %f512, %p795;
	selp.b32 	%r1693, %r1688, %r1689, %p795;
	st.local.f32 	[%rd19+12], %f513;
	st.local.u32 	[%rd20+12], %r1692;
	st.local.f32 	[%rd452], %f514;
	st.local.u32 	[%rd453], %r1693;
$L__BB0_442:
	add.s32 	%r271, %r2470, 4;
	xor.b32  	%r272, %r271, %r262;
	setp.le.u32 	%p796, %r272, %r271;
	@%p796 bra 	$L__BB0_444;
	ld.local.f32 	%f515, [%rd19+16];
	ld.local.u32 	%r1694, [%rd20+16];
	mul.wide.u32 	%rd454, %r272, 4;
	add.s64 	%rd455, %rd1, %rd454;
	ld.local.f32 	%f516, [%rd455];
	add.s64 	%rd456, %rd2, %rd454;
	ld.local.u32 	%r1695, [%rd456];
	add.s32 	%r1696, %r271, %r15;
	and.b32  	%r1697, %r1696, %r2462;
	setp.gt.f32 	%p797, %f515, %f516;
	setp.ne.s32 	%p798, %r1697, 0;
	xor.pred  	%p799, %p798, %p797;
	selp.f32 	%f517, %f516, %f515, %p799;
	selp.b32 	%r1698, %r1695, %r1694, %p799;
	selp.f32 	%f518, %f515, %f516, %p799;
	selp.b32 	%r1699, %r1694, %r1695, %p799;
	st.local.f32 	[%rd19+16], %f517;
	st.local.u32 	[%rd20+16], %r1698;
	st.local.f32 	[%rd455], %f518;
	st.local.u32 	[%rd456], %r1699;
$L__BB0_444:
	add.s32 	%r273, %r2470, 5;
	xor.b32  	%r274, %r273, %r262;
	setp.le.u32 	%p800, %r274, %r273;
	@%p800 bra 	$L__BB0_446;
	ld.local.f32 	%f519, [%rd19+20];
	ld.local.u32 	%r1700, [%rd20+20];
	mul.wide.u32 	%rd457, %r274, 4;
	add.s64 	%rd458, %rd1, %rd457;
	ld.local.f32 	%f520, [%rd458];
	add.s64 	%rd459, %rd2, %rd457;
	ld.local.u32 	%r1701, [%rd459];
	add.s32 	%r1702, %r273, %r15;
	and.b32  	%r1703, %r1702, %r2462;
	setp.gt.f32 	%p801, %f519, %f520;
	setp.ne.s32 	%p802, %r1703, 0;
	xor.pred  	%p803, %p802, %p801;
	selp.f32 	%f521, %f520, %f519, %p803;
	selp.b32 	%r1704, %r1701, %r1700, %p803;
	selp.f32 	%f522, %f519, %f520, %p803;
	selp.b32 	%r1705, %r1700, %r1701, %p803;
	st.local.f32 	[%rd19+20], %f521;
	st.local.u32 	[%rd20+20], %r1704;
	st.local.f32 	[%rd458], %f522;
	st.local.u32 	[%rd459], %r1705;
$L__BB0_446:
	add.s32 	%r275, %r2470, 6;
	xor.b32  	%r276, %r275, %r262;
	setp.le.u32 	%p804, %r276, %r275;
	@%p804 bra 	$L__BB0_448;
	ld.local.f32 	%f523, [%rd19+24];
	ld.local.u32 	%r1706, [%rd20+24];
	mul.wide.u32 	%rd460, %r276, 4;
	add.s64 	%rd461, %rd1, %rd460;
	ld.local.f32 	%f524, [%rd461];
	add.s64 	%rd462, %rd2, %rd460;
	ld.local.u32 	%r1707, [%rd462];
	add.s32 	%r1708, %r275, %r15;
	and.b32  	%r1709, %r1708, %r2462;
	setp.gt.f32 	%p805, %f523, %f524;
	setp.ne.s32 	%p806, %r1709, 0;
	xor.pred  	%p807, %p806, %p805;
	selp.f32 	%f525, %f524, %f523, %p807;
	selp.b32 	%r1710, %r1707, %r1706, %p807;
	selp.f32 	%f526, %f523, %f524, %p807;
	selp.b32 	%r1711, %r1706, %r1707, %p807;
	st.local.f32 	[%rd19+24], %f525;
	st.local.u32 	[%rd20+24], %r1710;
	st.local.f32 	[%rd461], %f526;
	st.local.u32 	[%rd462], %r1711;
$L__BB0_448:
	add.s32 	%r277, %r2470, 7;
	xor.b32  	%r278, %r277, %r262;
	setp.le.u32 	%p808, %r278, %r277;
	@%p808 bra 	$L__BB0_450;
	ld.local.f32 	%f527, [%rd19+28];
	ld.local.u32 	%r1712, [%rd20+28];
	mul.wide.u32 	%rd463, %r278, 4;
	add.s64 	%rd464, %rd1, %rd463;
	ld.local.f32 	%f528, [%rd464];
	add.s64 	%rd465, %rd2, %rd463;
	ld.local.u32 	%r1713, [%rd465];
	add.s32 	%r1714, %r277, %r15;
	and.b32  	%r1715, %r1714, %r2462;
	setp.gt.f32 	%p809, %f527, %f528;
	setp.ne.s32 	%p810, %r1715, 0;
	xor.pred  	%p811, %p810, %p809;
	selp.f32 	%f529, %f528, %f527, %p811;
	selp.b32 	%r1716, %r1713, %r1712, %p811;
	selp.f32 	%f530, %f527, %f528, %p811;
	selp.b32 	%r1717, %r1712, %r1713, %p811;
	st.local.f32 	[%rd19+28], %f529;
	st.local.u32 	[%rd20+28], %r1716;
	st.local.f32 	[%rd464], %f530;
	st.local.u32 	[%rd465], %r1717;
$L__BB0_450:
	add.s32 	%r2470, %r2470, 8;
	setp.ne.s32 	%p812, %r2470, %r22;
	mov.u32 	%r2472, %r22;
	@%p812 bra 	$L__BB0_434;
$L__BB0_451:
	setp.eq.s32 	%p813, %r19, 0;
	@%p813 bra 	$L__BB0_472;
	setp.lt.u32 	%p814, %r17, 3;
	@%p814 bra 	$L__BB0_462;
	xor.b32  	%r281, %r2472, %r262;
	setp.le.s32 	%p815, %r281, %r2472;
	@%p815 bra 	$L__BB0_455;
	mul.wide.u32 	%rd466, %r2472, 4;
	add.s64 	%rd467, %rd1, %rd466;
	ld.local.f32 	%f531, [%rd467];
	add.s64 	%rd468, %rd2, %rd466;
	ld.local.u32 	%r1718, [%rd468];
	mul.wide.u32 	%rd469, %r281, 4;
	add.s64 	%rd470, %rd1, %rd469;
	ld.local.f32 	%f532, [%rd470];
	add.s64 	%rd471, %rd2, %rd469;
	ld.local.u32 	%r1719, [%rd471];
	add.s32 	%r1720, %r2472, %r15;
	and.b32  	%r1721, %r1720, %r2462;
	setp.gt.f32 	%p816, %f531, %f532;
	setp.ne.s32 	%p817, %r1721, 0;
	xor.pred  	%p818, %p817, %p816;
	selp.f32 	%f533, %f532, %f531, %p818;
	selp.b32 	%r1722, %r1719, %r1718, %p818;
	selp.f32 	%f534, %f531, %f532, %p818;
	selp.b32 	%r1723, %r1718, %r1719, %p818;
	st.local.f32 	[%rd467], %f533;
	st.local.u32 	[%rd468], %r1722;
	st.local.f32 	[%rd470], %f534;
	st.local.u32 	[%rd471], %r1723;
$L__BB0_455:
	add.s32 	%r282, %r2472, 1;
	xor.b32  	%r283, %r282, %r262;
	setp.le.s32 	%p819, %r283, %r282;
	@%p819 bra 	$L__BB0_457;
	mul.wide.u32 	%rd472, %r2472, 4;
	add.s64 	%rd473, %rd1, %rd472;
	ld.local.f32 	%f535, [%rd473+4];
	add.s64 	%rd474, %rd2, %rd472;
	ld.local.u32 	%r1724, [%rd474+4];
	mul.wide.u32 	%rd475, %r283, 4;
	add.s64 	%rd476, %rd1, %rd475;
	ld.local.f32 	%f536, [%rd476];
	add.s64 	%rd477, %rd2, %rd475;
	ld.local.u32 	%r1725, [%rd477];
	add.s32 	%r1726, %r282, %r15;
	and.b32  	%r1727, %r1726, %r2462;
	setp.gt.f32 	%p820, %f535, %f536;
	setp.ne.s32 	%p821, %r1727, 0;
	xor.pred  	%p822, %p821, %p820;
	selp.f32 	%f537, %f536, %f535, %p822;
	selp.b32 	%r1728, %r1725, %r1724, %p822;
	selp.f32 	%f538, %f535, %f536, %p822;
	selp.b32 	%r1729, %r1724, %r1725, %p822;
	st.local.f32 	[%rd473+4], %f537;
	st.local.u32 	[%rd474+4], %r1728;
	st.local.f32 	[%rd476], %f538;
	st.local.u32 	[%rd477], %r1729;
$L__BB0_457:
	add.s32 	%r284, %r2472, 2;
	xor.b32  	%r285, %r284, %r262;
	setp.le.s32 	%p823, %r285, %r284;
	@%p823 bra 	$L__BB0_459;
	mul.wide.u32 	%rd478, %r2472, 4;
	add.s64 	%rd479, %rd1, %rd478;
	ld.local.f32 	%f539, [%rd479+8];
	add.s64 	%rd480, %rd2, %rd478;
	ld.local.u32 	%r1730, [%rd480+8];
	mul.wide.u32 	%rd481, %r285, 4;
	add.s64 	%rd482, %rd1, %rd481;
	ld.local.f32 	%f540, [%rd482];
	add.s64 	%rd483, %rd2, %rd481;
	ld.local.u32 	%r1731, [%rd483];
	add.s32 	%r1732, %r284, %r15;
	and.b32  	%r1733, %r1732, %r2462;
	setp.gt.f32 	%p824, %f539, %f540;
	setp.ne.s32 	%p825, %r1733, 0;
	xor.pred  	%p826, %p825, %p824;
	selp.f32 	%f541, %f540, %f539, %p826;
	selp.b32 	%r1734, %r1731, %r1730, %p826;
	selp.f32 	%f542, %f539, %f540, %p826;
	selp.b32 	%r1735, %r1730, %r1731, %p826;
	st.local.f32 	[%rd479+8], %f541;
	st.local.u32 	[%rd480+8], %r1734;
	st.local.f32 	[%rd482], %f542;
	st.local.u32 	[%rd483], %r1735;
$L__BB0_459:
	add.s32 	%r286, %r2472, 3;
	xor.b32  	%r287, %r286, %r262;
	setp.le.s32 	%p827, %r287, %r286;
	@%p827 bra 	$L__BB0_461;
	mul.wide.u32 	%rd484, %r2472, 4;
	add.s64 	%rd485, %rd1, %rd484;
	ld.local.f32 	%f543, [%rd485+12];
	add.s64 	%rd486, %rd2, %rd484;
	ld.local.u32 	%r1736, [%rd486+12];
	mul.wide.u32 	%rd487, %r287, 4;
	add.s64 	%rd488, %rd1, %rd487;
	ld.local.f32 	%f544, [%rd488];
	add.s64 	%rd489, %rd2, %rd487;
	ld.local.u32 	%r1737, [%rd489];
	add.s32 	%r1738, %r286, %r15;
	and.b32  	%r1739, %r1738, %r2462;
	setp.gt.f32 	%p828, %f543, %f544;
	setp.ne.s32 	%p829, %r1739, 0;
	xor.pred  	%p830, %p829, %p828;
	selp.f32 	%f545, %f544, %f543, %p830;
	selp.b32 	%r1740, %r1737, %r1736, %p830;
	selp.f32 	%f546, %f543, %f544, %p830;
	selp.b32 	%r1741, %r1736, %r1737, %p830;
	st.local.f32 	[%rd485+12], %f545;
	st.local.u32 	[%rd486+12], %r1740;
	st.local.f32 	[%rd488], %f546;
	st.local.u32 	[%rd489], %r1741;
$L__BB0_461:
	add.s32 	%r2472, %r2472, 4;
$L__BB0_462:
	setp.eq.s32 	%p831, %r20, 0;
	@%p831 bra 	$L__BB0_472;
	setp.eq.s32 	%p832, %r18, 0;
	@%p832 bra 	$L__BB0_469;
	xor.b32  	%r290, %r2472, %r262;
	setp.le.s32 	%p833, %r290, %r2472;
	@%p833 bra 	$L__BB0_466;
	mul.wide.u32 	%rd490, %r2472, 4;
	add.s64 	%rd491, %rd1, %rd490;
	ld.local.f32 	%f547, [%rd491];
	add.s64 	%rd492, %rd2, %rd490;
	ld.local.u32 	%r1742, [%rd492];
	mul.wide.u32 	%rd493, %r290, 4;
	add.s64 	%rd494, %rd1, %rd493;
	ld.local.f32 	%f548, [%rd494];
	add.s64 	%rd495, %rd2, %rd493;
	ld.local.u32 	%r1743, [%rd495];
	add.s32 	%r1744, %r2472, %r15;
	and.b32  	%r1745, %r1744, %r2462;
	setp.gt.f32 	%p834, %f547, %f548;
	setp.ne.s32 	%p835, %r1745, 0;
	xor.pred  	%p836, %p835, %p834;
	selp.f32 	%f549, %f548, %f547, %p836;
	selp.b32 	%r1746, %r1743, %r1742, %p836;
	selp.f32 	%f550, %f547, %f548, %p836;
	selp.b32 	%r1747, %r1742, %r1743, %p836;
	st.local.f32 	[%rd491], %f549;
	st.local.u32 	[%rd492], %r1746;
	st.local.f32 	[%rd494], %f550;
	st.local.u32 	[%rd495], %r1747;
$L__BB0_466:
	add.s32 	%r291, %r2472, 1;
	xor.b32  	%r292, %r291, %r262;
	setp.le.s32 	%p837, %r292, %r291;
	@%p837 bra 	$L__BB0_468;
	mul.wide.u32 	%rd496, %r2472, 4;
	add.s64 	%rd497, %rd1, %rd496;
	ld.local.f32 	%f551, [%rd497+4];
	add.s64 	%rd498, %rd2, %rd496;
	ld.local.u32 	%r1748, [%rd498+4];
	mul.wide.u32 	%rd499, %r292, 4;
	add.s64 	%rd500, %rd1, %rd499;
	ld.local.f32 	%f552, [%rd500];
	add.s64 	%rd501, %rd2, %rd499;
	ld.local.u32 	%r1749, [%rd501];
	add.s32 	%r1750, %r291, %r15;
	and.b32  	%r1751, %r1750, %r2462;
	setp.gt.f32 	%p838, %f551, %f552;
	setp.ne.s32 	%p839, %r1751, 0;
	xor.pred  	%p840, %p839, %p838;
	selp.f32 	%f553, %f552, %f551, %p840;
	selp.b32 	%r1752, %r1749, %r1748, %p840;
	selp.f32 	%f554, %f551, %f552, %p840;
	selp.b32 	%r1753, %r1748, %r1749, %p840;
	st.local.f32 	[%rd497+4], %f553;
	st.local.u32 	[%rd498+4], %r1752;
	st.local.f32 	[%rd500], %f554;
	st.local.u32 	[%rd501], %r1753;
$L__BB0_468:
	add.s32 	%r2472, %r2472, 2;
$L__BB0_469:
	setp.eq.s32 	%p841, %r21, 0;
	@%p841 bra 	$L__BB0_472;
	xor.b32  	%r295, %r2472, %r262;
	setp.le.s32 	%p842, %r295, %r2472;
	@%p842 bra 	$L__BB0_472;
	mul.wide.u32 	%rd502, %r2472, 4;
	add.s64 	%rd503, %rd1, %rd502;
	ld.local.f32 	%f555, [%rd503];
	add.s64 	%rd504, %rd2, %rd502;
	ld.local.u32 	%r1754, [%rd504];
	mul.wide.u32 	%rd505, %r295, 4;
	add.s64 	%rd506, %rd1, %rd505;
	ld.local.f32 	%f556, [%rd506];
	add.s64 	%rd507, %rd2, %rd505;
	ld.local.u32 	%r1755, [%rd507];
	add.s32 	%r1756, %r2472, %r15;
	and.b32  	%r1757, %r1756, %r2462;
	setp.gt.f32 	%p843, %f555, %f556;
	setp.ne.s32 	%p844, %r1757, 0;
	xor.pred  	%p845, %p844, %p843;
	selp.f32 	%f557, %f556, %f555, %p845;
	selp.b32 	%r1758, %r1755, %r1754, %p845;
	selp.f32 	%f558, %f555, %f556, %p845;
	selp.b32 	%r1759, %r1754, %r1755, %p845;
	st.local.f32 	[%rd503], %f557;
	st.local.u32 	[%rd504], %r1758;
	st.local.f32 	[%rd506], %f558;
	st.local.u32 	[%rd507], %r1759;
$L__BB0_472:
	bar.warp.sync 	-1;
	shr.u32 	%r2469, %r262, 1;
	setp.gt.u32 	%p846, %r262, 1;
	@%p846 bra 	$L__BB0_431;
$L__BB0_473:
	shl.b32 	%r2462, %r2462, 1;
	setp.le.s32 	%p847, %r2462, %r472;
	@%p847 bra 	$L__BB0_415;
$L__BB0_474:
	setp.ne.s32 	%p848, %r1, 31;
	bar.warp.sync 	-1;
	mov.b32 	%r2474, 0;
	@%p848 bra 	$L__BB0_476;
	mul.wide.s32 	%rd508, %r5, 4;
	add.s64 	%rd509, %rd1, %rd508;
	ld.local.u32 	%r2474, [%rd509+-4];
$L__BB0_476:
	setp.ne.s32 	%p849, %r1, 0;
	shfl.sync.idx.b32	%r300|%p850, %r2474, 31, 31, -1;
	@%p849 bra 	$L__BB0_478;
	mov.u32 	%r1761, %tid.x;
	shr.u32 	%r1762, %r1761, 3;
	and.b32  	%r1763, %r1762, 124;
	mov.u32 	%r1764, smem_raw;
	add.s32 	%r1765, %r1764, %r1763;
	mov.b32 	%r1766, 0;
	st.volatile.shared.u32 	[%r1765+16384], %r1766;
$L__BB0_478:
	bar.warp.sync 	-1;
	mov.b32 	%f861, %r300;
$L__BB0_479:
	bar.warp.sync 	-1;
	add.s32 	%r2403, %r2403, 32;
	setp.lt.s32 	%p851, %r2403, %r25;
	@%p851 bra 	$L__BB0_74;
$L__BB0_480:
	ld.param.u32 	%r2398, [_Z10knn_kernelPK6float2iS1_iP6PairIFi_param_3];
	bar.sync 	0;
	add.s32 	%r2401, %r2401, 2048;
	setp.lt.s32 	%p852, %r2401, %r2398;
	@%p852 bra 	$L__BB0_70;
$L__BB0_481:
	ld.param.u32 	%r2395, [_Z10knn_kernelPK6float2iS1_iP6PairIFi_param_1];
	mov.u32 	%r1767, %ntid.x;
	shr.u32 	%r1768, %r1767, 5;
	mov.u32 	%r1769, %ctaid.x;
	mov.u32 	%r1770, %tid.x;
	shr.u32 	%r1771, %r1770, 5;
	mad.lo.s32 	%r303, %r1768, %r1769, %r1771;
	setp.ge.s32 	%p853, %r303, %r2395;
	@%p853 bra 	$L__BB0_694;
	shr.u32 	%r1774, %r1770, 3;
	and.b32  	%r1775, %r1774, 124;
	mov.u32 	%r1776, smem_raw;
	add.s32 	%r1777, %r1776, %r1775;
	add.s32 	%r304, %r1777, 16384;
	setp.ne.s32 	%p854, %r1, 0;
	mov.b32 	%r2475, 0;
	@%p854 bra 	$L__BB0_484;
	ld.volatile.shared.u32 	%r2475, [%r304];
$L__BB0_484:
	shfl.sync.idx.b32	%r1778|%p855, %r2475, 0, 31, -1;
	setp.lt.s32 	%p856, %r1778, 1;
	@%p856 bra 	$L__BB0_681;
	setp.ne.s32 	%p857, %r1, 0;
	mul.lo.s32 	%r307, %r5, %r1;
	mov.b32 	%r2476, 0;
	@%p857 bra 	$L__BB0_487;
	ld.volatile.shared.u32 	%r2476, [%r304];
$L__BB0_487:
	setp.lt.s32 	%p858, %r5, 1;
	shfl.sync.idx.b32	%r310|%p859, %r2476, 0, 31, -1;
	@%p858 bra 	$L__BB0_543;
	add.s32 	%r1781, %r5, -1;
	and.b32  	%r311, %r5, 7;
	setp.lt.u32 	%p860, %r1781, 7;
	mov.b32 	%r2479, 0;
	@%p860 bra 	$L__BB0_515;
	and.b32  	%r2479, %r5, 2147483640;
	mov.b32 	%r2477, 0;
$L__BB0_490:
	.pragma "nounroll";
	add.s32 	%r314, %r2477, %r307;
	setp.ge.s32 	%p861, %r314, %r310;
	shl.b32 	%r1783, %r314, 2;
	add.s32 	%r315, %r11, %r1783;
	add.s32 	%r316, %r12, %r1783;
	@%p861 bra 	$L__BB0_492;
	ld.shared.f32 	%f559, [%r315+16384];
	mul.wide.u32 	%rd513, %r2477, 4;
	add.s64 	%rd514, %rd1, %rd513;
	st.local.f32 	[%rd514], %f559;
	ld.shared.u32 	%r1786, [%r316+16384];
	add.s64 	%rd515, %rd2, %rd513;
	st.local.u32 	[%rd515], %r1786;
	bra.uni 	$L__BB0_493;
$L__BB0_492:
	mul.wide.u32 	%rd510, %r2477, 4;
	add.s64 	%rd511, %rd1, %rd510;
	mov.b32 	%r1784, 2139095039;
	st.local.u32 	[%rd511], %r1784;
	add.s64 	%rd512, %rd2, %rd510;
	mov.b32 	%r1785, -1;
	st.local.u32 	[%rd512], %r1785;
$L__BB0_493:
	add.s32 	%r1787, %r314, 1;
	setp.lt.s32 	%p862, %r1787, %r310;
	mul.wide.u32 	%rd516, %r2477, 4;
	add.s64 	%rd21, %rd1, %rd516;
	add.s64 	%rd22, %rd2, %rd516;
	@%p862 bra 	$L__BB0_495;
	mov.b32 	%r1788, 2139095039;
	st.local.u32 	[%rd21+4], %r1788;
	mov.b32 	%r1789, -1;
	st.local.u32 	[%rd22+4], %r1789;
	bra.uni 	$L__BB0_496;
$L__BB0_495:
	ld.shared.f32 	%f560, [%r315+16388];
	st.local.f32 	[%rd21+4], %f560;
	ld.shared.u32 	%r1790, [%r316+16388];
	st.local.u32 	[%rd22+4], %r1790;
$L__BB0_496:
	add.s32 	%r1791, %r314, 2;
	setp.lt.s32 	%p863, %r1791, %r310;
	@%p863 bra 	$L__BB0_498;
	mov.b32 	%r1792, 2139095039;
	st.local.u32 	[%rd21+8], %r1792;
	mov.b32 	%r1793, -1;
	st.local.u32 	[%rd22+8], %r1793;
	bra.uni 	$L__BB0_499;
$L__BB0_498:
	ld.shared.f32 	%f561, [%r315+16392];
	st.local.f32 	[%rd21+8], %f561;
	ld.shared.u32 	%r1794, [%r316+16392];
	st.local.u32 	[%rd22+8], %r1794;
$L__BB0_499:
	add.s32 	%r1795, %r314, 3;
	setp.lt.s32 	%p864, %r1795, %r310;
	@%p864 bra 	$L__BB0_501;
	mov.b32 	%r1796, 2139095039;
	st.local.u32 	[%rd21+12], %r1796;
	mov.b32 	%r1797, -1;
	st.local.u32 	[%rd22+12], %r1797;
	bra.uni 	$L__BB0_502;
$L__BB0_501:
	ld.shared.f32 	%f562, [%r315+16396];
	st.local.f32 	[%rd21+12], %f562;
	ld.shared.u32 	%r1798, [%r316+16396];
	st.local.u32 	[%rd22+12], %r1798;
$L__BB0_502:
	add.s32 	%r1799, %r314, 4;
	setp.lt.s32 	%p865, %r1799, %r310;
	@%p865 bra 	$L__BB0_504;
	mov.b32 	%r1800, 2139095039;
	st.local.u32 	[%rd21+16], %r1800;
	mov.b32 	%r1801, -1;
	st.local.u32 	[%rd22+16], %r1801;
	bra.uni 	$L__BB0_505;
$L__BB0_504:
	ld.shared.f32 	%f563, [%r315+16400];
	st.local.f32 	[%rd21+16], %f563;
	ld.shared.u32 	%r1802, [%r316+16400];
	st.local.u32 	[%rd22+16], %r1802;
$L__BB0_505:
	add.s32 	%r1803, %r314, 5;
	setp.lt.s32 	%p866, %r1803, %r310;
	@%p866 bra 	$L__BB0_507;
	mov.b32 	%r1804, 2139095039;
	st.local.u32 	[%rd21+20], %r1804;
	mov.b32 	%r1805, -1;
	st.local.u32 	[%rd22+20], %r1805;
	bra.uni 	$L__BB0_508;
$L__BB0_507:
	ld.shared.f32 	%f564, [%r315+16404];
	st.local.f32 	[%rd21+20], %f564;
	ld.shared.u32 	%r1806, [%r316+16404];
	st.local.u32 	[%rd22+20], %r1806;
$L__BB0_508:
	add.s32 	%r1807, %r314, 6;
	setp.lt.s32 	%p867, %r1807, %r310;
	@%p867 bra 	$L__BB0_510;
	mov.b32 	%r1808, 2139095039;
	st.local.u32 	[%rd21+24], %r1808;
	mov.b32 	%r1809, -1;
	st.local.u32 	[%rd22+24], %r1809;
	bra.uni 	$L__BB0_511;
$L__BB0_510:
	ld.shared.f32 	%f565, [%r315+16408];
	st.local.f32 	[%rd21+24], %f565;
	ld.shared.u32 	%r1810, [%r316+16408];
	st.local.u32 	[%rd22+24], %r1810;
$L__BB0_511:
	add.s32 	%r1811, %r314, 7;
	setp.lt.s32 	%p868, %r1811, %r310;
	@%p868 bra 	$L__BB0_513;
	mov.b32 	%r1812, 2139095039;
	st.local.u32 	[%rd21+28], %r1812;
	mov.b32 	%r1813, -1;
	st.local.u32 	[%rd22+28], %r1813;
	bra.uni 	$L__BB0_514;
$L__BB0_513:
	ld.shared.f32 	%f566, [%r315+16412];
	st.local.f32 	[%rd21+28], %f566;
	ld.shared.u32 	%r1814, [%r316+16412];
	st.local.u32 	[%rd22+28], %r1814;
$L__BB0_514:
	add.s32 	%r2477, %r2477, 8;
	setp.ne.s32 	%p869, %r2477, %r2479;
	@%p869 bra 	$L__BB0_490;
$L__BB0_515:
	setp.eq.s32 	%p870, %r311, 0;
	@%p870 bra 	$L__BB0_543;
	setp.lt.u32 	%p871, %r311, 4;
	@%p871 bra 	$L__BB0_530;
	add.s32 	%r319, %r2479, %r307;
	setp.lt.s32 	%p872, %r319, %r310;
	shl.b32 	%r1815, %r319, 2;
	add.s32 	%r320, %r11, %r1815;
	add.s32 	%r321, %r12, %r1815;
	@%p872 bra 	$L__BB0_519;
	mul.wide.u32 	%rd517, %r2479, 4;
	add.s64 	%rd518, %rd1, %rd517;
	mov.b32 	%r1816, 2139095039;
	st.local.u32 	[%rd518], %r1816;
	add.s64 	%rd519, %rd2, %rd517;
	mov.b32 	%r1817, -1;
	st.local.u32 	[%rd519], %r1817;
	bra.uni 	$L__BB0_520;
$L__BB0_519:
	ld.shared.f32 	%f567, [%r320+16384];
	mul.wide.u32 	%rd520, %r2479, 4;
	add.s64 	%rd521, %rd1, %rd520;
	st.local.f32 	[%rd521], %f567;
	ld.shared.u32 	%r1818, [%r321+16384];
	add.s64 	%rd522, %rd2, %rd520;
	st.local.u32 	[%rd522], %r1818;
$L__BB0_520:
	add.s32 	%r1819, %r319, 1;
	setp.lt.s32 	%p873, %r1819, %r310;
	mul.wide.u32 	%rd523, %r2479, 4;
	add.s64 	%rd23, %rd1, %rd523;
	add.s64 	%rd24, %rd2, %rd523;
	@%p873 bra 	$L__BB0_522;
	mov.b32 	%r1820, 2139095039;
	st.local.u32 	[%rd23+4], %r1820;
	mov.b32 	%r1821, -1;
	st.local.u32 	[%rd24+4], %r1821;
	bra.uni 	$L__BB0_523;
$L__BB0_522:
	ld.shared.f32 	%f568, [%r320+16388];
	st.local.f32 	[%rd23+4], %f568;
	ld.shared.u32 	%r1822, [%r321+16388];
	st.local.u32 	[%rd24+4], %r1822;
$L__BB0_523:
	add.s32 	%r1823, %r319, 2;
	setp.lt.s32 	%p874, %r1823, %r310;
	@%p874 bra 	$L__BB0_525;
	mov.b32 	%r1824, 2139095039;
	st.local.u32 	[%rd23+8], %r1824;
	mov.b32 	%r1825, -1;
	st.local.u32 	[%rd24+8], %r1825;
	bra.uni 	$L__BB0_526;
$L__BB0_525:
	ld.shared.f32 	%f569, [%r320+16392];
	st.local.f32 	[%rd23+8], %f569;
	ld.shared.u32 	%r1826, [%r321+16392];
	st.local.u32 	[%rd24+8], %r1826;
$L__BB0_526:
	add.s32 	%r1827, %r319, 3;
	setp.lt.s32 	%p875, %r1827, %r310;
	@%p875 bra 	$L__BB0_528;
	mov.b32 	%r1828, 2139095039;
	st.local.u32 	[%rd23+12], %r1828;
	mov.b32 	%r1829, -1;
	st.local.u32 	[%rd24+12], %r1829;
	bra.uni 	$L__BB0_529;
$L__BB0_528:
	ld.shared.f32 	%f570, [%r320+16396];
	st.local.f32 	[%rd23+12], %f570;
	ld.shared.u32 	%r1830, [%r321+16396];
	st.local.u32 	[%rd24+12], %r1830;
$L__BB0_529:
	add.s32 	%r2479, %r2479, 4;
$L__BB0_530:
	and.b32  	%r1831, %r5, 3;
	setp.eq.s32 	%p876, %r1831, 0;
	@%p876 bra 	$L__BB0_543;
	setp.eq.s32 	%p877, %r1831, 1;
	@%p877 bra 	$L__BB0_539;
	add.s32 	%r324, %r2479, %r307;
	setp.lt.s32 	%p878, %r324, %r310;
	shl.b32 	%r1832, %r324, 2;
	add.s32 	%r325, %r11, %r1832;
	add.s32 	%r326, %r12, %r1832;
	@%p878 bra 	$L__BB0_534;
	mul.wide.u32 	%rd524, %r2479, 4;
	add.s64 	%rd525, %rd1, %rd524;
	mov.b32 	%r1833, 2139095039;
	st.local.u32 	[%rd525], %r1833;
	add.s64 	%rd526, %rd2, %rd524;
	mov.b32 	%r1834, -1;
	st.local.u32 	[%rd526], %r1834;
	bra.uni 	$L__BB0_535;
$L__BB0_534:
	ld.shared.f32 	%f571, [%r325+16384];
	mul.wide.u32 	%rd527, %r2479, 4;
	add.s64 	%rd528, %rd1, %rd527;
	st.local.f32 	[%rd528], %f571;
	ld.shared.u32 	%r1835, [%r326+16384];
	add.s64 	%rd529, %rd2, %rd527;
	st.local.u32 	[%rd529], %r1835;
$L__BB0_535:
	add.s32 	%r1836, %r324, 1;
	setp.lt.s32 	%p879, %r1836, %r310;
	@%p879 bra 	$L__BB0_537;
	mul.wide.u32 	%rd530, %r2479, 4;
	add.s64 	%rd531, %rd1, %rd530;
	mov.b32 	%r1837, 2139095039;
	st.local.u32 	[%rd531+4], %r1837;
	add.s64 	%rd532, %rd2, %rd530;
	mov.b32 	%r1838, -1;
	st.local.u32 	[%rd532+4], %r1838;
	bra.uni 	$L__BB0_538;
$L__BB0_537:
	ld.shared.f32 	%f572, [%r325+16388];
	mul.wide.u32 	%rd533, %r2479, 4;
	add.s64 	%rd534, %rd1, %rd533;
	st.local.f32 	[%rd534+4], %f572;
	ld.shared.u32 	%r1839, [%r326+16388];
	add.s64 	%rd535, %rd2, %rd533;
	st.local.u32 	[%rd535+4], %r1839;
$L__BB0_538:
	add.s32 	%r2479, %r2479, 2;
$L__BB0_539:
	and.b32  	%r1840, %r472, 32;
	setp.eq.s32 	%p880, %r1840, 0;
	@%p880 bra 	$L__BB0_543;
	add.s32 	%r329, %r2479, %r307;
	setp.lt.s32 	%p881, %r329, %r310;
	@%p881 bra 	$L__BB0_542;
	mul.wide.u32 	%rd536, %r2479, 4;
	add.s64 	%rd537, %rd1, %rd536;
	mov.b32 	%r1841, 2139095039;
	st.local.u32 	[%rd537], %r1841;
	add.s64 	%rd538, %rd2, %rd536;
	mov.b32 	%r1842, -1;
	st.local.u32 	[%rd538], %r1842;
	bra.uni 	$L__BB0_543;
$L__BB0_542:
	shl.b32 	%r1843, %r329, 2;
	add.s32 	%r1844, %r11, %r1843;
	ld.shared.f32 	%f573, [%r1844+16384];
	mul.wide.u32 	%rd539, %r2479, 4;
	add.s64 	%rd540, %rd1, %rd539;
	st.local.f32 	[%rd540], %f573;
	add.s32 	%r1845, %r12, %r1843;
	ld.shared.u32 	%r1846, [%r1845+16384];
	add.s64 	%rd541, %rd2, %rd539;
	st.local.u32 	[%rd541], %r1846;
$L__BB0_543:
	bar.warp.sync 	-1;
	setp.lt.s32 	%p882, %r472, 2;
	@%p882 bra 	$L__BB0_603;
	add.s32 	%r330, %r5, -1;
	and.b32  	%r1848, %r5, 7;
	add.s32 	%r331, %r1848, -1;
	and.b32  	%r1849, %r5, 3;
	add.s32 	%r332, %r1849, -1;
	and.b32  	%r333, %r5, 67108856;
	and.b32  	%r334, %r472, 224;
	and.b32  	%r335, %r472, 96;
	and.b32  	%r336, %r472, 32;
	mov.b32 	%r2481, 2;
$L__BB0_545:
	shr.s32 	%r2482, %r2481, 1;
	setp.lt.s32 	%p883, %r2482, %r5;
	mov.u32 	%r2488, %r2482;
	@%p883 bra 	$L__BB0_559;
$L__BB0_546:
	setp.lt.s32 	%p884, %r5, 1;
	div.s32 	%r1850, %r2482, %r5;
	xor.b32  	%r343, %r1850, %r1;
	@%p884 bra 	$L__BB0_558;
	setp.lt.u32 	%p885, %r330, 7;
	mov.b32 	%r2485, 0;
	@%p885 bra 	$L__BB0_550;
	mov.b32 	%r2483, 0;
$L__BB0_549:
	.pragma "nounroll";
	mul.wide.u32 	%rd542, %r2483, 4;
	add.s64 	%rd543, %rd1, %rd542;
	ld.local.f32 	%f574, [%rd543];
	add.s64 	%rd544, %rd2, %rd542;
	ld.local.u32 	%r1853, [%rd544];
	mov.b32 	%r1854, %f574;
	shfl.sync.idx.b32	%r1855|%p886, %r1854, %r343, 31, -1;
	mov.b32 	%f575, %r1855;
	shfl.sync.idx.b32	%r1856|%p887, %r1853, %r343, 31, -1;
	add.s32 	%r1857, %r2483, %r307;
	and.b32  	%r1858, %r1857, %r2481;
	setp.gt.f32 	%p888, %f574, %f575;
	setp.ne.s32 	%p889, %r1858, 0;
	xor.pred  	%p890, %p889, %p888;
	selp.f32 	%f576, %f575, %f574, %p890;
	selp.b32 	%r1859, %r1856, %r1853, %p890;
	st.local.f32 	[%rd543], %f576;
	st.local.u32 	[%rd544], %r1859;
	ld.local.f32 	%f577, [%rd543+4];
	ld.local.u32 	%r1860, [%rd544+4];
	mov.b32 	%r1861, %f577;
	shfl.sync.idx.b32	%r1862|%p891, %r1861, %r343, 31, -1;
	mov.b32 	%f578, %r1862;
	shfl.sync.idx.b32	%r1863|%p892, %r1860, %r343, 31, -1;
	add.s32 	%r1864, %r1857, 1;
	and.b32  	%r1865, %r1864, %r2481;
	setp.gt.f32 	%p893, %f577, %f578;
	setp.ne.s32 	%p894, %r1865, 0;
	xor.pred  	%p895, %p894, %p893;
	selp.f32 	%f579, %f578, %f577, %p895;
	selp.b32 	%r1866, %r1863, %r1860, %p895;
	st.local.f32 	[%rd543+4], %f579;
	st.local.u32 	[%rd544+4], %r1866;
	ld.local.f32 	%f580, [%rd543+8];
	ld.local.u32 	%r1867, [%rd544+8];
	mov.b32 	%r1868, %f580;
	shfl.sync.idx.b32	%r1869|%p896, %r1868, %r343, 31, -1;
	mov.b32 	%f581, %r1869;
	shfl.sync.idx.b32	%r1870|%p897, %r1867, %r343, 31, -1;
	add.s32 	%r1871, %r1857, 2;
	and.b32  	%r1872, %r1871, %r2481;
	setp.gt.f32 	%p898, %f580, %f581;
	setp.ne.s32 	%p899, %r1872, 0;
	xor.pred  	%p900, %p899, %p898;
	selp.f32 	%f582, %f581, %f580, %p900;
	selp.b32 	%r1873, %r1870, %r1867, %p900;
	st.local.f32 	[%rd543+8], %f582;
	st.local.u32 	[%rd544+8], %r1873;
	ld.local.f32 	%f583, [%rd543+12];
	ld.local.u32 	%r1874, [%rd544+12];
	mov.b32 	%r1875, %f583;
	shfl.sync.idx.b32	%r1876|%p901, %r1875, %r343, 31, -1;
	mov.b32 	%f584, %r1876;
	shfl.sync.idx.b32	%r1877|%p902, %r1874, %r343, 31, -1;
	add.s32 	%r1878, %r1857, 3;
	and.b32  	%r1879, %r1878, %r2481;
	setp.gt.f32 	%p903, %f583, %f584;
	setp.ne.s32 	%p904, %r1879, 0;
	xor.pred  	%p905, %p904, %p903;
	selp.f32 	%f585, %f584, %f583, %p905;
	selp.b32 	%r1880, %r1877, %r1874, %p905;
	st.local.f32 	[%rd543+12], %f585;
	st.local.u32 	[%rd544+12], %r1880;
	ld.local.f32 	%f586, [%rd543+16];
	ld.local.u32 	%r1881, [%rd544+16];
	mov.b32 	%r1882, %f586;
	shfl.sync.idx.b32	%r1883|%p906, %r1882, %r343, 31, -1;
	mov.b32 	%f587, %r1883;
	shfl.sync.idx.b32	%r1884|%p907, %r1881, %r343, 31, -1;
	add.s32 	%r1885, %r1857, 4;
	and.b32  	%r1886, %r1885, %r2481;
	setp.gt.f32 	%p908, %f586, %f587;
	setp.ne.s32 	%p909, %r1886, 0;
	xor.pred  	%p910, %p909, %p908;
	selp.f32 	%f588, %f587, %f586, %p910;
	selp.b32 	%r1887, %r1884, %r1881, %p910;
	st.local.f32 	[%rd543+16], %f588;
	st.local.u32 	[%rd544+16], %r1887;
	ld.local.f32 	%f589, [%rd543+20];
	ld.local.u32 	%r1888, [%rd544+20];
	mov.b32 	%r1889, %f589;
	shfl.sync.idx.b32	%r1890|%p911, %r1889, %r343, 31, -1;
	mov.b32 	%f590, %r1890;
	shfl.sync.idx.b32	%r1891|%p912, %r1888, %r343, 31, -1;
	add.s32 	%r1892, %r1857, 5;
	and.b32  	%r1893, %r1892, %r2481;
	setp.gt.f32 	%p913, %f589, %f590;
	setp.ne.s32 	%p914, %r1893, 0;
	xor.pred  	%p915, %p914, %p913;
	selp.f32 	%f591, %f590, %f589, %p915;
	selp.b32 	%r1894, %r1891, %r1888, %p915;
	st.local.f32 	[%rd543+20], %f591;
	st.local.u32 	[%rd544+20], %r1894;
	ld.local.f32 	%f592, [%rd543+24];
	ld.local.u32 	%r1895, [%rd544+24];
	mov.b32 	%r1896, %f592;
	shfl.sync.idx.b32	%r1897|%p916, %r1896, %r343, 31, -1;
	mov.b32 	%f593, %r1897;
	shfl.sync.idx.b32	%r1898|%p917, %r1895, %r343, 31, -1;
	add.s32 	%r1899, %r1857, 6;
	and.b32  	%r1900, %r1899, %r2481;
	setp.gt.f32 	%p918, %f592, %f593;
	setp.ne.s32 	%p919, %r1900, 0;
	xor.pred  	%p920, %p919, %p918;
	selp.f32 	%f594, %f593, %f592, %p920;
	selp.b32 	%r1901, %r1898, %r1895, %p920;
	st.local.f32 	[%rd543+24], %f594;
	st.local.u32 	[%rd544+24], %r1901;
	ld.local.f32 	%f595, [%rd543+28];
	ld.local.u32 	%r1902, [%rd544+28];
	mov.b32 	%r1903, %f595;
	shfl.sync.idx.b32	%r1904|%p921, %r1903, %r343, 31, -1;
	mov.b32 	%f596, %r1904;
	shfl.sync.idx.b32	%r1905|%p922, %r1902, %r343, 31, -1;
	add.s32 	%r1906, %r1857, 7;
	and.b32  	%r1907, %r1906, %r2481;
	setp.gt.f32 	%p923, %f595, %f596;
	setp.ne.s32 	%p924, %r1907, 0;
	xor.pred  	%p925, %p924, %p923;
	selp.f32 	%f597, %f596, %f595, %p925;
	selp.b32 	%r1908, %r1905, %r1902, %p925;
	st.local.f32 	[%rd543+28], %f597;
	st.local.u32 	[%rd544+28], %r1908;
	add.s32 	%r2483, %r2483, 8;
	setp.ne.s32 	%p926, %r2483, %r333;
	mov.u32 	%r2485, %r333;
	@%p926 bra 	$L__BB0_549;
$L__BB0_550:
	setp.eq.s32 	%p927, %r334, 0;
	@%p927 bra 	$L__BB0_558;
	setp.lt.u32 	%p928, %r331, 3;
	@%p928 bra 	$L__BB0_553;
	mul.wide.u32 	%rd545, %r2485, 4;
	add.s64 	%rd546, %rd1, %rd545;
	ld.local.f32 	%f598, [%rd546];
	add.s64 	%rd547, %rd2, %rd545;
	ld.local.u32 	%r1909, [%rd547];
	mov.b32 	%r1910, %f598;
	shfl.sync.idx.b32	%r1911|%p929, %r1910, %r343, 31, -1;
	mov.b32 	%f599, %r1911;
	shfl.sync.idx.b32	%r1912|%p930, %r1909, %r343, 31, -1;
	add.s32 	%r1913, %r2485, %r307;
	and.b32  	%r1914, %r1913, %r2481;
	setp.gt.f32 	%p931, %f598, %f599;
	setp.ne.s32 	%p932, %r1914, 0;
	xor.pred  	%p933, %p932, %p931;
	selp.f32 	%f600, %f599, %f598, %p933;
	selp.b32 	%r1915, %r1912, %r1909, %p933;
	st.local.f32 	[%rd546], %f600;
	st.local.u32 	[%rd547], %r1915;
	ld.local.f32 	%f601, [%rd546+4];
	ld.local.u32 	%r1916, [%rd547+4];
	mov.b32 	%r1917, %f601;
	shfl.sync.idx.b32	%r1918|%p934, %r1917, %r343, 31, -1;
	mov.b32 	%f602, %r1918;
	shfl.sync.idx.b32	%r1919|%p935, %r1916, %r343, 31, -1;
	add.s32 	%r1920, %r1913, 1;
	and.b32  	%r1921, %r1920, %r2481;
	setp.gt.f32 	%p936, %f601, %f602;
	setp.ne.s32 	%p937, %r1921, 0;
	xor.pred  	%p938, %p937, %p936;
	selp.f32 	%f603, %f602, %f601, %p938;
	selp.b32 	%r1922, %r1919, %r1916, %p938;
	st.local.f32 	[%rd546+4], %f603;
	st.local.u32 	[%rd547+4], %r1922;
	ld.local.f32 	%f604, [%rd546+8];
	ld.local.u32 	%r1923, [%rd547+8];
	mov.b32 	%r1924, %f604;
	shfl.sync.idx.b32	%r1925|%p939, %r1924, %r343, 31, -1;
	mov.b32 	%f605, %r1925;
	shfl.sync.idx.b32	%r1926|%p940, %r1923, %r343, 31, -1;
	add.s32 	%r1927, %r1913, 2;
	and.b32  	%r1928, %r1927, %r2481;
	setp.gt.f32 	%p941, %f604, %f605;
	setp.ne.s32 	%p942, %r1928, 0;
	xor.pred  	%p943, %p942, %p941;
	selp.f32 	%f606, %f605, %f604, %p943;
	selp.b32 	%r1929, %r1926, %r1923, %p943;
	st.local.f32 	[%rd546+8], %f606;
	st.local.u32 	[%rd547+8], %r1929;
	ld.local.f32 	%f607, [%rd546+12];
	ld.local.u32 	%r1930, [%rd547+12];
	mov.b32 	%r1931, %f607;
	shfl.sync.idx.b32	%r1932|%p944, %r1931, %r343, 31, -1;
	mov.b32 	%f608, %r1932;
	shfl.sync.idx.b32	%r1933|%p945, %r1930, %r343, 31, -1;
	add.s32 	%r1934, %r1913, 3;
	and.b32  	%r1935, %r1934, %r2481;
	setp.gt.f32 	%p946, %f607, %f608;
	setp.ne.s32 	%p947, %r1935, 0;
	xor.pred  	%p948, %p947, %p946;
	selp.f32 	%f609, %f608, %f607, %p948;
	selp.b32 	%r1936, %r1933, %r1930, %p948;
	st.local.f32 	[%rd546+12], %f609;
	st.local.u32 	[%rd547+12], %r1936;
	add.s32 	%r2485, %r2485, 4;
$L__BB0_553:
	setp.eq.s32 	%p949, %r335, 0;
	@%p949 bra 	$L__BB0_558;
	setp.eq.s32 	%p950, %r332, 0;
	@%p950 bra 	$L__BB0_556;
	mul.wide.u32 	%rd548, %r2485, 4;
	add.s64 	%rd549, %rd1, %rd548;
	ld.local.f32 	%f610, [%rd549];
	add.s64 	%rd550, %rd2, %rd548;
	ld.local.u32 	%r1937, [%rd550];
	mov.b32 	%r1938, %f610;
	shfl.sync.idx.b32	%r1939|%p951, %r1938, %r343, 31, -1;
	mov.b32 	%f611, %r1939;
	shfl.sync.idx.b32	%r1940|%p952, %r1937, %r343, 31, -1;
	add.s32 	%r1941, %r2485, %r307;
	and.b32  	%r1942, %r1941, %r2481;
	setp.gt.f32 	%p953, %f610, %f611;
	setp.ne.s32 	%p954, %r1942, 0;
	xor.pred  	%p955, %p954, %p953;
	selp.f32 	%f612, %f611, %f610, %p955;
	selp.b32 	%r1943, %r1940, %r1937, %p955;
	st.local.f32 	[%rd549], %f612;
	st.local.u32 	[%rd550], %r1943;
	ld.local.f32 	%f613, [%rd549+4];
	ld.local.u32 	%r1944, [%rd550+4];
	mov.b32 	%r1945, %f613;
	shfl.sync.idx.b32	%r1946|%p956, %r1945, %r343, 31, -1;
	mov.b32 	%f614, %r1946;
	shfl.sync.idx.b32	%r1947|%p957, %r1944, %r343, 31, -1;
	add.s32 	%r1948, %r1941, 1;
	and.b32  	%r1949, %r1948, %r2481;
	setp.gt.f32 	%p958, %f613, %f614;
	setp.ne.s32 	%p959, %r1949, 0;
	xor.pred  	%p960, %p959, %p958;
	selp.f32 	%f615, %f614, %f613, %p960;
	selp.b32 	%r1950, %r1947, %r1944, %p960;
	st.local.f32 	[%rd549+4], %f615;
	st.local.u32 	[%rd550+4], %r1950;
	add.s32 	%r2485, %r2485, 2;
$L__BB0_556:
	setp.eq.s32 	%p961, %r336, 0;
	@%p961 bra 	$L__BB0_558;
	mul.wide.u32 	%rd551, %r2485, 4;
	add.s64 	%rd552, %rd1, %rd551;
	ld.local.f32 	%f616, [%rd552];
	add.s64 	%rd553, %rd2, %rd551;
	ld.local.u32 	%r1951, [%rd553];
	mov.b32 	%r1952, %f616;
	shfl.sync.idx.b32	%r1953|%p962, %r1952, %r343, 31, -1;
	mov.b32 	%f617, %r1953;
	shfl.sync.idx.b32	%r1954|%p963, %r1951, %r343, 31, -1;
	add.s32 	%r1955, %r2485, %r307;
	and.b32  	%r1956, %r1955, %r2481;
	setp.gt.f32 	%p964, %f616, %f617;
	setp.ne.s32 	%p965, %r1956, 0;
	xor.pred  	%p966, %p965, %p964;
	selp.f32 	%f618, %f617, %f616, %p966;
	selp.b32 	%r1957, %r1954, %r1951, %p966;
	st.local.f32 	[%rd552], %f618;
	st.local.u32 	[%rd553], %r1957;
$L__BB0_558:
	bar.warp.sync 	-1;
	shr.s32 	%r2482, %r2482, 1;
	setp.ge.s32 	%p967, %r2482, %r5;
	mov.u32 	%r2488, %r330;
	@%p967 bra 	$L__BB0_546;
$L__BB0_559:
	setp.lt.s32 	%p968, %r2488, 1;
	@%p968 bra 	$L__BB0_602;
$L__BB0_560:
	mov.u32 	%r353, %r2488;
	setp.lt.s32 	%p969, %r5, 1;
	@%p969 bra 	$L__BB0_601;
	setp.lt.u32 	%p970, %r330, 7;
	mov.b32 	%r2491, 0;
	@%p970 bra 	$L__BB0_580;
	mov.b32 	%r2489, 0;
$L__BB0_563:
	.pragma "nounroll";
	xor.b32  	%r355, %r2489, %r353;
	setp.le.u32 	%p971, %r355, %r2489;
	mul.wide.u32 	%rd554, %r2489, 4;
	add.s64 	%rd26, %rd1, %rd554;
	add.s64 	%rd27, %rd2, %rd554;
	@%p971 bra 	$L__BB0_565;
	ld.local.f32 	%f619, [%rd26];
	ld.local.u32 	%r1960, [%rd27];
	mul.wide.u32 	%rd555, %r355, 4;
	add.s64 	%rd556, %rd1, %rd555;
	ld.local.f32 	%f620, [%rd556];
	add.s64 	%rd557, %rd2, %rd555;
	ld.local.u32 	%r1961, [%rd557];
	add.s32 	%r1962, %r2489, %r307;
	and.b32  	%r1963, %r1962, %r2481;
	setp.gt.f32 	%p972, %f619, %f620;
	setp.ne.s32 	%p973, %r1963, 0;
	xor.pred  	%p974, %p973, %p972;
	selp.f32 	%f621, %f620, %f619, %p974;
	selp.b32 	%r1964, %r1961, %r1960, %p974;
	selp.f32 	%f622, %f619, %f620, %p974;
	selp.b32 	%r1965, %r1960, %r1961, %p974;
	st.local.f32 	[%rd26], %f621;
	st.local.u32 	[%rd27], %r1964;
	st.local.f32 	[%rd556], %f622;
	st.local.u32 	[%rd557], %r1965;
$L__BB0_565:
	add.s32 	%r356, %r2489, 1;
	xor.b32  	%r357, %r356, %r353;
	setp.le.u32 	%p975, %r357, %r356;
	@%p975 bra 	$L__BB0_567;
	ld.local.f32 	%f623, [%rd26+4];
	ld.local.u32 	%r1966, [%rd27+4];
	mul.wide.u32 	%rd558, %r357, 4;
	add.s64 	%rd559, %rd1, %rd558;
	ld.local.f32 	%f624, [%rd559];
	add.s64 	%rd560, %rd2, %rd558;
	ld.local.u32 	%r1967, [%rd560];
	add.s32 	%r1968, %r356, %r307;
	and.b32  	%r1969, %r1968, %r2481;
	setp.gt.f32 	%p976, %f623, %f624;
	setp.ne.s32 	%p977, %r1969, 0;
	xor.pred  	%p978, %p977, %p976;
	selp.f32 	%f625, %f624, %f623, %p978;
	selp.b32 	%r1970, %r1967, %r1966, %p978;
	selp.f32 	%f626, %f623, %f624, %p978;
	selp.b32 	%r1971, %r1966, %r1967, %p978;
	st.local.f32 	[%rd26+4], %f625;
	st.local.u32 	[%rd27+4], %r1970;
	st.local.f32 	[%rd559], %f626;
	st.local.u32 	[%rd560], %r1971;
$L__BB0_567:
	add.s32 	%r358, %r2489, 2;
	xor.b32  	%r359, %r358, %r353;
	setp.le.u32 	%p979, %r359, %r358;
	@%p979 bra 	$L__BB0_569;
	ld.local.f32 	%f627, [%rd26+8];
	ld.local.u32 	%r1972, [%rd27+8];
	mul.wide.u32 	%rd561, %r359, 4;
	add.s64 	%rd562, %rd1, %rd561;
	ld.local.f32 	%f628, [%rd562];
	add.s64 	%rd563, %rd2, %rd561;
	ld.local.u32 	%r1973, [%rd563];
	add.s32 	%r1974, %r358, %r307;
	and.b32  	%r1975, %r1974, %r2481;
	setp.gt.f32 	%p980, %f627, %f628;
	setp.ne.s32 	%p981, %r1975, 0;
	xor.pred  	%p982, %p981, %p980;
	selp.f32 	%f629, %f628, %f627, %p982;
	selp.b32 	%r1976, %r1973, %r1972, %p982;
	selp.f32 	%f630, %f627, %f628, %p982;
	selp.b32 	%r1977, %r1972, %r1973, %p982;
	st.local.f32 	[%rd26+8], %f629;
	st.local.u32 	[%rd27+8], %r1976;
	st.local.f32 	[%rd562], %f630;
	st.local.u32 	[%rd563], %r1977;
$L__BB0_569:
	add.s32 	%r360, %r2489, 3;
	xor.b32  	%r361, %r360, %r353;
	setp.le.u32 	%p983, %r361, %r360;
	@%p983 bra 	$L__BB0_571;
	ld.local.f32 	%f631, [%rd26+12];
	ld.local.u32 	%r1978, [%rd27+12];
	mul.wide.u32 	%rd564, %r361, 4;
	add.s64 	%rd565, %rd1, %rd564;
	ld.local.f32 	%f632, [%rd565];
	add.s64 	%rd566, %rd2, %rd564;
	ld.local.u32 	%r1979, [%rd566];
	add.s32 	%r1980, %r360, %r307;
	and.b32  	%r1981, %r1980, %r2481;
	setp.gt.f32 	%p984, %f631, %f632;
	setp.ne.s32 	%p985, %r1981, 0;
	xor.pred  	%p986, %p985, %p984;
	selp.f32 	%f633, %f632, %f631, %p986;
	selp.b32 	%r1982, %r1979, %r1978, %p986;
	selp.f32 	%f634, %f631, %f632, %p986;
	selp.b32 	%r1983, %r1978, %r1979, %p986;
	st.local.f32 	[%rd26+12], %f633;
	st.local.u32 	[%rd27+12], %r1982;
	st.local.f32 	[%rd565], %f634;
	st.local.u32 	[%rd566], %r1983;
$L__BB0_571:
	add.s32 	%r362, %r2489, 4;
	xor.b32  	%r363, %r362, %r353;
	setp.le.u32 	%p987, %r363, %r362;
	@%p987 bra 	$L__BB0_573;
	ld.local.f32 	%f635, [%rd26+16];
	ld.local.u32 	%r1984, [%rd27+16];
	mul.wide.u32 	%rd567, %r363, 4;
	add.s64 	%rd568, %rd1, %rd567;
	ld.local.f32 	%f636, [%rd568];
	add.s64 	%rd569, %rd2, %rd567;
	ld.local.u32 	%r1985, [%rd569];
	add.s32 	%r1986, %r362, %r307;
	and.b32  	%r1987, %r1986, %r2481;
	setp.gt.f32 	%p988, %f635, %f636;
	setp.ne.s32 	%p989, %r1987, 0;
	xor.pred  	%p990, %p989, %p988;
	selp.f32 	%f637, %f636, %f635, %p990;
	selp.b32 	%r1988, %r1985, %r1984, %p990;
	selp.f32 	%f638, %f635, %f636, %p990;
	selp.b32 	%r1989, %r1984, %r1985, %p990;
	st.local.f32 	[%rd26+16], %f637;
	st.local.u32 	[%rd27+16], %r1988;
	st.local.f32 	[%rd568], %f638;
	st.local.u32 	[%rd569], %r1989;
$L__BB0_573:
	add.s32 	%r364, %r2489, 5;
	xor.b32  	%r365, %r364, %r353;
	setp.le.u32 	%p991, %r365, %r364;
	@%p991 bra 	$L__BB0_575;
	ld.local.f32 	%f639, [%rd26+20];
	ld.local.u32 	%r1990, [%rd27+20];
	mul.wide.u32 	%rd570, %r365, 4;
	add.s64 	%rd571, %rd1, %rd570;
	ld.local.f32 	%f640, [%rd571];
	add.s64 	%rd572, %rd2, %rd570;
	ld.local.u32 	%r1991, [%rd572];
	add.s32 	%r1992, %r364, %r307;
	and.b32  	%r1993, %r1992, %r2481;
	setp.gt.f32 	%p992, %f639, %f640;
	setp.ne.s32 	%p993, %r1993, 0;
	xor.pred  	%p994, %p993, %p992;
	selp.f32 	%f641, %f640, %f639, %p994;
	selp.b32 	%r1994, %r1991, %r1990, %p994;
	selp.f32 	%f642, %f639, %f640, %p994;
	selp.b32 	%r1995, %r1990, %r1991, %p994;
	st.local.f32 	[%rd26+20], %f641;
	st.local.u32 	[%rd27+20], %r1994;
	st.local.f32 	[%rd571], %f642;
	st.local.u32 	[%rd572], %r1995;
$L__BB0_575:
	add.s32 	%r366, %r2489, 6;
	xor.b32  	%r367, %r366, %r353;
	setp.le.u32 	%p995, %r367, %r366;
	@%p995 bra 	$L__BB0_577;
	ld.local.f32 	%f643, [%rd26+24];
	ld.local.u32 	%r1996, [%rd27+24];
	mul.wide.u32 	%rd573, %r367, 4;
	add.s64 	%rd574, %rd1, %rd573;
	ld.local.f32 	%f644, [%rd574];
	add.s64 	%rd575, %rd2, %rd573;
	ld.local.u32 	%r1997, [%rd575];
	add.s32 	%r1998, %r366, %r307;
	and.b32  	%r1999, %r1998, %r2481;
	setp.gt.f32 	%p996, %f643, %f644;
	setp.ne.s32 	%p997, %r1999, 0;
	xor.pred  	%p998, %p997, %p996;
	selp.f32 	%f645, %f644, %f643, %p998;
	selp.b32 	%r2000, %r1997, %r1996, %p998;
	selp.f32 	%f646, %f643, %f644, %p998;
	selp.b32 	%r2001, %r1996, %r1997, %p998;
	st.local.f32 	[%rd26+24], %f645;
	st.local.u32 	[%rd27+24], %r2000;
	st.local.f32 	[%rd574], %f646;
	st.local.u32 	[%rd575], %r2001;
$L__BB0_577:
	add.s32 	%r368, %r2489, 7;
	xor.b32  	%r369, %r368, %r353;
	setp.le.u32 	%p999, %r369, %r368;
	@%p999 bra 	$L__BB0_579;
	ld.local.f32 	%f647, [%rd26+28];
	ld.local.u32 	%r2002, [%rd27+28];
	mul.wide.u32 	%rd576, %r369, 4;
	add.s64 	%rd577, %rd1, %rd576;
	ld.local.f32 	%f648, [%rd577];
	add.s64 	%rd578, %rd2, %rd576;
	ld.local.u32 	%r2003, [%rd578];
	add.s32 	%r2004, %r368, %r307;
	and.b32  	%r2005, %r2004, %r2481;
	setp.gt.f32 	%p1000, %f647, %f648;
	setp.ne.s32 	%p1001, %r2005, 0;
	xor.pred  	%p1002, %p1001, %p1000;
	selp.f32 	%f649, %f648, %f647, %p1002;
	selp.b32 	%r2006, %r2003, %r2002, %p1002;
	selp.f32 	%f650, %f647, %f648, %p1002;
	selp.b32 	%r2007, %r2002, %r2003, %p1002;
	st.local.f32 	[%rd26+28], %f649;
	st.local.u32 	[%rd27+28], %r2006;
	st.local.f32 	[%rd577], %f650;
	st.local.u32 	[%rd578], %r2007;
$L__BB0_579:
	add.s32 	%r2489, %r2489, 8;
	setp.ne.s32 	%p1003, %r2489, %r333;
	mov.u32 	%r2491, %r333;
	@%p1003 bra 	$L__BB0_563;
$L__BB0_580:
	setp.eq.s32 	%p1004, %r334, 0;
	@%p1004 bra 	$L__BB0_601;
	setp.lt.u32 	%p1005, %r331, 3;
	@%p1005 bra 	$L__BB0_591;
	xor.b32  	%r372, %r2491, %r353;
	setp.le.s32 	%p1006, %r372, %r2491;
	@%p1006 bra 	$L__BB0_584;
	mul.wide.u32 	%rd579, %r2491, 4;
	add.s64 	%rd580, %rd1, %rd579;
	ld.local.f32 	%f651, [%rd580];
	add.s64 	%rd581, %rd2, %rd579;
	ld.local.u32 	%r2008, [%rd581];
	mul.wide.u32 	%rd582, %r372, 4;
	add.s64 	%rd583, %rd1, %rd582;
	ld.local.f32 	%f652, [%rd583];
	add.s64 	%rd584, %rd2, %rd582;
	ld.local.u32 	%r2009, [%rd584];
	add.s32 	%r2010, %r2491, %r307;
	and.b32  	%r2011, %r2010, %r2481;
	setp.gt.f32 	%p1007, %f651, %f652;
	setp.ne.s32 	%p1008, %r2011, 0;
	xor.pred  	%p1009, %p1008, %p1007;
	selp.f32 	%f653, %f652, %f651, %p1009;
	selp.b32 	%r2012, %r2009, %r2008, %p1009;
	selp.f32 	%f654, %f651, %f652, %p1009;
	selp.b32 	%r2013, %r2008, %r2009, %p1009;
	st.local.f32 	[%rd580], %f653;
	st.local.u32 	[%rd581], %r2012;
	st.local.f32 	[%rd583], %f654;
	st.local.u32 	[%rd584], %r2013;
$L__BB0_584:
	add.s32 	%r373, %r2491, 1;
	xor.b32  	%r374, %r373, %r353;
	setp.le.s32 	%p1010, %r374, %r373;
	@%p1010 bra 	$L__BB0_586;
	mul.wide.u32 	%rd585, %r2491, 4;
	add.s64 	%rd586, %rd1, %rd585;
	ld.local.f32 	%f655, [%rd586+4];
	add.s64 	%rd587, %rd2, %rd585;
	ld.local.u32 	%r2014, [%rd587+4];
	mul.wide.u32 	%rd588, %r374, 4;
	add.s64 	%rd589, %rd1, %rd588;
	ld.local.f32 	%f656, [%rd589];
	add.s64 	%rd590, %rd2, %rd588;
	ld.local.u32 	%r2015, [%rd590];
	add.s32 	%r2016, %r373, %r307;
	and.b32  	%r2017, %r2016, %r2481;
	setp.gt.f32 	%p1011, %f655, %f656;
	setp.ne.s32 	%p1012, %r2017, 0;
	xor.pred  	%p1013, %p1012, %p1011;
	selp.f32 	%f657, %f656, %f655, %p1013;
	selp.b32 	%r2018, %r2015, %r2014, %p1013;
	selp.f32 	%f658, %f655, %f656, %p1013;
	selp.b32 	%r2019, %r2014, %r2015, %p1013;
	st.local.f32 	[%rd586+4], %f657;
	st.local.u32 	[%rd587+4], %r2018;
	st.local.f32 	[%rd589], %f658;
	st.local.u32 	[%rd590], %r2019;
$L__BB0_586:
	add.s32 	%r375, %r2491, 2;
	xor.b32  	%r376, %r375, %r353;
	setp.le.s32 	%p1014, %r376, %r375;
	@%p1014 bra 	$L__BB0_588;
	mul.wide.u32 	%rd591, %r2491, 4;
	add.s64 	%rd592, %rd1, %rd591;
	ld.local.f32 	%f659, [%rd592+8];
	add.s64 	%rd593, %rd2, %rd591;
	ld.local.u32 	%r2020, [%rd593+8];
	mul.wide.u32 	%rd594, %r376, 4;
	add.s64 	%rd595, %rd1, %rd594;
	ld.local.f32 	%f660, [%rd595];
	add.s64 	%rd596, %rd2, %rd594;
	ld.local.u32 	%r2021, [%rd596];
	add.s32 	%r2022, %r375, %r307;
	and.b32  	%r2023, %r2022, %r2481;
	setp.gt.f32 	%p1015, %f659, %f660;
	setp.ne.s32 	%p1016, %r2023, 0;
	xor.pred  	%p1017, %p1016, %p1015;
	selp.f32 	%f661, %f660, %f659, %p1017;
	selp.b32 	%r2024, %r2021, %r2020, %p1017;
	selp.f32 	%f662, %f659, %f660, %p1017;
	selp.b32 	%r2025, %r2020, %r2021, %p1017;
	st.local.f32 	[%rd592+8], %f661;
	st.local.u32 	[%rd593+8], %r2024;
	st.local.f32 	[%rd595], %f662;
	st.local.u32 	[%rd596], %r2025;
$L__BB0_588:
	add.s32 	%r377, %r2491, 3;
	xor.b32  	%r378, %r377, %r353;
	setp.le.s32 	%p1018, %r378, %r377;
	@%p1018 bra 	$L__BB0_590;
	mul.wide.u32 	%rd597, %r2491, 4;
	add.s64 	%rd598, %rd1, %rd597;
	ld.local.f32 	%f663, [%rd598+12];
	add.s64 	%rd599, %rd2, %rd597;
	ld.local.u32 	%r2026, [%rd599+12];
	mul.wide.u32 	%rd600, %r378, 4;
	add.s64 	%rd601, %rd1, %rd600;
	ld.local.f32 	%f664, [%rd601];
	add.s64 	%rd602, %rd2, %rd600;
	ld.local.u32 	%r2027, [%rd602];
	add.s32 	%r2028, %r377, %r307;
	and.b32  	%r2029, %r2028, %r2481;
	setp.gt.f32 	%p1019, %f663, %f664;
	setp.ne.s32 	%p1020, %r2029, 0;
	xor.pred  	%p1021, %p1020, %p1019;
	selp.f32 	%f665, %f664, %f663, %p1021;
	selp.b32 	%r2030, %r2027, %r2026, %p1021;
	selp.f32 	%f666, %f663, %f664, %p1021;
	selp.b32 	%r2031, %r2026, %r2027, %p1021;
	st.local.f32 	[%rd598+12], %f665;
	st.local.u32 	[%rd599+12], %r2030;
	st.local.f32 	[%rd601], %f666;
	st.local.u32 	[%rd602], %r2031;
$L__BB0_590:
	add.s32 	%r2491, %r2491, 4;
$L__BB0_591:
	setp.eq.s32 	%p1022, %r335, 0;
	@%p1022 bra 	$L__BB0_601;
	setp.eq.s32 	%p1023, %r332, 0;
	@%p1023 bra 	$L__BB0_598;
	xor.b32  	%r381, %r2491, %r353;
	setp.le.s32 	%p1024, %r381, %r2491;
	@%p1024 bra 	$L__BB0_595;
	mul.wide.u32 	%rd603, %r2491, 4;
	add.s64 	%rd604, %rd1, %rd603;
	ld.local.f32 	%f667, [%rd604];
	add.s64 	%rd605, %rd2, %rd603;
	ld.local.u32 	%r2032, [%rd605];
	mul.wide.u32 	%rd606, %r381, 4;
	add.s64 	%rd607, %rd1, %rd606;
	ld.local.f32 	%f668, [%rd607];
	add.s64 	%rd608, %rd2, %rd606;
	ld.local.u32 	%r2033, [%rd608];
	add.s32 	%r2034, %r2491, %r307;
	and.b32  	%r2035, %r2034, %r2481;
	setp.gt.f32 	%p1025, %f667, %f668;
	setp.ne.s32 	%p1026, %r2035, 0;
	xor.pred  	%p1027, %p1026, %p1025;
	selp.f32 	%f669, %f668, %f667, %p1027;
	selp.b32 	%r2036, %r2033, %r2032, %p1027;
	selp.f32 	%f670, %f667, %f668, %p1027;
	selp.b32 	%r2037, %r2032, %r2033, %p1027;
	st.local.f32 	[%rd604], %f669;
	st.local.u32 	[%rd605], %r2036;
	st.local.f32 	[%rd607], %f670;
	st.local.u32 	[%rd608], %r2037;
$L__BB0_595:
	add.s32 	%r382, %r2491, 1;
	xor.b32  	%r383, %r382, %r353;
	setp.le.s32 	%p1028, %r383, %r382;
	@%p1028 bra 	$L__BB0_597;
	mul.wide.u32 	%rd609, %r2491, 4;
	add.s64 	%rd610, %rd1, %rd609;
	ld.local.f32 	%f671, [%rd610+4];
	add.s64 	%rd611, %rd2, %rd609;
	ld.local.u32 	%r2038, [%rd611+4];
	mul.wide.u32 	%rd612, %r383, 4;
	add.s64 	%rd613, %rd1, %rd612;
	ld.local.f32 	%f672, [%rd613];
	add.s64 	%rd614, %rd2, %rd612;
	ld.local.u32 	%r2039, [%rd614];
	add.s32 	%r2040, %r382, %r307;
	and.b32  	%r2041, %r2040, %r2481;
	setp.gt.f32 	%p1029, %f671, %f672;
	setp.ne.s32 	%p1030, %r2041, 0;
	xor.pred  	%p1031, %p1030, %p1029;
	selp.f32 	%f673, %f672, %f671, %p1031;
	selp.b32 	%r2042, %r2039, %r2038, %p1031;
	selp.f32 	%f674, %f671, %f672, %p1031;
	selp.b32 	%r2043, %r2038, %r2039, %p1031;
	st.local.f32 	[%rd610+4], %f673;
	st.local.u32 	[%rd611+4], %r2042;
	st.local.f32 	[%rd613], %f674;
	st.local.u32 	[%rd614], %r2043;
$L__BB0_597:
	add.s32 	%r2491, %r2491, 2;
$L__BB0_598:
	setp.eq.s32 	%p1032, %r336, 0;
	@%p1032 bra 	$L__BB0_601;
	xor.b32  	%r386, %r2491, %r353;
	setp.le.s32 	%p1033, %r386, %r2491;
	@%p1033 bra 	$L__BB0_601;
	mul.wide.u32 	%rd615, %r2491, 4;
	add.s64 	%rd616, %rd1, %rd615;
	ld.local.f32 	%f675, [%rd616];
	add.s64 	%rd617, %rd2, %rd615;
	ld.local.u32 	%r2044, [%rd617];
	mul.wide.u32 	%rd618, %r386, 4;
	add.s64 	%rd619, %rd1, %rd618;
	ld.local.f32 	%f676, [%rd619];
	add.s64 	%rd620, %rd2, %rd618;
	ld.local.u32 	%r2045, [%rd620];
	add.s32 	%r2046, %r2491, %r307;
	and.b32  	%r2047, %r2046, %r2481;
	setp.gt.f32 	%p1034, %f675, %f676;
	setp.ne.s32 	%p1035, %r2047, 0;
	xor.pred  	%p1036, %p1035, %p1034;
	selp.f32 	%f677, %f676, %f675, %p1036;
	selp.b32 	%r2048, %r2045, %r2044, %p1036;
	selp.f32 	%f678, %f675, %f676, %p1036;
	selp.b32 	%r2049, %r2044, %r2045, %p1036;
	st.local.f32 	[%rd616], %f677;
	st.local.u32 	[%rd617], %r2048;
	st.local.f32 	[%rd619], %f678;
	st.local.u32 	[%rd620], %r2049;
$L__BB0_601:
	bar.warp.sync 	-1;
	shr.u32 	%r2488, %r353, 1;
	setp.gt.u32 	%p1037, %r353, 1;
	@%p1037 bra 	$L__BB0_560;
$L__BB0_602:
	shl.b32 	%r2481, %r2481, 1;
	setp.gt.s32 	%p1038, %r2481, %r472;
	@%p1038 bra 	$L__BB0_603;
	bra.uni 	$L__BB0_545;
$L__BB0_603:
	mul.wide.s32 	%rd621, %r5, 4;
	add.s64 	%rd25, %rd1, %rd621;
	setp.lt.s32 	%p1039, %r5, 1;
	@%p1039 bra 	$L__BB0_615;
	xor.b32  	%r339, %r1, 31;
	add.s32 	%r2051, %r5, -1;
	and.b32  	%r340, %r5, 7;
	setp.lt.u32 	%p1040, %r2051, 7;
	mov.b32 	%r2494, 0;
	@%p1040 bra 	$L__BB0_607;
	and.b32  	%r2494, %r5, 2147483640;
	mov.b32 	%r2493, 0;
$L__BB0_606:
	.pragma "nounroll";
	not.b32 	%r2053, %r2493;
	add.s32 	%r2054, %r5, %r2053;
	mul.wide.s32 	%rd622, %r2493, 4;
	xor.b64  	%rd623, %rd622, -4;
	add.s64 	%rd624, %rd25, %rd623;
	ld.local.u32 	%r2055, [%rd624];
	shfl.sync.idx.b32	%r2056|%p1041, %r2055, %r339, 31, -1;
	mov.b32 	%f679, %r2056;
	mul.wide.s32 	%rd625, %r2054, 4;
	add.s64 	%rd626, %rd2, %rd625;
	ld.local.u32 	%r2057, [%rd626];
	shfl.sync.idx.b32	%r2058|%p1042, %r2057, %r339, 31, -1;
	mul.wide.u32 	%rd627, %r2493, 4;
	add.s64 	%rd628, %rd1, %rd627;
	ld.local.f32 	%f680, [%rd628];
	add.s64 	%rd629, %rd2, %rd627;
	ld.local.u32 	%r2059, [%rd629];
	setp.gt.f32 	%p1043, %f680, %f679;
	selp.f32 	%f681, %f679, %f680, %p1043;
	selp.b32 	%r2060, %r2058, %r2059, %p1043;
	st.local.f32 	[%rd628], %f681;
	st.local.u32 	[%rd629], %r2060;
	ld.local.u32 	%r2061, [%rd624+-4];
	shfl.sync.idx.b32	%r2062|%p1044, %r2061, %r339, 31, -1;
	mov.b32 	%f682, %r2062;
	ld.local.u32 	%r2063, [%rd626+-4];
	shfl.sync.idx.b32	%r2064|%p1045, %r2063, %r339, 31, -1;
	ld.local.f32 	%f683, [%rd628+4];
	ld.local.u32 	%r2065, [%rd629+4];
	setp.gt.f32 	%p1046, %f683, %f682;
	selp.f32 	%f684, %f682, %f683, %p1046;
	selp.b32 	%r2066, %r2064, %r2065, %p1046;
	st.local.f32 	[%rd628+4], %f684;
	st.local.u32 	[%rd629+4], %r2066;
	ld.local.u32 	%r2067, [%rd624+-8];
	shfl.sync.idx.b32	%r2068|%p1047, %r2067, %r339, 31, -1;
	mov.b32 	%f685, %r2068;
	ld.local.u32 	%r2069, [%rd626+-8];
	shfl.sync.idx.b32	%r2070|%p1048, %r2069, %r339, 31, -1;
	ld.local.f32 	%f686, [%rd628+8];
	ld.local.u32 	%r2071, [%rd629+8];
	setp.gt.f32 	%p1049, %f686, %f685;
	selp.f32 	%f687, %f685, %f686, %p1049;
	selp.b32 	%r2072, %r2070, %r2071, %p1049;
	st.local.f32 	[%rd628+8], %f687;
	st.local.u32 	[%rd629+8], %r2072;
	ld.local.u32 	%r2073, [%rd624+-12];
	shfl.sync.idx.b32	%r2074|%p1050, %r2073, %r339, 31, -1;
	mov.b32 	%f688, %r2074;
	ld.local.u32 	%r2075, [%rd626+-12];
	shfl.sync.idx.b32	%r2076|%p1051, %r2075, %r339, 31, -1;
	ld.local.f32 	%f689, [%rd628+12];
	ld.local.u32 	%r2077, [%rd629+12];
	setp.gt.f32 	%p1052, %f689, %f688;
	selp.f32 	%f690, %f688, %f689, %p1052;
	selp.b32 	%r2078, %r2076, %r2077, %p1052;
	st.local.f32 	[%rd628+12], %f690;
	st.local.u32 	[%rd629+12], %r2078;
	ld.local.u32 	%r2079, [%rd624+-16];
	shfl.sync.idx.b32	%r2080|%p1053, %r2079, %r339, 31, -1;
	mov.b32 	%f691, %r2080;
	ld.local.u32 	%r2081, [%rd626+-16];
	shfl.sync.idx.b32	%r2082|%p1054, %r2081, %r339, 31, -1;
	ld.local.f32 	%f692, [%rd628+16];
	ld.local.u32 	%r2083, [%rd629+16];
	setp.gt.f32 	%p1055, %f692, %f691;
	selp.f32 	%f693, %f691, %f692, %p1055;
	selp.b32 	%r2084, %r2082, %r2083, %p1055;
	st.local.f32 	[%rd628+16], %f693;
	st.local.u32 	[%rd629+16], %r2084;
	ld.local.u32 	%r2085, [%rd624+-20];
	shfl.sync.idx.b32	%r2086|%p1056, %r2085, %r339, 31, -1;
	mov.b32 	%f694, %r2086;
	ld.local.u32 	%r2087, [%rd626+-20];
	shfl.sync.idx.b32	%r2088|%p1057, %r2087, %r339, 31, -1;
	ld.local.f32 	%f695, [%rd628+20];
	ld.local.u32 	%r2089, [%rd629+20];
	setp.gt.f32 	%p1058, %f695, %f694;
	selp.f32 	%f696, %f694, %f695, %p1058;
	selp.b32 	%r2090, %r2088, %r2089, %p1058;
	st.local.f32 	[%rd628+20], %f696;
	st.local.u32 	[%rd629+20], %r2090;
	ld.local.u32 	%r2091, [%rd624+-24];
	shfl.sync.idx.b32	%r2092|%p1059, %r2091, %r339, 31, -1;
	mov.b32 	%f697, %r2092;
	ld.local.u32 	%r2093, [%rd626+-24];
	shfl.sync.idx.b32	%r2094|%p1060, %r2093, %r339, 31, -1;
	ld.local.f32 	%f698, [%rd628+24];
	ld.local.u32 	%r2095, [%rd629+24];
	setp.gt.f32 	%p1061, %f698, %f697;
	selp.f32 	%f699, %f697, %f698, %p1061;
	selp.b32 	%r2096, %r2094, %r2095, %p1061;
	st.local.f32 	[%rd628+24], %f699;
	st.local.u32 	[%rd629+24], %r2096;
	ld.local.u32 	%r2097, [%rd624+-28];
	shfl.sync.idx.b32	%r2098|%p1062, %r2097, %r339, 31, -1;
	mov.b32 	%f700, %r2098;
	ld.local.u32 	%r2099, [%rd626+-28];
	shfl.sync.idx.b32	%r2100|%p1063, %r2099, %r339, 31, -1;
	ld.local.f32 	%f701, [%rd628+28];
	ld.local.u32 	%r2101, [%rd629+28];
	setp.gt.f32 	%p1064, %f701, %f700;
	selp.f32 	%f702, %f700, %f701, %p1064;
	selp.b32 	%r2102, %r2100, %r2101, %p1064;
	st.local.f32 	[%rd628+28], %f702;
	st.local.u32 	[%rd629+28], %r2102;
	add.s32 	%r2493, %r2493, 8;
	setp.ne.s32 	%p1065, %r2493, %r2494;
	@%p1065 bra 	$L__BB0_606;
$L__BB0_607:
	setp.eq.s32 	%p1066, %r340, 0;
	@%p1066 bra 	$L__BB0_615;
	setp.lt.u32 	%p1067, %r340, 4;
	@%p1067 bra 	$L__BB0_610;
	not.b32 	%r2103, %r2494;
	add.s32 	%r2104, %r5, %r2103;
	mul.wide.u32 	%rd630, %r2494, 4;
	xor.b64  	%rd631, %rd630, -4;
	add.s64 	%rd632, %rd25, %rd631;
	ld.local.u32 	%r2105, [%rd632];
	shfl.sync.idx.b32	%r2106|%p1068, %r2105, %r339, 31, -1;
	mov.b32 	%f703, %r2106;
	mul.wide.s32 	%rd633, %r2104, 4;
	add.s64 	%rd634, %rd2, %rd633;
	ld.local.u32 	%r2107, [%rd634];
	shfl.sync.idx.b32	%r2108|%p1069, %r2107, %r339, 31, -1;
	add.s64 	%rd635, %rd1, %rd630;
	ld.local.f32 	%f704, [%rd635];
	add.s64 	%rd636, %rd2, %rd630;
	ld.local.u32 	%r2109, [%rd636];
	setp.gt.f32 	%p1070, %f704, %f703;
	selp.f32 	%f705, %f703, %f704, %p1070;
	selp.b32 	%r2110, %r2108, %r2109, %p1070;
	st.local.f32 	[%rd635], %f705;
	st.local.u32 	[%rd636], %r2110;
	ld.local.u32 	%r2111, [%rd632+-4];
	shfl.sync.idx.b32	%r2112|%p1071, %r2111, %r339, 31, -1;
	mov.b32 	%f706, %r2112;
	ld.local.u32 	%r2113, [%rd634+-4];
	shfl.sync.idx.b32	%r2114|%p1072, %r2113, %r339, 31, -1;
	ld.local.f32 	%f707, [%rd635+4];
	ld.local.u32 	%r2115, [%rd636+4];
	setp.gt.f32 	%p1073, %f707, %f706;
	selp.f32 	%f708, %f706, %f707, %p1073;
	selp.b32 	%r2116, %r2114, %r2115, %p1073;
	st.local.f32 	[%rd635+4], %f708;
	st.local.u32 	[%rd636+4], %r2116;
	ld.local.u32 	%r2117, [%rd632+-8];
	shfl.sync.idx.b32	%r2118|%p1074, %r2117, %r339, 31, -1;
	mov.b32 	%f709, %r2118;
	ld.local.u32 	%r2119, [%rd634+-8];
	shfl.sync.idx.b32	%r2120|%p1075, %r2119, %r339, 31, -1;
	ld.local.f32 	%f710, [%rd635+8];
	ld.local.u32 	%r2121, [%rd636+8];
	setp.gt.f32 	%p1076, %f710, %f709;
	selp.f32 	%f711, %f709, %f710, %p1076;
	selp.b32 	%r2122, %r2120, %r2121, %p1076;
	st.local.f32 	[%rd635+8], %f711;
	st.local.u32 	[%rd636+8], %r2122;
	ld.local.u32 	%r2123, [%rd632+-12];
	shfl.sync.idx.b32	%r2124|%p1077, %r2123, %r339, 31, -1;
	mov.b32 	%f712, %r2124;
	ld.local.u32 	%r2125, [%rd634+-12];
	shfl.sync.idx.b32	%r2126|%p1078, %r2125, %r339, 31, -1;
	ld.local.f32 	%f713, [%rd635+12];
	ld.local.u32 	%r2127, [%rd636+12];
	setp.gt.f32 	%p1079, %f713, %f712;
	selp.f32 	%f714, %f712, %f713, %p1079;
	selp.b32 	%r2128, %r2126, %r2127, %p1079;
	st.local.f32 	[%rd635+12], %f714;
	st.local.u32 	[%rd636+12], %r2128;
	add.s32 	%r2494, %r2494, 4;
$L__BB0_610:
	and.b32  	%r2129, %r5, 3;
	setp.eq.s32 	%p1080, %r2129, 0;
	@%p1080 bra 	$L__BB0_615;
	setp.eq.s32 	%p1081, %r2129, 1;
	@%p1081 bra 	$L__BB0_613;
	not.b32 	%r2130, %r2494;
	add.s32 	%r2131, %r5, %r2130;
	mul.wide.u32 	%rd637, %r2494, 4;
	xor.b64  	%rd638, %rd637, -4;
	add.s64 	%rd639, %rd25, %rd638;
	ld.local.u32 	%r2132, [%rd639];
	shfl.sync.idx.b32	%r2133|%p1082, %r2132, %r339, 31, -1;
	mov.b32 	%f715, %r2133;
	mul.wide.s32 	%rd640, %r2131, 4;
	add.s64 	%rd641, %rd2, %rd640;
	ld.local.u32 	%r2134, [%rd641];
	shfl.sync.idx.b32	%r2135|%p1083, %r2134, %r339, 31, -1;
	add.s64 	%rd642, %rd1, %rd637;
	ld.local.f32 	%f716, [%rd642];
	add.s64 	%rd643, %rd2, %rd637;
	ld.local.u32 	%r2136, [%rd643];
	setp.gt.f32 	%p1084, %f716, %f715;
	selp.f32 	%f717, %f715, %f716, %p1084;
	selp.b32 	%r2137, %r2135, %r2136, %p1084;
	st.local.f32 	[%rd642], %f717;
	st.local.u32 	[%rd643], %r2137;
	ld.local.u32 	%r2138, [%rd639+-4];
	shfl.sync.idx.b32	%r2139|%p1085, %r2138, %r339, 31, -1;
	mov.b32 	%f718, %r2139;
	ld.local.u32 	%r2140, [%rd641+-4];
	shfl.sync.idx.b32	%r2141|%p1086, %r2140, %r339, 31, -1;
	ld.local.f32 	%f719, [%rd642+4];
	ld.local.u32 	%r2142, [%rd643+4];
	setp.gt.f32 	%p1087, %f719, %f718;
	selp.f32 	%f720, %f718, %f719, %p1087;
	selp.b32 	%r2143, %r2141, %r2142, %p1087;
	st.local.f32 	[%rd642+4], %f720;
	st.local.u32 	[%rd643+4], %r2143;
	add.s32 	%r2494, %r2494, 2;
$L__BB0_613:
	and.b32  	%r2144, %r472, 32;
	setp.eq.s32 	%p1088, %r2144, 0;
	@%p1088 bra 	$L__BB0_615;
	not.b32 	%r2145, %r2494;
	add.s32 	%r2146, %r5, %r2145;
	mul.wide.u32 	%rd644, %r2494, 4;
	xor.b64  	%rd645, %rd644, -4;
	add.s64 	%rd646, %rd25, %rd645;
	ld.local.u32 	%r2147, [%rd646];
	shfl.sync.idx.b32	%r2148|%p1089, %r2147, %r339, 31, -1;
	mov.b32 	%f721, %r2148;
	mul.wide.s32 	%rd647, %r2146, 4;
	add.s64 	%rd648, %rd2, %rd647;
	ld.local.u32 	%r2149, [%rd648];
	shfl.sync.idx.b32	%r2150|%p1090, %r2149, %r339, 31, -1;
	add.s64 	%rd649, %rd1, %rd644;
	ld.local.f32 	%f722, [%rd649];
	add.s64 	%rd650, %rd2, %rd644;
	ld.local.u32 	%r2151, [%rd650];
	setp.gt.f32 	%p1091, %f722, %f721;
	selp.f32 	%f723, %f721, %f722, %p1091;
	selp.b32 	%r2152, %r2150, %r2151, %p1091;
	st.local.f32 	[%rd649], %f723;
	st.local.u32 	[%rd650], %r2152;
$L__BB0_615:
	setp.lt.s32 	%p1092, %r472, 2;
	bar.warp.sync 	-1;
	@%p1092 bra 	$L__BB0_676;
	add.s32 	%r396, %r5, -1;
	and.b32  	%r2154, %r5, 7;
	add.s32 	%r397, %r2154, -1;
	and.b32  	%r2155, %r5, 3;
	add.s32 	%r398, %r2155, -1;
	and.b32  	%r399, %r5, 67108856;
	and.b32  	%r400, %r472, 224;
	and.b32  	%r401, %r472, 96;
	and.b32  	%r402, %r472, 32;
	mov.b32 	%r2497, 2;
$L__BB0_617:
	shr.s32 	%r2504, %r2497, 1;
	setp.lt.s32 	%p1093, %r2504, %r5;
	@%p1093 bra 	$L__BB0_632;
	mov.u32 	%r2498, %r2504;
$L__BB0_619:
	setp.lt.s32 	%p1094, %r5, 1;
	div.s32 	%r2156, %r2498, %r5;
	xor.b32  	%r406, %r2156, %r1;
	@%p1094 bra 	$L__BB0_631;
	setp.lt.u32 	%p1095, %r396, 7;
	mov.b32 	%r2501, 0;
	@%p1095 bra 	$L__BB0_623;
	mov.b32 	%r2499, 0;
$L__BB0_622:
	.pragma "nounroll";
	mul.wide.u32 	%rd651, %r2499, 4;
	add.s64 	%rd652, %rd1, %rd651;
	ld.local.f32 	%f724, [%rd652];
	add.s64 	%rd653, %rd2, %rd651;
	ld.local.u32 	%r2159, [%rd653];
	mov.b32 	%r2160, %f724;
	shfl.sync.idx.b32	%r2161|%p1096, %r2160, %r406, 31, -1;
	mov.b32 	%f725, %r2161;
	shfl.sync.idx.b32	%r2162|%p1097, %r2159, %r406, 31, -1;
	add.s32 	%r2163, %r2499, %r307;
	and.b32  	%r2164, %r2163, %r2497;
	setp.gt.f32 	%p1098, %f724, %f725;
	setp.ne.s32 	%p1099, %r2164, 0;
	xor.pred  	%p1100, %p1099, %p1098;
	selp.f32 	%f726, %f725, %f724, %p1100;
	selp.b32 	%r2165, %r2162, %r2159, %p1100;
	st.local.f32 	[%rd652], %f726;
	st.local.u32 	[%rd653], %r2165;
	ld.local.f32 	%f727, [%rd652+4];
	ld.local.u32 	%r2166, [%rd653+4];
	mov.b32 	%r2167, %f727;
	shfl.sync.idx.b32	%r2168|%p1101, %r2167, %r406, 31, -1;
	mov.b32 	%f728, %r2168;
	shfl.sync.idx.b32	%r2169|%p1102, %r2166, %r406, 31, -1;
	add.s32 	%r2170, %r2163, 1;
	and.b32  	%r2171, %r2170, %r2497;
	setp.gt.f32 	%p1103, %f727, %f728;
	setp.ne.s32 	%p1104, %r2171, 0;
	xor.pred  	%p1105, %p1104, %p1103;
	selp.f32 	%f729, %f728, %f727, %p1105;
	selp.b32 	%r2172, %r2169, %r2166, %p1105;
	st.local.f32 	[%rd652+4], %f729;
	st.local.u32 	[%rd653+4], %r2172;
	ld.local.f32 	%f730, [%rd652+8];
	ld.local.u32 	%r2173, [%rd653+8];
	mov.b32 	%r2174, %f730;
	shfl.sync.idx.b32	%r2175|%p1106, %r2174, %r406, 31, -1;
	mov.b32 	%f731, %r2175;
	shfl.sync.idx.b32	%r2176|%p1107, %r2173, %r406, 31, -1;
	add.s32 	%r2177, %r2163, 2;
	and.b32  	%r2178, %r2177, %r2497;
	setp.gt.f32 	%p1108, %f730, %f731;
	setp.ne.s32 	%p1109, %r2178, 0;
	xor.pred  	%p1110, %p1109, %p1108;
	selp.f32 	%f732, %f731, %f730, %p1110;
	selp.b32 	%r2179, %r2176, %r2173, %p1110;
	st.local.f32 	[%rd652+8], %f732;
	st.local.u32 	[%rd653+8], %r2179;
	ld.local.f32 	%f733, [%rd652+12];
	ld.local.u32 	%r2180, [%rd653+12];
	mov.b32 	%r2181, %f733;
	shfl.sync.idx.b32	%r2182|%p1111, %r2181, %r406, 31, -1;
	mov.b32 	%f734, %r2182;
	shfl.sync.idx.b32	%r2183|%p1112, %r2180, %r406, 31, -1;
	add.s32 	%r2184, %r2163, 3;
	and.b32  	%r2185, %r2184, %r2497;
	setp.gt.f32 	%p1113, %f733, %f734;
	setp.ne.s32 	%p1114, %r2185, 0;
	xor.pred  	%p1115, %p1114, %p1113;
	selp.f32 	%f735, %f734, %f733, %p1115;
	selp.b32 	%r2186, %r2183, %r2180, %p1115;
	st.local.f32 	[%rd652+12], %f735;
	st.local.u32 	[%rd653+12], %r2186;
	ld.local.f32 	%f736, [%rd652+16];
	ld.local.u32 	%r2187, [%rd653+16];
	mov.b32 	%r2188, %f736;
	shfl.sync.idx.b32	%r2189|%p1116, %r2188, %r406, 31, -1;
	mov.b32 	%f737, %r2189;
	shfl.sync.idx.b32	%r2190|%p1117, %r2187, %r406, 31, -1;
	add.s32 	%r2191, %r2163, 4;
	and.b32  	%r2192, %r2191, %r2497;
	setp.gt.f32 	%p1118, %f736, %f737;
	setp.ne.s32 	%p1119, %r2192, 0;
	xor.pred  	%p1120, %p1119, %p1118;
	selp.f32 	%f738, %f737, %f736, %p1120;
	selp.b32 	%r2193, %r2190, %r2187, %p1120;
	st.local.f32 	[%rd652+16], %f738;
	st.local.u32 	[%rd653+16], %r2193;
	ld.local.f32 	%f739, [%rd652+20];
	ld.local.u32 	%r2194, [%rd653+20];
	mov.b32 	%r2195, %f739;
	shfl.sync.idx.b32	%r2196|%p1121, %r2195, %r406, 31, -1;
	mov.b32 	%f740, %r2196;
	shfl.sync.idx.b32	%r2197|%p1122, %r2194, %r406, 31, -1;
	add.s32 	%r2198, %r2163, 5;
	and.b32  	%r2199, %r2198, %r2497;
	setp.gt.f32 	%p1123, %f739, %f740;
	setp.ne.s32 	%p1124, %r2199, 0;
	xor.pred  	%p1125, %p1124, %p1123;
	selp.f32 	%f741, %f740, %f739, %p1125;
	selp.b32 	%r2200, %r2197, %r2194, %p1125;
	st.local.f32 	[%rd652+20], %f741;
	st.local.u32 	[%rd653+20], %r2200;
	ld.local.f32 	%f742, [%rd652+24];
	ld.local.u32 	%r2201, [%rd653+24];
	mov.b32 	%r2202, %f742;
	shfl.sync.idx.b32	%r2203|%p1126, %r2202, %r406, 31, -1;
	mov.b32 	%f743, %r2203;
	shfl.sync.idx.b32	%r2204|%p1127, %r2201, %r406, 31, -1;
	add.s32 	%r2205, %r2163, 6;
	and.b32  	%r2206, %r2205, %r2497;
	setp.gt.f32 	%p1128, %f742, %f743;
	setp.ne.s32 	%p1129, %r2206, 0;
	xor.pred  	%p1130, %p1129, %p1128;
	selp.f32 	%f744, %f743, %f742, %p1130;
	selp.b32 	%r2207, %r2204, %r2201, %p1130;
	st.local.f32 	[%rd652+24], %f744;
	st.local.u32 	[%rd653+24], %r2207;
	ld.local.f32 	%f745, [%rd652+28];
	ld.local.u32 	%r2208, [%rd653+28];
	mov.b32 	%r2209, %f745;
	shfl.sync.idx.b32	%r2210|%p1131, %r2209, %r406, 31, -1;
	mov.b32 	%f746, %r2210;
	shfl.sync.idx.b32	%r2211|%p1132, %r2208, %r406, 31, -1;
	add.s32 	%r2212, %r2163, 7;
	and.b32  	%r2213, %r2212, %r2497;
	setp.gt.f32 	%p1133, %f745, %f746;
	setp.ne.s32 	%p1134, %r2213, 0;
	xor.pred  	%p1135, %p1134, %p1133;
	selp.f32 	%f747, %f746, %f745, %p1135;
	selp.b32 	%r2214, %r2211, %r2208, %p1135;
	st.local.f32 	[%rd652+28], %f747;
	st.local.u32 	[%rd653+28], %r2214;
	add.s32 	%r2499, %r2499, 8;
	setp.ne.s32 	%p1136, %r2499, %r399;
	mov.u32 	%r2501, %r399;
	@%p1136 bra 	$L__BB0_622;
$L__BB0_623:
	setp.eq.s32 	%p1137, %r400, 0;
	@%p1137 bra 	$L__BB0_631;
	setp.lt.u32 	%p1138, %r397, 3;
	@%p1138 bra 	$L__BB0_626;
	mul.wide.u32 	%rd654, %r2501, 4;
	add.s64 	%rd655, %rd1, %rd654;
	ld.local.f32 	%f748, [%rd655];
	add.s64 	%rd656, %rd2, %rd654;
	ld.local.u32 	%r2215, [%rd656];
	mov.b32 	%r2216, %f748;
	shfl.sync.idx.b32	%r2217|%p1139, %r2216, %r406, 31, -1;
	mov.b32 	%f749, %r2217;
	shfl.sync.idx.b32	%r2218|%p1140, %r2215, %r406, 31, -1;
	add.s32 	%r2219, %r2501, %r307;
	and.b32  	%r2220, %r2219, %r2497;
	setp.gt.f32 	%p1141, %f748, %f749;
	setp.ne.s32 	%p1142, %r2220, 0;
	xor.pred  	%p1143, %p1142, %p1141;
	selp.f32 	%f750, %f749, %f748, %p1143;
	selp.b32 	%r2221, %r2218, %r2215, %p1143;
	st.local.f32 	[%rd655], %f750;
	st.local.u32 	[%rd656], %r2221;
	ld.local.f32 	%f751, [%rd655+4];
	ld.local.u32 	%r2222, [%rd656+4];
	mov.b32 	%r2223, %f751;
	shfl.sync.idx.b32	%r2224|%p1144, %r2223, %r406, 31, -1;
	mov.b32 	%f752, %r2224;
	shfl.sync.idx.b32	%r2225|%p1145, %r2222, %r406, 31, -1;
	add.s32 	%r2226, %r2219, 1;
	and.b32  	%r2227, %r2226, %r2497;
	setp.gt.f32 	%p1146, %f751, %f752;
	setp.ne.s32 	%p1147, %r2227, 0;
	xor.pred  	%p1148, %p1147, %p1146;
	selp.f32 	%f753, %f752, %f751, %p1148;
	selp.b32 	%r2228, %r2225, %r2222, %p1148;
	st.local.f32 	[%rd655+4], %f753;
	st.local.u32 	[%rd656+4], %r2228;
	ld.local.f32 	%f754, [%rd655+8];
	ld.local.u32 	%r2229, [%rd656+8];
	mov.b32 	%r2230, %f754;
	shfl.sync.idx.b32	%r2231|%p1149, %r2230, %r406, 31, -1;
	mov.b32 	%f755, %r2231;
	shfl.sync.idx.b32	%r2232|%p1150, %r2229, %r406, 31, -1;
	add.s32 	%r2233, %r2219, 2;
	and.b32  	%r2234, %r2233, %r2497;
	setp.gt.f32 	%p1151, %f754, %f755;
	setp.ne.s32 	%p1152, %r2234, 0;
	xor.pred  	%p1153, %p1152, %p1151;
	selp.f32 	%f756, %f755, %f754, %p1153;
	selp.b32 	%r2235, %r2232, %r2229, %p1153;
	st.local.f32 	[%rd655+8], %f756;
	st.local.u32 	[%rd656+8], %r2235;
	ld.local.f32 	%f757, [%rd655+12];
	ld.local.u32 	%r2236, [%rd656+12];
	mov.b32 	%r2237, %f757;
	shfl.sync.idx.b32	%r2238|%p1154, %r2237, %r406, 31, -1;
	mov.b32 	%f758, %r2238;
	shfl.sync.idx.b32	%r2239|%p1155, %r2236, %r406, 31, -1;
	add.s32 	%r2240, %r2219, 3;
	and.b32  	%r2241, %r2240, %r2497;
	setp.gt.f32 	%p1156, %f757, %f758;
	setp.ne.s32 	%p1157, %r2241, 0;
	xor.pred  	%p1158, %p1157, %p1156;
	selp.f32 	%f759, %f758, %f757, %p1158;
	selp.b32 	%r2242, %r2239, %r2236, %p1158;
	st.local.f32 	[%rd655+12], %f759;
	st.local.u32 	[%rd656+12], %r2242;
	add.s32 	%r2501, %r2501, 4;
$L__BB0_626:
	setp.eq.s32 	%p1159, %r401, 0;
	@%p1159 bra 	$L__BB0_631;
	setp.eq.s32 	%p1160, %r398, 0;
	@%p1160 bra 	$L__BB0_629;
	mul.wide.u32 	%rd657, %r2501, 4;
	add.s64 	%rd658, %rd1, %rd657;
	ld.local.f32 	%f760, [%rd658];
	add.s64 	%rd659, %rd2, %rd657;
	ld.local.u32 	%r2243, [%rd659];
	mov.b32 	%r2244, %f760;
	shfl.sync.idx.b32	%r2245|%p1161, %r2244, %r406, 31, -1;
	mov.b32 	%f761, %r2245;
	shfl.sync.idx.b32	%r2246|%p1162, %r2243, %r406, 31, -1;
	add.s32 	%r2247, %r2501, %r307;
	and.b32  	%r2248, %r2247, %r2497;
	setp.gt.f32 	%p1163, %f760, %f761;
	setp.ne.s32 	%p1164, %r2248, 0;
	xor.pred  	%p1165, %p1164, %p1163;
	selp.f32 	%f762, %f761, %f760, %p1165;
	selp.b32 	%r2249, %r2246, %r2243, %p1165;
	st.local.f32 	[%rd658], %f762;
	st.local.u32 	[%rd659], %r2249;
	ld.local.f32 	%f763, [%rd658+4];
	ld.local.u32 	%r2250, [%rd659+4];
	mov.b32 	%r2251, %f763;
	shfl.sync.idx.b32	%r2252|%p1166, %r2251, %r406, 31, -1;
	mov.b32 	%f764, %r2252;
	shfl.sync.idx.b32	%r2253|%p1167, %r2250, %r406, 31, -1;
	add.s32 	%r2254, %r2247, 1;
	and.b32  	%r2255, %r2254, %r2497;
	setp.gt.f32 	%p1168, %f763, %f764;
	setp.ne.s32 	%p1169, %r2255, 0;
	xor.pred  	%p1170, %p1169, %p1168;
	selp.f32 	%f765, %f764, %f763, %p1170;
	selp.b32 	%r2256, %r2253, %r2250, %p1170;
	st.local.f32 	[%rd658+4], %f765;
	st.local.u32 	[%rd659+4], %r2256;
	add.s32 	%r2501, %r2501, 2;
$L__BB0_629:
	setp.eq.s32 	%p1171, %r402, 0;
	@%p1171 bra 	$L__BB0_631;
	mul.wide.u32 	%rd660, %r2501, 4;
	add.s64 	%rd661, %rd1, %rd660;
	ld.local.f32 	%f766, [%rd661];
	add.s64 	%rd662, %rd2, %rd660;
	ld.local.u32 	%r2257, [%rd662];
	mov.b32 	%r2258, %f766;
	shfl.sync.idx.b32	%r2259|%p1172, %r2258, %r406, 31, -1;
	mov.b32 	%f767, %r2259;
	shfl.sync.idx.b32	%r2260|%p1173, %r2257, %r406, 31, -1;
	add.s32 	%r2261, %r2501, %r307;
	and.b32  	%r2262, %r2261, %r2497;
	setp.gt.f32 	%p1174, %f766, %f767;
	setp.ne.s32 	%p1175, %r2262, 0;
	xor.pred  	%p1176, %p1175, %p1174;
	selp.f32 	%f768, %f767, %f766, %p1176;
	selp.b32 	%r2263, %r2260, %r2257, %p1176;
	st.local.f32 	[%rd661], %f768;
	st.local.u32 	[%rd662], %r2263;
$L__BB0_631:
	bar.warp.sync 	-1;
	shr.s32 	%r2498, %r2498, 1;
	setp.ge.s32 	%p1177, %r2498, %r5;
	mov.u32 	%r2504, %r396;
	@%p1177 bra 	$L__BB0_619;
$L__BB0_632:
	setp.lt.s32 	%p1178, %r2504, 1;
	@%p1178 bra 	$L__BB0_675;
$L__BB0_633:
	mov.u32 	%r416, %r2504;
	setp.lt.s32 	%p1179, %r5, 1;
	@%p1179 bra 	$L__BB0_674;
	setp.lt.u32 	%p1180, %r396, 7;
	mov.b32 	%r2507, 0;
	@%p1180 bra 	$L__BB0_653;
	mov.b32 	%r2505, 0;
$L__BB0_636:
	.pragma "nounroll";
	xor.b32  	%r418, %r2505, %r416;
	setp.le.u32 	%p1181, %r418, %r2505;
	mul.wide.u32 	%rd663, %r2505, 4;
	add.s64 	%rd28, %rd1, %rd663;
	add.s64 	%rd29, %rd2, %rd663;
	@%p1181 bra 	$L__BB0_638;
	ld.local.f32 	%f769, [%rd28];
	ld.local.u32 	%r2266, [%rd29];
	mul.wide.u32 	%rd664, %r418, 4;
	add.s64 	%rd665, %rd1, %rd664;
	ld.local.f32 	%f770, [%rd665];
	add.s64 	%rd666, %rd2, %rd664;
	ld.local.u32 	%r2267, [%rd666];
	add.s32 	%r2268, %r2505, %r307;
	and.b32  	%r2269, %r2268, %r2497;
	setp.gt.f32 	%p1182, %f769, %f770;
	setp.ne.s32 	%p1183, %r2269, 0;
	xor.pred  	%p1184, %p1183, %p1182;
	selp.f32 	%f771, %f770, %f769, %p1184;
	selp.b32 	%r2270, %r2267, %r2266, %p1184;
	selp.f32 	%f772, %f769, %f770, %p1184;
	selp.b32 	%r2271, %r2266, %r2267, %p1184;
	st.local.f32 	[%rd28], %f771;
	st.local.u32 	[%rd29], %r2270;
	st.local.f32 	[%rd665], %f772;
	st.local.u32 	[%rd666], %r2271;
$L__BB0_638:
	add.s32 	%r419, %r2505, 1;
	xor.b32  	%r420, %r419, %r416;
	setp.le.u32 	%p1185, %r420, %r419;
	@%p1185 bra 	$L__BB0_640;
	ld.local.f32 	%f773, [%rd28+4];
	ld.local.u32 	%r2272, [%rd29+4];
	mul.wide.u32 	%rd667, %r420, 4;
	add.s64 	%rd668, %rd1, %rd667;
	ld.local.f32 	%f774, [%rd668];
	add.s64 	%rd669, %rd2, %rd667;
	ld.local.u32 	%r2273, [%rd669];
	add.s32 	%r2274, %r419, %r307;
	and.b32  	%r2275, %r2274, %r2497;
	setp.gt.f32 	%p1186, %f773, %f774;
	setp.ne.s32 	%p1187, %r2275, 0;
	xor.pred  	%p1188, %p1187, %p1186;
	selp.f32 	%f775, %f774, %f773, %p1188;
	selp.b32 	%r2276, %r2273, %r2272, %p1188;
	selp.f32 	%f776, %f773, %f774, %p1188;
	selp.b32 	%r2277, %r2272, %r2273, %p1188;
	st.local.f32 	[%rd28+4], %f775;
	st.local.u32 	[%rd29+4], %r2276;
	st.local.f32 	[%rd668], %f776;
	st.local.u32 	[%rd669], %r2277;
$L__BB0_640:
	add.s32 	%r421, %r2505, 2;
	xor.b32  	%r422, %r421, %r416;
	setp.le.u32 	%p1189, %r422, %r421;
	@%p1189 bra 	$L__BB0_642;
	ld.local.f32 	%f777, [%rd28+8];
	ld.local.u32 	%r2278, [%rd29+8];
	mul.wide.u32 	%rd670, %r422, 4;
	add.s64 	%rd671, %rd1, %rd670;
	ld.local.f32 	%f778, [%rd671];
	add.s64 	%rd672, %rd2, %rd670;
	ld.local.u32 	%r2279, [%rd672];
	add.s32 	%r2280, %r421, %r307;
	and.b32  	%r2281, %r2280, %r2497;
	setp.gt.f32 	%p1190, %f777, %f778;
	setp.ne.s32 	%p1191, %r2281, 0;
	xor.pred  	%p1192, %p1191, %p1190;
	selp.f32 	%f779, %f778, %f777, %p1192;
	selp.b32 	%r2282, %r2279, %r2278, %p1192;
	selp.f32 	%f780, %f777, %f778, %p1192;
	selp.b32 	%r2283, %r2278, %r2279, %p1192;
	st.local.f32 	[%rd28+8], %f779;
	st.local.u32 	[%rd29+8], %r2282;
	st.local.f32 	[%rd671], %f780;
	st.local.u32 	[%rd672], %r2283;
$L__BB0_642:
	add.s32 	%r423, %r2505, 3;
	xor.b32  	%r424, %r423, %r416;
	setp.le.u32 	%p1193, %r424, %r423;
	@%p1193 bra 	$L__BB0_644;
	ld.local.f32 	%f781, [%rd28+12];
	ld.local.u32 	%r2284, [%rd29+12];
	mul.wide.u32 	%rd673, %r424, 4;
	add.s64 	%rd674, %rd1, %rd673;
	ld.local.f32 	%f782, [%rd674];
	add.s64 	%rd675, %rd2, %rd673;
	ld.local.u32 	%r2285, [%rd675];
	add.s32 	%r2286, %r423, %r307;
	and.b32  	%r2287, %r2286, %r2497;
	setp.gt.f32 	%p1194, %f781, %f782;
	setp.ne.s32 	%p1195, %r2287, 0;
	xor.pred  	%p1196, %p1195, %p1194;
	selp.f32 	%f783, %f782, %f781, %p1196;
	selp.b32 	%r2288, %r2285, %r2284, %p1196;
	selp.f32 	%f784, %f781, %f782, %p1196;
	selp.b32 	%r2289, %r2284, %r2285, %p1196;
	st.local.f32 	[%rd28+12], %f783;
	st.local.u32 	[%rd29+12], %r2288;
	st.local.f32 	[%rd674], %f784;
	st.local.u32 	[%rd675], %r2289;
$L__BB0_644:
	add.s32 	%r425, %r2505, 4;
	xor.b32  	%r426, %r425, %r416;
	setp.le.u32 	%p1197, %r426, %r425;
	@%p1197 bra 	$L__BB0_646;
	ld.local.f32 	%f785, [%rd28+16];
	ld.local.u32 	%r2290, [%rd29+16];
	mul.wide.u32 	%rd676, %r426, 4;
	add.s64 	%rd677, %rd1, %rd676;
	ld.local.f32 	%f786, [%rd677];
	add.s64 	%rd678, %rd2, %rd676;
	ld.local.u32 	%r2291, [%rd678];
	add.s32 	%r2292, %r425, %r307;
	and.b32  	%r2293, %r2292, %r2497;
	setp.gt.f32 	%p1198, %f785, %f786;
	setp.ne.s32 	%p1199, %r2293, 0;
	xor.pred  	%p1200, %p1199, %p1198;
	selp.f32 	%f787, %f786, %f785, %p1200;
	selp.b32 	%r2294, %r2291, %r2290, %p1200;
	selp.f32 	%f788, %f785, %f786, %p1200;
	selp.b32 	%r2295, %r2290, %r2291, %p1200;
	st.local.f32 	[%rd28+16], %f787;
	st.local.u32 	[%rd29+16], %r2294;
	st.local.f32 	[%rd677], %f788;
	st.local.u32 	[%rd678], %r2295;
$L__BB0_646:
	add.s32 	%r427, %r2505, 5;
	xor.b32  	%r428, %r427, %r416;
	setp.le.u32 	%p1201, %r428, %r427;
	@%p1201 bra 	$L__BB0_648;
	ld.local.f32 	%f789, [%rd28+20];
	ld.local.u32 	%r2296, [%rd29+20];
	mul.wide.u32 	%rd679, %r428, 4;
	add.s64 	%rd680, %rd1, %rd679;
	ld.local.f32 	%f790, [%rd680];
	add.s64 	%rd681, %rd2, %rd679;
	ld.local.u32 	%r2297, [%rd681];
	add.s32 	%r2298, %r427, %r307;
	and.b32  	%r2299, %r2298, %r2497;
	setp.gt.f32 	%p1202, %f789, %f790;
	setp.ne.s32 	%p1203, %r2299, 0;
	xor.pred  	%p1204, %p1203, %p1202;
	selp.f32 	%f791, %f790, %f789, %p1204;
	selp.b32 	%r2300, %r2297, %r2296, %p1204;
	selp.f32 	%f792, %f789, %f790, %p1204;
	selp.b32 	%r2301, %r2296, %r2297, %p1204;
	st.local.f32 	[%rd28+20], %f791;
	st.local.u32 	[%rd29+20], %r2300;
	st.local.f32 	[%rd680], %f792;
	st.local.u32 	[%rd681], %r2301;
$L__BB0_648:
	add.s32 	%r429, %r2505, 6;
	xor.b32  	%r430, %r429, %r416;
	setp.le.u32 	%p1205, %r430, %r429;
	@%p1205 bra 	$L__BB0_650;
	ld.local.f32 	%f793, [%rd28+24];
	ld.local.u32 	%r2302, [%rd29+24];
	mul.wide.u32 	%rd682, %r430, 4;
	add.s64 	%rd683, %rd1, %rd682;
	ld.local.f32 	%f794, [%rd683];
	add.s64 	%rd684, %rd2, %rd682;
	ld.local.u32 	%r2303, [%rd684];
	add.s32 	%r2304, %r429, %r307;
	and.b32  	%r2305, %r2304, %r2497;
	setp.gt.f32 	%p1206, %f793, %f794;
	setp.ne.s32 	%p1207, %r2305, 0;
	xor.pred  	%p1208, %p1207, %p1206;
	selp.f32 	%f795, %f794, %f793, %p1208;
	selp.b32 	%r2306, %r2303, %r2302, %p1208;
	selp.f32 	%f796, %f793, %f794, %p1208;
	selp.b32 	%r2307, %r2302, %r2303, %p1208;
	st.local.f32 	[%rd28+24], %f795;
	st.local.u32 	[%rd29+24], %r2306;
	st.local.f32 	[%rd683], %f796;
	st.local.u32 	[%rd684], %r2307;
$L__BB0_650:
	add.s32 	%r431, %r2505, 7;
	xor.b32  	%r432, %r431, %r416;
	setp.le.u32 	%p1209, %r432, %r431;
	@%p1209 bra 	$L__BB0_652;
	ld.local.f32 	%f797, [%rd28+28];
	ld.local.u32 	%r2308, [%rd29+28];
	mul.wide.u32 	%rd685, %r432, 4;
	add.s64 	%rd686, %rd1, %rd685;
	ld.local.f32 	%f798, [%rd686];
	add.s64 	%rd687, %rd2, %rd685;
	ld.local.u32 	%r2309, [%rd687];
	add.s32 	%r2310, %r431, %r307;
	and.b32  	%r2311, %r2310, %r2497;
	setp.gt.f32 	%p1210, %f797, %f798;
	setp.ne.s32 	%p1211, %r2311, 0;
	xor.pred  	%p1212, %p1211, %p1210;
	selp.f32 	%f799, %f798, %f797, %p1212;
	selp.b32 	%r2312, %r2309, %r2308, %p1212;
	selp.f32 	%f800, %f797, %f798, %p1212;
	selp.b32 	%r2313, %r2308, %r2309, %p1212;
	st.local.f32 	[%rd28+28], %f799;
	st.local.u32 	[%rd29+28], %r2312;
	st.local.f32 	[%rd686], %f800;
	st.local.u32 	[%rd687], %r2313;
$L__BB0_652:
	add.s32 	%r2505, %r2505, 8;
	setp.ne.s32 	%p1213, %r2505, %r399;
	mov.u32 	%r2507, %r399;
	@%p1213 bra 	$L__BB0_636;
$L__BB0_653:
	setp.eq.s32 	%p1214, %r400, 0;
	@%p1214 bra 	$L__BB0_674;
	setp.lt.u32 	%p1215, %r397, 3;
	@%p1215 bra 	$L__BB0_664;
	xor.b32  	%r435, %r2507, %r416;
	setp.le.s32 	%p1216, %r435, %r2507;
	@%p1216 bra 	$L__BB0_657;
	mul.wide.u32 	%rd688, %r2507, 4;
	add.s64 	%rd689, %rd1, %rd688;
	ld.local.f32 	%f801, [%rd689];
	add.s64 	%rd690, %rd2, %rd688;
	ld.local.u32 	%r2314, [%rd690];
	mul.wide.u32 	%rd691, %r435, 4;
	add.s64 	%rd692, %rd1, %rd691;
	ld.local.f32 	%f802, [%rd692];
	add.s64 	%rd693, %rd2, %rd691;
	ld.local.u32 	%r2315, [%rd693];
	add.s32 	%r2316, %r2507, %r307;
	and.b32  	%r2317, %r2316, %r2497;
	setp.gt.f32 	%p1217, %f801, %f802;
	setp.ne.s32 	%p1218, %r2317, 0;
	xor.pred  	%p1219, %p1218, %p1217;
	selp.f32 	%f803, %f802, %f801, %p1219;
	selp.b32 	%r2318, %r2315, %r2314, %p1219;
	selp.f32 	%f804, %f801, %f802, %p1219;
	selp.b32 	%r2319, %r2314, %r2315, %p1219;
	st.local.f32 	[%rd689], %f803;
	st.local.u32 	[%rd690], %r2318;
	st.local.f32 	[%rd692], %f804;
	st.local.u32 	[%rd693], %r2319;
$L__BB0_657:
	add.s32 	%r436, %r2507, 1;
	xor.b32  	%r437, %r436, %r416;
	setp.le.s32 	%p1220, %r437, %r436;
	@%p1220 bra 	$L__BB0_659;
	mul.wide.u32 	%rd694, %r2507, 4;
	add.s64 	%rd695, %rd1, %rd694;
	ld.local.f32 	%f805, [%rd695+4];
	add.s64 	%rd696, %rd2, %rd694;
	ld.local.u32 	%r2320, [%rd696+4];
	mul.wide.u32 	%rd697, %r437, 4;
	add.s64 	%rd698, %rd1, %rd697;
	ld.local.f32 	%f806, [%rd698];
	add.s64 	%rd699, %rd2, %rd697;
	ld.local.u32 	%r2321, [%rd699];
	add.s32 	%r2322, %r436, %r307;
	and.b32  	%r2323, %r2322, %r2497;
	setp.gt.f32 	%p1221, %f805, %f806;
	setp.ne.s32 	%p1222, %r2323, 0;
	xor.pred  	%p1223, %p1222, %p1221;
	selp.f32 	%f807, %f806, %f805, %p1223;
	selp.b32 	%r2324, %r2321, %r2320, %p1223;
	selp.f32 	%f808, %f805, %f806, %p1223;
	selp.b32 	%r2325, %r2320, %r2321, %p1223;
	st.local.f32 	[%rd695+4], %f807;
	st.local.u32 	[%rd696+4], %r2324;
	st.local.f32 	[%rd698], %f808;
	st.local.u32 	[%rd699], %r2325;
$L__BB0_659:
	add.s32 	%r438, %r2507, 2;
	xor.b32  	%r439, %r438, %r416;
	setp.le.s32 	%p1224, %r439, %r438;
	@%p1224 bra 	$L__BB0_661;
	mul.wide.u32 	%rd700, %r2507, 4;
	add.s64 	%rd701, %rd1, %rd700;
	ld.local.f32 	%f809, [%rd701+8];
	add.s64 	%rd702, %rd2, %rd700;
	ld.local.u32 	%r2326, [%rd702+8];
	mul.wide.u32 	%rd703, %r439, 4;
	add.s64 	%rd704, %rd1, %rd703;
	ld.local.f32 	%f810, [%rd704];
	add.s64 	%rd705, %rd2, %rd703;
	ld.local.u32 	%r2327, [%rd705];
	add.s32 	%r2328, %r438, %r307;
	and.b32  	%r2329, %r2328, %r2497;
	setp.gt.f32 	%p1225, %f809, %f810;
	setp.ne.s32 	%p1226, %r2329, 0;
	xor.pred  	%p1227, %p1226, %p1225;
	selp.f32 	%f811, %f810, %f809, %p1227;
	selp.b32 	%r2330, %r2327, %r2326, %p1227;
	selp.f32 	%f812, %f809, %f810, %p1227;
	selp.b32 	%r2331, %r2326, %r2327, %p1227;
	st.local.f32 	[%rd701+8], %f811;
	st.local.u32 	[%rd702+8], %r2330;
	st.local.f32 	[%rd704], %f812;
	st.local.u32 	[%rd705], %r2331;
$L__BB0_661:
	add.s32 	%r440, %r2507, 3;
	xor.b32  	%r441, %r440, %r416;
	setp.le.s32 	%p1228, %r441, %r440;
	@%p1228 bra 	$L__BB0_663;
	mul.wide.u32 	%rd706, %r2507, 4;
	add.s64 	%rd707, %rd1, %rd706;
	ld.local.f32 	%f813, [%rd707+12];
	add.s64 	%rd708, %rd2, %rd706;
	ld.local.u32 	%r2332, [%rd708+12];
	mul.wide.u32 	%rd709, %r441, 4;
	add.s64 	%rd710, %rd1, %rd709;
	ld.local.f32 	%f814, [%rd710];
	add.s64 	%rd711, %rd2, %rd709;
	ld.local.u32 	%r2333, [%rd711];
	add.s32 	%r2334, %r440, %r307;
	and.b32  	%r2335, %r2334, %r2497;
	setp.gt.f32 	%p1229, %f813, %f814;
	setp.ne.s32 	%p1230, %r2335, 0;
	xor.pred  	%p1231, %p1230, %p1229;
	selp.f32 	%f815, %f814, %f813, %p1231;
	selp.b32 	%r2336, %r2333, %r2332, %p1231;
	selp.f32 	%f816, %f813, %f814, %p1231;
	selp.b32 	%r2337, %r2332, %r2333, %p1231;
	st.local.f32 	[%rd707+12], %f815;
	st.local.u32 	[%rd708+12], %r2336;
	st.local.f32 	[%rd710], %f816;
	st.local.u32 	[%rd711], %r2337;
$L__BB0_663:
	add.s32 	%r2507, %r2507, 4;
$L__BB0_664:
	setp.eq.s32 	%p1232, %r401, 0;
	@%p1232 bra 	$L__BB0_674;
	setp.eq.s32 	%p1233, %r398, 0;
	@%p1233 bra 	$L__BB0_671;
	xor.b32  	%r444, %r2507, %r416;
	setp.le.s32 	%p1234, %r444, %r2507;
	@%p1234 bra 	$L__BB0_668;
	mul.wide.u32 	%rd712, %r2507, 4;
	add.s64 	%rd713, %rd1, %rd712;
	ld.local.f32 	%f817, [%rd713];
	add.s64 	%rd714, %rd2, %rd712;
	ld.local.u32 	%r2338, [%rd714];
	mul.wide.u32 	%rd715, %r444, 4;
	add.s64 	%rd716, %rd1, %rd715;
	ld.local.f32 	%f818, [%rd716];
	add.s64 	%rd717, %rd2, %rd715;
	ld.local.u32 	%r2339, [%rd717];
	add.s32 	%r2340, %r2507, %r307;
	and.b32  	%r2341, %r2340, %r2497;
	setp.gt.f32 	%p1235, %f817, %f818;
	setp.ne.s32 	%p1236, %r2341, 0;
	xor.pred  	%p1237, %p1236, %p1235;
	selp.f32 	%f819, %f818, %f817, %p1237;
	selp.b32 	%r2342, %r2339, %r2338, %p1237;
	selp.f32 	%f820, %f817, %f818, %p1237;
	selp.b32 	%r2343, %r2338, %r2339, %p1237;
	st.local.f32 	[%rd713], %f819;
	st.local.u32 	[%rd714], %r2342;
	st.local.f32 	[%rd716], %f820;
	st.local.u32 	[%rd717], %r2343;
$L__BB0_668:
	add.s32 	%r445, %r2507, 1;
	xor.b32  	%r446, %r445, %r416;
	setp.le.s32 	%p1238, %r446, %r445;
	@%p1238 bra 	$L__BB0_670;
	mul.wide.u32 	%rd718, %r2507, 4;
	add.s64 	%rd719, %rd1, %rd718;
	ld.local.f32 	%f821, [%rd719+4];
	add.s64 	%rd720, %rd2, %rd718;
	ld.local.u32 	%r2344, [%rd720+4];
	mul.wide.u32 	%rd721, %r446, 4;
	add.s64 	%rd722, %rd1, %rd721;
	ld.local.f32 	%f822, [%rd722];
	add.s64 	%rd723, %rd2, %rd721;
	ld.local.u32 	%r2345, [%rd723];
	add.s32 	%r2346, %r445, %r307;
	and.b32  	%r2347, %r2346, %r2497;
	setp.gt.f32 	%p1239, %f821, %f822;
	setp.ne.s32 	%p1240, %r2347, 0;
	xor.pred  	%p1241, %p1240, %p1239;
	selp.f32 	%f823, %f822, %f821, %p1241;
	selp.b32 	%r2348, %r2345, %r2344, %p1241;
	selp.f32 	%f824, %f821, %f822, %p1241;
	selp.b32 	%r2349, %r2344, %r2345, %p1241;
	st.local.f32 	[%rd719+4], %f823;
	st.local.u32 	[%rd720+4], %r2348;
	st.local.f32 	[%rd722], %f824;
	st.local.u32 	[%rd723], %r2349;
$L__BB0_670:
	add.s32 	%r2507, %r2507, 2;
$L__BB0_671:
	setp.eq.s32 	%p1242, %r402, 0;
	@%p1242 bra 	$L__BB0_674;
	xor.b32  	%r449, %r2507, %r416;
	setp.le.s32 	%p1243, %r449, %r2507;
	@%p1243 bra 	$L__BB0_674;
	mul.wide.u32 	%rd724, %r2507, 4;
	add.s64 	%rd725, %rd1, %rd724;
	ld.local.f32 	%f825, [%rd725];
	add.s64 	%rd726, %rd2, %rd724;
	ld.local.u32 	%r2350, [%rd726];
	mul.wide.u32 	%rd727, %r449, 4;
	add.s64 	%rd728, %rd1, %rd727;
	ld.local.f32 	%f826, [%rd728];
	add.s64 	%rd729, %rd2, %rd727;
	ld.local.u32 	%r2351, [%rd729];
	add.s32 	%r2352, %r2507, %r307;
	and.b32  	%r2353, %r2352, %r2497;
	setp.gt.f32 	%p1244, %f825, %f826;
	setp.ne.s32 	%p1245, %r2353, 0;
	xor.pred  	%p1246, %p1245, %p1244;
	selp.f32 	%f827, %f826, %f825, %p1246;
	selp.b32 	%r2354, %r2351, %r2350, %p1246;
	selp.f32 	%f828, %f825, %f826, %p1246;
	selp.b32 	%r2355, %r2350, %r2351, %p1246;
	st.local.f32 	[%rd725], %f827;
	st.local.u32 	[%rd726], %r2354;
	st.local.f32 	[%rd728], %f828;
	st.local.u32 	[%rd729], %r2355;
$L__BB0_674:
	bar.warp.sync 	-1;
	shr.u32 	%r2504, %r416, 1;
	setp.gt.u32 	%p1247, %r416, 1;
	@%p1247 bra 	$L__BB0_633;
$L__BB0_675:
	shl.b32 	%r2497, %r2497, 1;
	setp.le.s32 	%p1248, %r2497, %r472;
	@%p1248 bra 	$L__BB0_617;
$L__BB0_676:
	bar.warp.sync 	-1;
	setp.ne.s32 	%p1249, %r1, 31;
	mov.b32 	%r2509, 0;
	@%p1249 bra 	$L__BB0_678;
	ld.local.u32 	%r2509, [%rd25+-4];
$L__BB0_678:
	setp.ne.s32 	%p1250, %r1, 0;
	shfl.sync.idx.b32	%r2357|%p1251, %r2509, 31, 31, -1;
	@%p1250 bra 	$L__BB0_680;
	mov.b32 	%r2358, 0;
	st.volatile.shared.u32 	[%r304], %r2358;
$L__BB0_680:
	bar.warp.sync 	-1;
$L__BB0_681:
	setp.lt.s32 	%p1252, %r5, 1;
	mul.wide.s32 	%rd30, %r472, %r303;
	mul.lo.s32 	%r454, %r5, %r1;
	@%p1252 bra 	$L__BB0_694;
	ld.param.u64 	%rd761, [_Z10knn_kernelPK6float2iS1_iP6PairIFi_param_4];
	cvta.to.global.u64 	%rd31, %rd761;
	add.s32 	%r2360, %r5, -1;
	and.b32  	%r455, %r5, 15;
	setp.lt.u32 	%p1253, %r2360, 15;
	mov.b32 	%r2512, 0;
	@%p1253 bra 	$L__BB0_685;
	and.b32  	%r2512, %r5, 2147483632;
	neg.s32 	%r2510, %r2512;
	shl.b64 	%rd730, %rd30, 3;
	mul.wide.u32 	%rd731, %r454, 8;
	add.s64 	%rd732, %rd730, %rd731;
	add.s64 	%rd733, %rd732, %rd31;
	add.s64 	%rd764, %rd733, 64;
	add.s64 	%rd763, %rd2, 32;
	add.s64 	%rd762, %rd1, 32;
$L__BB0_684:
	.pragma "nounroll";
	ld.local.v4.u32 	{%r2361, %r2362, %r2363, %r2364}, [%rd763+-32];
	st.global.u32 	[%rd764+-64], %r2361;
	ld.local.v4.f32 	{%f829, %f830, %f831, %f832}, [%rd762+-32];
	st.global.f32 	[%rd764+-60], %f829;
	st.global.u32 	[%rd764+-56], %r2362;
	st.global.f32 	[%rd764+-52], %f830;
	st.global.u32 	[%rd764+-48], %r2363;
	st.global.f32 	[%rd764+-44], %f831;
	st.global.u32 	[%rd764+-40], %r2364;
	st.global.f32 	[%rd764+-36], %f832;
	ld.local.v4.u32 	{%r2365, %r2366, %r2367, %r2368}, [%rd763+-16];
	st.global.u32 	[%rd764+-32], %r2365;
	ld.local.v4.f32 	{%f833, %f834, %f835, %f836}, [%rd762+-16];
	st.global.f32 	[%rd764+-28], %f833;
	st.global.u32 	[%rd764+-24], %r2366;
	st.global.f32 	[%rd764+-20], %f834;
	st.global.u32 	[%rd764+-16], %r2367;
	st.global.f32 	[%rd764+-12], %f835;
	st.global.u32 	[%rd764+-8], %r2368;
	st.global.f32 	[%rd764+-4], %f836;
	ld.local.v4.u32 	{%r2369, %r2370, %r2371, %r2372}, [%rd763];
	st.global.u32 	[%rd764], %r2369;
	ld.local.v4.f32 	{%f837, %f838, %f839, %f840}, [%rd762];
	st.global.f32 	[%rd764+4], %f837;
	st.global.u32 	[%rd764+8], %r2370;
	st.global.f32 	[%rd764+12], %f838;
	st.global.u32 	[%rd764+16], %r2371;
	st.global.f32 	[%rd764+20], %f839;
	st.global.u32 	[%rd764+24], %r2372;
	st.global.f32 	[%rd764+28], %f840;
	ld.local.v4.u32 	{%r2373, %r2374, %r2375, %r2376}, [%rd763+16];
	st.global.u32 	[%rd764+32], %r2373;
	ld.local.v4.f32 	{%f841, %f842, %f843, %f844}, [%rd762+16];
	st.global.f32 	[%rd764+36], %f841;
	st.global.u32 	[%rd764+40], %r2374;
	st.global.f32 	[%rd764+44], %f842;
	st.global.u32 	[%rd764+48], %r2375;
	st.global.f32 	[%rd764+52], %f843;
	st.global.u32 	[%rd764+56], %r2376;
	st.global.f32 	[%rd764+60], %f844;
	add.s32 	%r2510, %r2510, 16;
	add.s64 	%rd764, %rd764, 128;
	add.s64 	%rd763, %rd763, 64;
	add.s64 	%rd762, %rd762, 64;
	setp.ne.s32 	%p1254, %r2510, 0;
	@%p1254 bra 	$L__BB0_684;
$L__BB0_685:
	setp.eq.s32 	%p1255, %r455, 0;
	@%p1255 bra 	$L__BB0_694;
	shl.b64 	%rd734, %rd30, 3;
	add.s64 	%rd41, %rd31, %rd734;
	and.b32  	%r461, %r5, 7;
	setp.lt.u32 	%p1256, %r455, 8;
	@%p1256 bra 	$L__BB0_688;
	add.s32 	%r2377, %r2512, %r454;
	cvt.u64.u32 	%rd735, %r2512;
	mul.wide.u32 	%rd736, %r2512, 4;
	add.s64 	%rd737, %rd2, %rd736;
	ld.local.u32 	%r2378, [%rd737];
	mul.wide.u32 	%rd738, %r2377, 8;
	add.s64 	%rd739, %rd41, %rd738;
	st.global.u32 	[%rd739], %r2378;
	add.s64 	%rd740, %rd1, %rd736;
	ld.local.f32 	%f845, [%rd740];
	st.global.f32 	[%rd739+4], %f845;
	ld.local.u32 	%r2379, [%rd737+4];
	cvt.u64.u32 	%rd741, %r454;
	add.s64 	%rd742, %rd735, %rd741;
	shl.b64 	%rd743, %rd742, 3;
	add.s64 	%rd744, %rd41, %rd743;
	st.global.u32 	[%rd744+8], %r2379;
	ld.local.f32 	%f846, [%rd740+4];
	st.global.f32 	[%rd744+12], %f846;
	ld.local.u32 	%r2380, [%rd737+8];
	st.global.u32 	[%rd744+16], %r2380;
	ld.local.f32 	%f847, [%rd740+8];
	st.global.f32 	[%rd744+20], %f847;
	ld.local.u32 	%r2381, [%rd737+12];
	st.global.u32 	[%rd744+24], %r2381;
	ld.local.f32 	%f848, [%rd740+12];
	st.global.f32 	[%rd744+28], %f848;
	ld.local.u32 	%r2382, [%rd737+16];
	st.global.u32 	[%rd744+32], %r2382;
	ld.local.f32 	%f849, [%rd740+16];
	st.global.f32 	[%rd744+36], %f849;
	ld.local.u32 	%r2383, [%rd737+20];
	st.global.u32 	[%rd744+40], %r2383;
	ld.local.f32 	%f850, [%rd740+20];
	st.global.f32 	[%rd744+44], %f850;
	ld.local.u32 	%r2384, [%rd737+24];
	st.global.u32 	[%rd744+48], %r2384;
	ld.local.f32 	%f851, [%rd740+24];
	st.global.f32 	[%rd744+52], %f851;
	ld.local.u32 	%r2385, [%rd737+28];
	st.global.u32 	[%rd744+56], %r2385;
	ld.local.f32 	%f852, [%rd740+28];
	st.global.f32 	[%rd744+60], %f852;
	add.s32 	%r2512, %r2512, 8;
$L__BB0_688:
	setp.eq.s32 	%p1257, %r461, 0;
	@%p1257 bra 	$L__BB0_694;
	and.b32  	%r464, %r5, 3;
	setp.lt.u32 	%p1258, %r461, 4;
	@%p1258 bra 	$L__BB0_691;
	add.s32 	%r2386, %r2512, %r454;
	cvt.u64.u32 	%rd745, %r2512;
	mul.wide.u32 	%rd746, %r2512, 4;
	add.s64 	%rd747, %rd2, %rd746;
	ld.local.u32 	%r2387, [%rd747];
	mul.wide.u32 	%rd748, %r2386, 8;
	add.s64 	%rd749, %rd41, %rd748;
	st.global.u32 	[%rd749], %r2387;
	add.s64 	%rd750, %rd1, %rd746;
	ld.local.f32 	%f853, [%rd750];
	st.global.f32 	[%rd749+4], %f853;
	ld.local.u32 	%r2388, [%rd747+4];
	cvt.u64.u32 	%rd751, %r454;
	add.s64 	%rd752, %rd745, %rd751;
	shl.b64 	%rd753, %rd752, 3;
	add.s64 	%rd754, %rd41, %rd753;
	st.global.u32 	[%rd754+8], %r2388;
	ld.local.f32 	%f854, [%rd750+4];
	st.global.f32 	[%rd754+12], %f854;
	ld.local.u32 	%r2389, [%rd747+8];
	st.global.u32 	[%rd754+16], %r2389;
	ld.local.f32 	%f855, [%rd750+8];
	st.global.f32 	[%rd754+20], %f855;
	ld.local.u32 	%r2390, [%rd747+12];
	st.global.u32 	[%rd754+24], %r2390;
	ld.local.f32 	%f856, [%rd750+12];
	st.global.f32 	[%rd754+28], %f856;
	add.s32 	%r2512, %r2512, 4;
$L__BB0_691:
	setp.eq.s32 	%p1259, %r464, 0;
	@%p1259 bra 	$L__BB0_694;
	mul.wide.u32 	%rd755, %r2512, 4;
	add.s64 	%rd767, %rd1, %rd755;
	add.s64 	%rd766, %rd2, %rd755;
	add.s32 	%r2391, %r2512, %r454;
	mul.wide.u32 	%rd757, %r2391, 8;
	add.s64 	%rd758, %rd734, %rd757;
	add.s64 	%rd759, %rd758, %rd31;
	add.s64 	%rd765, %rd759, 4;
	neg.s32 	%r2514, %r464;
$L__BB0_693:
	.pragma "nounroll";
	ld.local.u32 	%r2392, [%rd766];
	st.global.u32 	[%rd765+-4], %r2392;
	ld.local.f32 	%f857, [%rd767];
	st.global.f32 	[%rd765], %f857;
	add.s64 	%rd767, %rd767, 4;
	add.s64 	%rd766, %rd766, 4;
	add.s64 	%rd765, %rd765, 8;
	add.s32 	%r2514, %r2514, 1;
	setp.ne.s32 	%p1260, %r2514, 0;
	@%p1260 bra 	$L__BB0_693;
$L__BB0_694:
	ret;

}


// ===== COMPILED SASS (sm_100) =====

	.target	sm_100

	.elftype	@"ET_EXEC"


//--------------------- .note.nv.tkinfo           --------------------------
	.section	.note.nv.tkinfo,"",@"SHT_NOTE"
	.sectionflags	@"SHF_NOTE_NV_TKINFO"
	.tkinfo
        /*0018*/ 	.word	0x00000002
        /*0030*/ 	.string	""
        /*0030*/ 	.string	"ptxas"
        /*0030*/ 	.string	"Cuda compilation tools, release 13.0, V13.0.88"
        /*0030*/ 	.string	"Build cuda_13.0.r13.0/compiler.36424714_0"
        /*0030*/ 	.string	"-arch sm_100 -m 64 "



//--------------------- .note.nv.cuinfo           --------------------------
	.section	.note.nv.cuinfo,"",@"SHT_NOTE"
	.sectionflags	@"SHF_NOTE_NV_CUINFO"
        /*0018*/ 	.short	0x0002
        /*001a*/ 	.short	0x0064
        /*001c*/ 	.short	0x0082
	.zero		2


//--------------------- .nv.info                  --------------------------
	.section	.nv.info,"",@"SHT_CUDA_INFO"
	.align	4


	//----- nvinfo : EIATTR_REGCOUNT
	.align		4
        /*0000*/ 	.byte	0x04, 0x2f
        /*0002*/ 	.short	(.L_1 - .L_0)
	.align		4
.L_0:
        /*0004*/ 	.word	index@(_Z10knn_kernelPK6float2iS1_iP6PairIFi)
        /*0008*/ 	.word	0x00000020


	//----- nvinfo : EIATTR_FRAME_SIZE
	.align		4
.L_1:
        /*000c*/ 	.byte	0x04, 0x11
        /*000e*/ 	.short	(.L_3 - .L_2)
	.align		4
.L_2:
        /*0010*/ 	.word	index@(_Z10knn_kernelPK6float2iS1_iP6PairIFi)
        /*0014*/ 	.word	0x00000100


	//----- nvinfo : EIATTR_MIN_STACK_SIZE
	.align		4
.L_3:
        /*0018*/ 	.byte	0x04, 0x12
        /*001a*/ 	.short	(.L_5 - .L_4)
	.align		4
.L_4:
        /*001c*/ 	.word	index@(_Z10knn_kernelPK6float2iS1_iP6PairIFi)
        /*0020*/ 	.word	0x00000100
.L_5:


//--------------------- .nv.compat                --------------------------
	.section	.nv.compat,"",@"SHT_CUDA_COMPAT_INFO"
	.align	4
        /*0000*/ 	.byte	0x02, 0x09, 0x00, 0x00, 0x02, 0x02, 0x01, 0x00, 0x02, 0x05, 0x05, 0x00, 0x03, 0x07, 0x01, 0x01
        /*0010*/ 	.byte	0x02, 0x03, 0x00, 0x00, 0x02, 0x06, 0x01, 0x00, 0x04, 0x0b, 0x08, 0x00, 0x09, 0x00, 0x00, 0x00
        /*0020*/ 	.byte	0x00, 0x00, 0x00, 0x00


//--------------------- .nv.info._Z10knn_kernelPK6float2iS1_iP6PairIFi --------------------------
	.section	.nv.info._Z10knn_kernelPK6float2iS1_iP6PairIFi,"",@"SHT_CUDA_INFO"
	.sectionflags	@""
	.align	4


	//----- nvinfo : EIATTR_CUDA_API_VERSION
	.align		4
        /*0000*/ 	.byte	0x04, 0x37
        /*0002*/ 	.short	(.L_7 - .L_6)
.L_6:
        /*0004*/ 	.word	0x00000082


	//----- nvinfo : EIATTR_KPARAM_INFO
	.align		4
.L_7:
        /*0008*/ 	.byte	0x04, 0x17
        /*000a*/ 	.short	(.L_9 - .L_8)
.L_8:
        /*000c*/ 	.word	0x00000000
        /*0010*/ 	.short	0x0005
        /*0012*/ 	.short	0x0028
        /*0014*/ 	.byte	0x00, 0xf0, 0x11, 0x00


	//----- nvinfo : EIATTR_KPARAM_INFO
	.align		4
.L_9:
        /*0018*/ 	.byte	0x04, 0x17
        /*001a*/ 	.short	(.L_11 - .L_10)
.L_10:
        /*001c*/ 	.word	0x00000000
        /*0020*/ 	.short	0x0004
        /*0022*/ 	.short	0x0020
        /*0024*/ 	.byte	0x00, 0xf5, 0x21, 0x00


	//----- nvinfo : EIATTR_KPARAM_INFO
	.align		4
.L_11:
        /*0028*/ 	.byte	0x04, 0x17
        /*002a*/ 	.short	(.L_13 - .L_12)
.L_12:
        /*002c*/ 	.word	0x00000000
        /*0030*/ 	.short	0x0003
        /*0032*/ 	.short	0x0018
        /*0034*/ 	.byte	0x00, 0xf0, 0x11, 0x00


	//----- nvinfo : EIATTR_KPARAM_INFO
	.align		4
.L_13:
        /*0038*/ 	.byte	0x04, 0x17
        /*003a*/ 	.short	(.L_15 - .L_14)
.L_14:
        /*003c*/ 	.word	0x00000000
        /*0040*/ 	.short	0x0002
        /*0042*/ 	.short	0x0010
        /*0044*/ 	.byte	0x00, 0xf5, 0x21, 0x00


	//----- nvinfo : EIATTR_KPARAM_INFO
	.align		4
.L_15:
        /*0048*/ 	.byte	0x04, 0x17
        /*004a*/ 	.short	(.L_17 - .L_16)
.L_16:
        /*004c*/ 	.word	0x00000000
        /*0050*/ 	.short	0x0001
        /*0052*/ 	.short	0x0008
        /*0054*/ 	.byte	0x00, 0xf0, 0x11, 0x00


	//----- nvinfo : EIATTR_KPARAM_INFO
	.align		4
.L_17:
        /*0058*/ 	.byte	0x04, 0x17
        /*005a*/ 	.short	(.L_19 - .L_18)
.L_18:
        /*005c*/ 	.word	0x00000000
        /*0060*/ 	.short	0x0000
        /*0062*/ 	.short	0x0000
        /*0064*/ 	.byte	0x00, 0xf5, 0x21, 0x00


	//----- nvinfo : EIATTR_SPARSE_MMA_MASK
	.align		4
.L_19:
        /*0068*/ 	.byte	0x03, 0x50
        /*006a*/ 	.short	0x0000


	//----- nvinfo : EIATTR_MAXREG_COUNT
	.align		4
        /*006c*/ 	.byte	0x03, 0x1b
        /*006e*/ 	.short	0x00ff


	//----- nvinfo : EIATTR_NUM_BARRIERS
	.align		4
        /*0070*/ 	.byte	0x02, 0x4c
        /*0072*/ 	.byte	0x01
	.zero		1


	//----- nvinfo : EIATTR_MERCURY_ISA_VERSION
	.align		4
        /*0074*/ 	.byte	0x03, 0x5f
        /*0076*/ 	.short	0x0101


	//----- nvinfo : EIATTR_COOP_GROUP_MASK_REGIDS
	.align		4
        /*0078*/ 	.byte	0x04, 0x29
        /*007a*/ 	.short	(.L_21 - .L_20)


	//   ....[0]....
.L_20:
        /*007c*/ 	.word	0xffffffff


	//   ....[1]....
        /*0080*/ 	.word	0xffffffff


	//   ....[2]....
        /*0084*/ 	.word	0xffffffff


	//   ....[3]....
        /*0088*/ 	.word	0xffffffff


	//   ....[4]....
        /*008c*/ 	.word	0xffffffff


	//   ....[5]....
        /*0090*/ 	.word	0xffffffff


	//   ....[6]....
        /*0094*/ 	.word	0xffffffff


	//   ....[7]....
        /*0098*/ 	.word	0xffffffff


	//   ....[8]....
        /*009c*/ 	.word	0xffffffff


	//   ....[9]....
        /*00a0*/ 	.word	0xffffffff


	//   ....[10]....
        /*00a4*/ 	.word	0xffffffff


	//   ....[11]....
        /*00a8*/ 	.word	0xffffffff


	//   ....[12]....
        /*00ac*/ 	.word	0xffffffff


	//   ....[13]....
        /*00b0*/ 	.word	0xffffffff


	//   ....[14]....
        /*00b4*/ 	.word	0xffffffff


	//   ....[15]....
        /*00b8*/ 	.word	0xffffffff


	//   ....[16]....
        /*00bc*/ 	.word	0xffffffff


	//   ....[17]....
        /*00c0*/ 	.word	0xffffffff


	//   ....[18]....
        /*00c4*/ 	.word	0xffffffff


	//   ....[19]....
        /*00c8*/ 	.word	0xffffffff


	//   ....[20]....
        /*00cc*/ 	.word	0xffffffff


	//   ....[21]....
        /*00d0*/ 	.word	0xffffffff


	//   ....[22]....
        /*00d4*/ 	.word	0xffffffff


	//   ....[23]....
        /*00d8*/ 	.word	0xffffffff


	//   ....[24]....
        /*00dc*/ 	.word	0xffffffff


	//   ....[25]....
        /*00e0*/ 	.word	0xffffffff


	//   ....[26]....
        /*00e4*/ 	.word	0xffffffff


	//   ....[27]....
        /*00e8*/ 	.word	0xffffffff


	//   ....[28]....
        /*00ec*/ 	.word	0xffffffff


	//   ....[29]....
        /*00f0*/ 	.word	0xffffffff


	//   ....[30]....
        /*00f4*/ 	.word	0xffffffff


	//   ....[31]....
        /*00f8*/ 	.word	0xffffffff


	//   ....[32]....
        /*00fc*/ 	.word	0xffffffff


	//   ....[33]....
        /*0100*/ 	.word	0xffffffff


	//   ....[34]....
        /*0104*/ 	.word	0xffffffff


	//   ....[35]....
        /*0108*/ 	.word	0xffffffff


	//   ....[36]....
        /*010c*/ 	.word	0xffffffff


	//   ....[37]....
        /*0110*/ 	.word	0xffffffff


	//   ....[38]....
        /*0114*/ 	.word	0xffffffff


	//   ....[39]....
        /*0118*/ 	.word	0xffffffff


	//   ....[40]....
        /*011c*/ 	.word	0xffffffff


	//   ....[41]....
        /*0120*/ 	.word	0xffffffff


	//   ....[42]....
        /*0124*/ 	.word	0xffffffff


	//   ....[43]....
        /*0128*/ 	.word	0xffffffff


	//   ....[44]....
        /*012c*/ 	.word	0xffffffff


	//   ....[45]....
        /*0130*/ 	.word	0xffffffff


	//   ....[46]....
        /*0134*/ 	.word	0xffffffff


	//   ....[47]....
        /*0138*/ 	.word	0xffffffff


	//   ....[48]....
        /*013c*/ 	.word	0xffffffff


	//   ....[49]....
        /*0140*/ 	.word	0xffffffff


	//   ....[50]....
        /*0144*/ 	.word	0xffffffff


	//   ....[51]....
        /*0148*/ 	.word	0xffffffff


	//   ....[52]....
        /*014c*/ 	.word	0xffffffff


	//   ....[53]....
        /*0150*/ 	.word	0xffffffff


	//   ....[54]....
        /*0154*/ 	.word	0xffffffff


	//   ....[55]....
        /*0158*/ 	.word	0xffffffff


	//   ....[56]....
        /*015c*/ 	.word	0xffffffff


	//   ....[57]....
        /*0160*/ 	.word	0xffffffff


	//   ....[58]....
        /*0164*/ 	.word	0xffffffff


	//   ....[59]....
        /*0168*/ 	.word	0xffffffff


	//   ....[60]....
        /*016c*/ 	.word	0xffffffff


	//   ....[61]....
        /*0170*/ 	.word	0xffffffff


	//   ....[62]....
        /*0174*/ 	.word	0xffffffff


	//   ....[63]....
        /*0178*/ 	.word	0xffffffff


	//   ....[64]....
        /*017c*/ 	.word	0xffffffff


	//   ....[65]....
        /*0180*/ 	.word	0xffffffff


	//   ....[66]....
        /*0184*/ 	.word	0xffffffff


	//   ....[67]....
        /*0188*/ 	.word	0xffffffff


	//   ....[68]....
        /*018c*/ 	.word	0xffffffff


	//   ....[69]....
        /*0190*/ 	.word	0xffffffff


	//   ....[70]....
        /*0194*/ 	.word	0xffffffff


	//   ....[71]....
        /*0198*/ 	.word	0xffffffff


	//   ....[72]....
        /*019c*/ 	.word	0xffffffff


	//   ....[73]....
        /*01a0*/ 	.word	0xffffffff


	//   ....[74]....
        /*01a4*/ 	.word	0xffffffff


	//   ....[75]....
        /*01a8*/ 	.word	0xffffffff


	//   ....[76]....
        /*01ac*/ 	.word	0xffffffff


	//   ....[77]....
        /*01b0*/ 	.word	0xffffffff


	//   ....[78]....
        /*01b4*/ 	.word	0xffffffff


	//   ....[79]....
        /*01b8*/ 	.word	0xffffffff


	//   ....[80]....
        /*01bc*/ 	.word	0xffffffff


	//   ....[81]....
        /*01c0*/ 	.word	0xffffffff


	//   ....[82]....
        /*01c4*/ 	.word	0xffffffff


	//   ....[83]....
        /*01c8*/ 	.word	0xffffffff


	//   ....[84]....
        /*01cc*/ 	.word	0xffffffff


	//   ....[85]....
        /*01d0*/ 	.word	0xffffffff


	//   ....[86]....
        /*01d4*/ 	.word	0xffffffff


	//   ....[87]....
        /*01d8*/ 	.word	0xffffffff


	//   ....[88]....
        /*01dc*/ 	.word	0xffffffff


	//   ....[89]....
        /*01e0*/ 	.word	0xffffffff


	//   ....[90]....
        /*01e4*/ 	.word	0xffffffff


	//   ....[91]....
        /*01e8*/ 	.word	0xffffffff


	//   ....[92]....
        /*01ec*/ 	.word	0xffffffff


	//   ....[93]....
        /*01f0*/ 	.word	0xffffffff


	//   ....[94]....
        /*01f4*/ 	.word	0xffffffff


	//   ....[95]....
        /*01f8*/ 	.word	0xffffffff


	//   ....[96]....
        /*01fc*/ 	.word	0xffffffff


	//   ....[97]....
        /*0200*/ 	.word	0xffffffff


	//   ....[98]....
        /*0204*/ 	.word	0xffffffff


	//   ....[99]....
        /*0208*/ 	.word	0xffffffff


	//   ....[100]....
        /*020c*/ 	.word	0xffffffff


	//   ....[101]....
        /*0210*/ 	.word	0xffffffff


	//   ....[102]....
        /*0214*/ 	.word	0xffffffff


	//   ....[103]....
        /*0218*/ 	.word	0xffffffff


	//   ....[104]....
        /*021c*/ 	.word	0xffffffff


	//   ....[105]....
        /*0220*/ 	.word	0xffffffff


	//   ....[106]....
        /*0224*/ 	.word	0xffffffff


	//   ....[107]....
        /*0228*/ 	.word	0xffffffff


	//   ....[108]....
        /*022c*/ 	.word	0xffffffff


	//   ....[109]....
        /*0230*/ 	.word	0xffffffff


	//   ....[110]....
        /*0234*/ 	.word	0xffffffff


	//   ....[111]....
        /*0238*/ 	.word	0xffffffff


	//   ....[112]....
        /*023c*/ 	.word	0xffffffff


	//   ....[113]....
        /*0240*/ 	.word	0xffffffff


	//   ....[114]....
        /*0244*/ 	.word	0xffffffff


	//   ....[115]....
        /*0248*/ 	.word	0xffffffff


	//   ....[116]....
        /*024c*/ 	.word	0xffffffff


	//   ....[117]....
        /*0250*/ 	.word	0xffffffff


	//   ....[118]....
        /*0254*/ 	.word	0xffffffff


	//   ....[119]....
        /*0258*/ 	.word	0xffffffff


	//   ....[120]....
        /*025c*/ 	.word	0xffffffff


	//   ....[121]....
        /*0260*/ 	.word	0xffffffff


	//   ....[122]....
        /*0264*/ 	.word	0xffffffff


	//   ....[123]....
        /*0268*/ 	.word	0xffffffff


	//   ....[124]....
        /*026c*/ 	.word	0xffffffff


	//   ....[125]....
        /*0270*/ 	.word	0xffffffff


	//   ....[126]....
        /*0274*/ 	.word	0xffffffff


	//   ....[127]....
        /*0278*/ 	.word	0xffffffff


	//   ....[128]....
        /*027c*/ 	.word	0xffffffff


	//   ....[129]....
        /*0280*/ 	.word	0xffffffff


	//   ....[130]....
        /*0284*/ 	.word	0xffffffff


	//   ....[131]....
        /*0288*/ 	.word	0xffffffff


	//   ....[132]....
        /*028c*/ 	.word	0xffffffff


	//   ....[133]....
        /*0290*/ 	.word	0xffffffff


	//   ....[134]....
        /*0294*/ 	.word	0xffffffff


	//   ....[135]....
        /*0298*/ 	.word	0xffffffff


	//   ....[136]....
        /*029c*/ 	.word	0xffffffff


	//   ....[137]....
        /*02a0*/ 	.word	0xffffffff


	//   ....[138]....
        /*02a4*/ 	.word	0xffffffff


	//   ....[139]....
        /*02a8*/ 	.word	0xffffffff


	//   ....[140]....
        /*02ac*/ 	.word	0xffffffff


	//   ....[141]....
        /*02b0*/ 	.word	0xffffffff


	//   ....[142]....
        /*02b4*/ 	.word	0xffffffff


	//   ....[143]....
        /*02b8*/ 	.word	0xffffffff


	//   ....[144]....
        /*02bc*/ 	.word	0xffffffff


	//   ....[145]....
        /*02c0*/ 	.word	0xffffffff


	//   ....[146]....
        /*02c4*/ 	.word	0xffffffff


	//   ....[147]....
        /*02c8*/ 	.word	0xffffffff


	//   ....[148]....
        /*02cc*/ 	.word	0xffffffff


	//   ....[149]....
        /*02d0*/ 	.word	0xffffffff


	//   ....[150]....
        /*02d4*/ 	.word	0xffffffff


	//   ....[151]....
        /*02d8*/ 	.word	0xffffffff


	//   ....[152]....
        /*02dc*/ 	.word	0xffffffff


	//   ....[153]....
        /*02e0*/ 	.word	0xffffffff


	//   ....[154]....
        /*02e4*/ 	.word	0xffffffff


	//   ....[155]....
        /*02e8*/ 	.word	0xffffffff


	//   ....[156]....
        /*02ec*/ 	.word	0xffffffff


	//   ....[157]....
        /*02f0*/ 	.word	0xffffffff


	//   ....[158]....
        /*02f4*/ 	.word	0xffffffff


	//   ....[159]....
        /*02f8*/ 	.word	0xffffffff


	//   ....[160]....
        /*02fc*/ 	.word	0xffffffff


	//   ....[161]....
        /*0300*/ 	.word	0xffffffff


	//   ....[162]....
        /*0304*/ 	.word	0xffffffff


	//   ....[163]....
        /*0308*/ 	.word	0xffffffff


	//   ....[164]....
        /*030c*/ 	.word	0xffffffff


	//   ....[165]....
        /*0310*/ 	.word	0xffffffff


	//   ....[166]....
        /*0314*/ 	.word	0xffffffff


	//   ....[167]....
        /*0318*/ 	.word	0xffffffff


	//   ....[168]....
        /*031c*/ 	.word	0xffffffff


	//   ....[169]....
        /*0320*/ 	.word	0xffffffff


	//   ....[170]....
        /*0324*/ 	.word	0xffffffff


	//   ....[171]....
        /*0328*/ 	.word	0xffffffff


	//   ....[172]....
        /*032c*/ 	.word	0xffffffff


	//   ....[173]....
        /*0330*/ 	.word	0xffffffff


	//   ....[174]....
        /*0334*/ 	.word	0xffffffff


	//   ....[175]....
        /*0338*/ 	.word	0xffffffff


	//   ....[176]....
        /*033c*/ 	.word	0xffffffff


	//   ....[177]....
        /*0340*/ 	.word	0xffffffff


	//   ....[178]....
        /*0344*/ 	.word	0xffffffff


	//   ....[179]....
        /*0348*/ 	.word	0xffffffff


	//   ....[180]....
        /*034c*/ 	.word	0xffffffff


	//   ....[181]....
        /*0350*/ 	.word	0xffffffff


	//   ....[182]....
        /*0354*/ 	.word	0xffffffff


	//   ....[183]....
        /*0358*/ 	.word	0xffffffff


	//   ....[184]....
        /*035c*/ 	.word	0xffffffff


	//   ....[185]....
        /*0360*/ 	.word	0xffffffff


	//   ....[186]....
        /*0364*/ 	.word	0xffffffff


	//   ....[187]....
        /*0368*/ 	.word	0xffffffff


	//   ....[188]....
        /*036c*/ 	.word	0xffffffff


	//   ....[189]....
        /*0370*/ 	.word	0xffffffff


	//   ....[190]....
        /*0374*/ 	.word	0xffffffff


	//   ....[191]....
        /*0378*/ 	.word	0xffffffff


	//   ....[192]....
        /*037c*/ 	.word	0xffffffff


	//   ....[193]....
        /*0380*/ 	.word	0xffffffff


	//   ....[194]....
        /*0384*/ 	.word	0xffffffff


	//   ....[195]....
        /*0388*/ 	.word	0xffffffff


	//   ....[196]....
        /*038c*/ 	.word	0xffffffff


	//   ....[197]....
        /*0390*/ 	.word	0xffffffff


	//   ....[198]....
        /*0394*/ 	.word	0xffffffff


	//   ....[199]....
        /*0398*/ 	.word	0xffffffff


	//   ....[200]....
        /*039c*/ 	.word	0xffffffff


	//   ....[201]....
        /*03a0*/ 	.word	0xffffffff


	//   ....[202]....
        /*03a4*/ 	.word	0xffffffff


	//   ....[203]....
        /*03a8*/ 	.word	0xffffffff


	//   ....[204]....
        /*03ac*/ 	.word	0xffffffff


	//   ....[205]....
        /*03b0*/ 	.word	0xffffffff


	//   ....[206]....
        /*03b4*/ 	.word	0xffffffff


	//   ....[207]....
        /*03b8*/ 	.word	0xffffffff


	//   ....[208]....
        /*03bc*/ 	.word	0xffffffff


	//   ....[209]....
        /*03c0*/ 	.word	0xffffffff


	//   ....[210]....
        /*03c4*/ 	.word	0xffffffff


	//   ....[211]....
        /*03c8*/ 	.word	0xffffffff


	//   ....[212]....
        /*03cc*/ 	.word	0xffffffff


	//   ....[213]....
        /*03d0*/ 	.word	0xffffffff


	//   ....[214]....
        /*03d4*/ 	.word	0xffffffff


	//   ....[215]....
        /*03d8*/ 	.word	0xffffffff


	//   ....[216]....
        /*03dc*/ 	.word	0xffffffff


	//   ....[217]....
        /*03e0*/ 	.word	0xffffffff


	//   ....[218]....
        /*03e4*/ 	.word	0xffffffff


	//   ....[219]....
        /*03e8*/ 	.word	0xffffffff


	//   ....[220]....
        /*03ec*/ 	.word	0xffffffff


	//   ....[221]....
        /*03f0*/ 	.word	0xffffffff


	//   ....[222]....
        /*03f4*/ 	.word	0xffffffff


	//   ....[223]....
        /*03f8*/ 	.word	0xffffffff


	//   ....[224]....
        /*03fc*/ 	.word	0xffffffff


	//   ....[225]....
        /*0400*/ 	.word	0xffffffff


	//   ....[226]....
        /*0404*/ 	.word	0xffffffff


	//   ....[227]....
        /*0408*/ 	.word	0xffffffff


	//   ....[228]....
        /*040c*/ 	.word	0xffffffff


	//   ....[229]....
        /*0410*/ 	.word	0xffffffff


	//   ....[230]....
        /*0414*/ 	.word	0xffffffff


	//   ....[231]....
        /*0418*/ 	.word	0xffffffff


	//   ....[232]....
        /*041c*/ 	.word	0xffffffff


	//   ....[233]....
        /*0420*/ 	.word	0xffffffff


	//   ....[234]....
        /*0424*/ 	.word	0xffffffff


	//   ....[235]....
        /*0428*/ 	.word	0xffffffff


	//   ....[236]....
        /*042c*/ 	.word	0xffffffff


	//   ....[237]....
        /*0430*/ 	.word	0xffffffff


	//   ....[238]....
        /*0434*/ 	.word	0xffffffff


	//   ....[239]....
        /*0438*/ 	.word	0xffffffff


	//   ....[240]....
        /*043c*/ 	.word	0xffffffff


	//   ....[241]....
        /*0440*/ 	.word	0xffffffff


	//   ....[242]....
        /*0444*/ 	.word	0xffffffff


	//   ....[243]....
        /*0448*/ 	.word	0xffffffff


	//   ....[244]....
        /*044c*/ 	.word	0xffffffff


	//   ....[245]....
        /*0450*/ 	.word	0xffffffff


	//   ....[246]....
        /*0454*/ 	.word	0xffffffff


	//   ....[247]....
        /*0458*/ 	.word	0xffffffff


	//   ....[248]....
        /*045c*/ 	.word	0xffffffff


	//   ....[249]....
        /*0460*/ 	.word	0xffffffff


	//   ....[250]....
        /*0464*/ 	.word	0xffffffff


	//   ....[251]....
        /*0468*/ 	.word	0xffffffff


	//   ....[252]....
        /*046c*/ 	.word	0xffffffff


	//   ....[253]....
        /*0470*/ 	.word	0xffffffff


	//   ....[254]....
        /*0474*/ 	.word	0xffffffff


	//   ....[255]....
        /*0478*/ 	.word	0xffffffff


	//   ....[0]....
        /*047c*/ 	.word	0xffffffff


	//   ....[1]....
        /*0480*/ 	.word	0xffffffff


	//   ....[2]....
        /*0484*/ 	.word	0xffffffff


	//   ....[3]....
        /*0488*/ 	.word	0xffffffff


	//   ....[4]....
        /*048c*/ 	.word	0xffffffff


	//   ....[5]....
        /*0490*/ 	.word	0xffffffff


	//   ....[6]....
        /*0494*/ 	.word	0xffffffff


	//   ....[7]....
        /*0498*/ 	.word	0xffffffff


	//   ....[8]....
        /*049c*/ 	.word	0xffffffff


	//   ....[9]....
        /*04a0*/ 	.word	0xffffffff


	//   ....[10]....
        /*04a4*/ 	.word	0xffffffff


	//   ....[11]....
        /*04a8*/ 	.word	0xffffffff


	//   ....[12]....
        /*04ac*/ 	.word	0xffffffff


	//   ....[13]....
        /*04b0*/ 	.word	0xffffffff


	//   ....[14]....
        /*04b4*/ 	.word	0xffffffff


	//   ....[15]....
        /*04b8*/ 	.word	0xffffffff


	//   ....[16]....
        /*04bc*/ 	.word	0xffffffff


	//   ....[17]....
        /*04c0*/ 	.word	0xffffffff


	//   ....[18]....
        /*04c4*/ 	.word	0xffffffff


	//   ....[19]....
        /*04c8*/ 	.word	0xffffffff


	//   ....[20]....
        /*04cc*/ 	.word	0xffffffff


	//   ....[21]....
        /*04d0*/ 	.word	0xffffffff


	//   ....[22]....
        /*04d4*/ 	.word	0xffffffff


	//   ....[23]....
        /*04d8*/ 	.word	0xffffffff


	//   ....[24]....
        /*04dc*/ 	.word	0xffffffff


	//   ....[25]....
        /*04e0*/ 	.word	0xffffffff


	//   ....[26]....
        /*04e4*/ 	.word	0xffffffff


	//   ....[27]....
        /*04e8*/ 	.word	0xffffffff


	//   ....[28]....
        /*04ec*/ 	.word	0xffffffff


	//   ....[29]....
        /*04f0*/ 	.word	0xffffffff


	//   ....[30]....
        /*04f4*/ 	.word	0xffffffff


	//   ....[31]....
        /*04f8*/ 	.word	0xffffffff


	//   ....[32]....
        /*04fc*/ 	.word	0xffffffff


	//   ....[33]....
        /*0500*/ 	.word	0xffffffff


	//   ....[34]....
        /*0504*/ 	.word	0xffffffff


	//   ....[35]....
        /*0508*/ 	.word	0xffffffff


	//   ....[36]....
        /*050c*/ 	.word	0xffffffff


	//   ....[37]....
        /*0510*/ 	.word	0xffffffff


	//   ....[38]....
        /*0514*/ 	.word	0xffffffff


	//   ....[39]....
        /*0518*/ 	.word	0xffffffff


	//   ....[40]....
        /*051c*/ 	.word	0xffffffff


	//   ....[41]....
        /*0520*/ 	.word	0xffffffff


	//   ....[42]....
        /*0524*/ 	.word	0xffffffff


	//   ....[43]....
        /*0528*/ 	.word	0xffffffff


	//   ....[44]....
        /*052c*/ 	.word	0xffffffff


	//   ....[45]....
        /*0530*/ 	.word	0xffffffff


	//   ....[46]....
        /*0534*/ 	.word	0xffffffff


	//   ....[47]....
        /*0538*/ 	.word	0xffffffff


	//   ....[48]....
        /*053c*/ 	.word	0xffffffff


	//   ....[49]....
        /*0540*/ 	.word	0xffffffff


	//   ....[50]....
        /*0544*/ 	.word	0xffffffff


	//   ....[51]....
        /*0548*/ 	.word	0xffffffff


	//----- nvinfo : EIATTR_COOP_GROUP_INSTR_OFFSETS
	.align		4
.L_21:
        /*054c*/ 	.byte	0x04, 0x28
        /*054e*/ 	.short	(.L_23 - .L_22)


	//   ....[0]....
.L_22:
        /*0550*/ 	.word	0x00000c10


	//   ....[1]....
        /*0554*/ 	.word	0x00000c20


	//   ....[2]....
        /*0558*/ 	.word	0x00000f60


	//   ....[3]....
        /*055c*/ 	.word	0x00001020


	//   ....[4]....
        /*0560*/ 	.word	0x000010c0


	//   ....[5]....
        /*0564*/ 	.word	0x00001d20


	//   ....[6]....
        /*0568*/ 	.word	0x00002020


	//   ....[7]....
        /*056c*/ 	.word	0x00002050


	//   ....[8]....
        /*0570*/ 	.word	0x000020d0


	//   ....[9]....
        /*0574*/ 	.word	0x000020f0


	//   ....[10]....
        /*0578*/ 	.word	0x00002120


	//   ....[11]....
        /*057c*/ 	.word	0x000021d0


	//   ....[12]....
        /*0580*/ 	.word	0x00002250


	//   ....[13]....
        /*0584*/ 	.word	0x00002260


	//   ....[14]....
        /*0588*/ 	.word	0x00002290


	//   ....[15]....
        /*058c*/ 	.word	0x00002370


	//   ....[16]....
        /*0590*/ 	.word	0x000023a0


	//   ....[17]....
        /*0594*/ 	.word	0x000023e0


	//   ....[18]....
        /*0598*/ 	.word	0x00002460


	//   ....[19]....
        /*059c*/ 	.word	0x00002470


	//   ....[20]....
        /*05a0*/ 	.word	0x00002480


	//   ....[21]....
        /*05a4*/ 	.word	0x000024a0


	//   ....[22]....
        /*05a8*/ 	.word	0x00002690


	//   ....[23]....
        /*05ac*/ 	.word	0x000026a0


	//   ....[24]....
        /*05b0*/ 	.word	0x00002750


	//   ....[25]....
        /*05b4*/ 	.word	0x00002780


	//   ....[26]....
        /*05b8*/ 	.word	0x000027b0


	//   ....[27]....
        /*05bc*/ 	.word	0x00002830


	//   ....[28]....
        /*05c0*/ 	.word	0x00002840


	//   ....[29]....
        /*05c4*/ 	.word	0x00002850


	//   ....[30]....
        /*05c8*/ 	.word	0x000029e0


	//   ....[31]....
        /*05cc*/ 	.word	0x000029f0


	//   ....[32]....
        /*05d0*/ 	.word	0x00002a00


	//   ....[33]....
        /*05d4*/ 	.word	0x00002a30


	//   ....[34]....
        /*05d8*/ 	.word	0x00002b30


	//   ....[35]....
        /*05dc*/ 	.word	0x00002b40


	//   ....[36]....
        /*05e0*/ 	.word	0x00002bb0


	//   ....[37]....
        /*05e4*/ 	.word	0x00004040


	//   ....[38]....
        /*05e8*/ 	.word	0x00004210


	//   ....[39]....
        /*05ec*/ 	.word	0x00004220


	//   ....[40]....
        /*05f0*/ 	.word	0x000042b0


	//   ....[41]....
        /*05f4*/ 	.word	0x000042c0


	//   ....[42]....
        /*05f8*/ 	.word	0x00004350


	//   ....[43]....
        /*05fc*/ 	.word	0x00004360


	//   ....[44]....
        /*0600*/ 	.word	0x000043f0


	//   ....[45]....
        /*0604*/ 	.word	0x00004400


	//   ....[46]....
        /*0608*/ 	.word	0x00004490


	//   ....[47]....
        /*060c*/ 	.word	0x000044a0


	//   ....[48]....
        /*0610*/ 	.word	0x00004530


	//   ....[49]....
        /*0614*/ 	.word	0x00004540


	//   ....[50]....
        /*0618*/ 	.word	0x000045d0


	//   ....[51]....
        /*061c*/ 	.word	0x000045e0


	//   ....[52]....
        /*0620*/ 	.word	0x00004660


	//   ....[53]....
        /*0624*/ 	.word	0x00004670


	//   ....[54]....
        /*0628*/ 	.word	0x00004860


	//   ....[55]....
        /*062c*/ 	.word	0x00004870


	//   ....[56]....
        /*0630*/ 	.word	0x00004900


	//   ....[57]....
        /*0634*/ 	.word	0x00004910


	//   ....[58]....
        /*0638*/ 	.word	0x000049a0


	//   ....[59]....
        /*063c*/ 	.word	0x000049b0


	//   ....[60]....
        /*0640*/ 	.word	0x00004a40


	//   ....[61]....
        /*0644*/ 	.word	0x00004a50


	//   ....[62]....
        /*0648*/ 	.word	0x00004c00


	//   ....[63]....
        /*064c*/ 	.word	0x00004c10


	//   ....[64]....
        /*0650*/ 	.word	0x00004c90


	//   ....[65]....
        /*0654*/ 	.word	0x00004ca0


	//   ....[66]....
        /*0658*/ 	.word	0x00004df0


	//   ....[67]....
        /*065c*/ 	.word	0x00004e00


	//   ....[68]....
        /*0660*/ 	.word	0x00004e70


	//   ....[69]....
        /*0664*/ 	.word	0x00005190


	//   ....[70]....
        /*0668*/ 	.word	0x000051c0


	//   ....[71]....
        /*066c*/ 	.word	0x00005240


	//   ....[72]....
        /*0670*/ 	.word	0x00005260


	//   ....[73]....
        /*0674*/ 	.word	0x00005290


	//   ....[74]....
        /*0678*/ 	.word	0x00005340


	//   ....[75]....
        /*067c*/ 	.word	0x000053c0


	//   ....[76]....
        /*0680*/ 	.word	0x000053d0


	//   ....[77]....
        /*0684*/ 	.word	0x00005400


	//   ....[78]....
        /*0688*/ 	.word	0x000054e0


	//   ....[79]....
        /*068c*/ 	.word	0x00005510


	//   ....[80]....
        /*0690*/ 	.word	0x00005550


	//   ....[81]....
        /*0694*/ 	.word	0x000055d0


	//   ....[82]....
        /*0698*/ 	.word	0x000055e0


	//   ....[83]....
        /*069c*/ 	.word	0x000055f0


	//   ....[84]....
        /*06a0*/ 	.word	0x00005610


	//   ....[85]....
        /*06a4*/ 	.word	0x00005800


	//   ....[86]....
        /*06a8*/ 	.word	0x00005810


	//   ....[87]....
        /*06ac*/ 	.word	0x000058c0


	//   ....[88]....
        /*06b0*/ 	.word	0x000058f0


	//   ....[89]....
        /*06b4*/ 	.word	0x00005920


	//   ....[90]....
        /*06b8*/ 	.word	0x000059a0


	//   ....[91]....
        /*06bc*/ 	.word	0x000059b0


	//   ....[92]....
        /*06c0*/ 	.word	0x000059c0


	//   ....[93]....
        /*06c4*/ 	.word	0x00005b50


	//   ....[94]....
        /*06c8*/ 	.word	0x00005b60


	//   ....[95]....
        /*06cc*/ 	.word	0x00005b70


	//   ....[96]....
        /*06d0*/ 	.word	0x00005ba0


	//   ....[97]....
        /*06d4*/ 	.word	0x00005ca0


	//   ....[98]....
        /*06d8*/ 	.word	0x00005cb0


	//   ....[99]....
        /*06dc*/ 	.word	0x00005d20


	//   ....[100]....
        /*06e0*/ 	.word	0x000071b0


	//   ....[101]....
        /*06e4*/ 	.word	0x00007250


	//   ....[102]....
        /*06e8*/ 	.word	0x00007320


	//   ....[103]....
        /*06ec*/ 	.word	0x00007330


	//   ....[104]....
        /*06f0*/ 	.word	0x000073c0


	//   ....[105]....
        /*06f4*/ 	.word	0x000074d0


	//   ....[106]....
        /*06f8*/ 	.word	0x00007500


	//   ....[107]....
        /*06fc*/ 	.word	0x00007580


	//   ....[108]....
        /*0700*/ 	.word	0x000081a0


	//   ....[109]....
        /*0704*/ 	.word	0x000084e0


	//   ....[110]....
        /*0708*/ 	.word	0x000084f0


	//   ....[111]....
        /*070c*/ 	.word	0x00008520


	//   ....[112]....
        /*0710*/ 	.word	0x000085c0


	//   ....[113]....
        /*0714*/ 	.word	0x000085d0


	//   ....[114]....
        /*0718*/ 	.word	0x00008670


	//   ....[115]....
        /*071c*/ 	.word	0x00008690


	//   ....[116]....
        /*0720*/ 	.word	0x000087a0


	//   ....[117]....
        /*0724*/ 	.word	0x00008820


	//   ....[118]....
        /*0728*/ 	.word	0x00008840


	//   ....[119]....
        /*072c*/ 	.word	0x00008860


	//   ....[120]....
        /*0730*/ 	.word	0x000088a0


	//   ....[121]....
        /*0734*/ 	.word	0x000088b0


	//   ....[122]....
        /*0738*/ 	.word	0x000088c0


	//   ....[123]....
        /*073c*/ 	.word	0x000088d0


	//   ....[124]....
        /*0740*/ 	.word	0x000088e0


	//   ....[125]....
        /*0744*/ 	.word	0x00008b60


	//   ....[126]....
        /*0748*/ 	.word	0x00008bb0


	//   ....[127]....
        /*074c*/ 	.word	0x00008bd0


	//   ....[128]....
        /*0750*/ 	.word	0x00008c00


	//   ....[129]....
        /*0754*/ 	.word	0x00008c20


	//   ....[130]....
        /*0758*/ 	.word	0x00008c40


	//   ....[131]....
        /*075c*/ 	.word	0x00008c60


	//   ....[132]....
        /*0760*/ 	.word	0x00008c80


	//   ....[133]....
        /*0764*/ 	.word	0x00008e80


	//   ....[134]....
        /*0768*/ 	.word	0x00008e90


	//   ....[135]....
        /*076c*/ 	.word	0x00008ea0


	//   ....[136]....
        /*0770*/ 	.word	0x00008eb0


	//   ....[137]....
        /*0774*/ 	.word	0x00008fd0


	//   ....[138]....
        /*0778*/ 	.word	0x00008fe0


	//   ....[139]....
        /*077c*/ 	.word	0x00009050


	//   ....[140]....
        /*0780*/ 	.word	0x0000a4e0


	//   ....[141]....
        /*0784*/ 	.word	0x0000a6b0


	//   ....[142]....
        /*0788*/ 	.word	0x0000a6c0


	//   ....[143]....
        /*078c*/ 	.word	0x0000a750


	//   ....[144]....
        /*0790*/ 	.word	0x0000a760


	//   ....[145]....
        /*0794*/ 	.word	0x0000a7f0


	//   ....[146]....
        /*0798*/ 	.word	0x0000a800


	//   ....[147]....
        /*079c*/ 	.word	0x0000a890


	//   ....[148]....
        /*07a0*/ 	.word	0x0000a8a0


	//   ....[149]....
        /*07a4*/ 	.word	0x0000a930


	//   ....[150]....
        /*07a8*/ 	.word	0x0000a940


	//   ....[151]....
        /*07ac*/ 	.word	0x0000a9d0


	//   ....[152]....
        /*07b0*/ 	.word	0x0000a9e0


	//   ....[153]....
        /*07b4*/ 	.word	0x0000aa70


	//   ....[154]....
        /*07b8*/ 	.word	0x0000aa80


	//   ....[155]....
        /*07bc*/ 	.word	0x0000ab00


	//   ....[156]....
        /*07c0*/ 	.word	0x0000ab10


	//   ....[157]....
        /*07c4*/ 	.word	0x0000ad10


	//   ....[158]....
        /*07c8*/ 	.word	0x0000ad20


	//   ....[159]....
        /*07cc*/ 	.word	0x0000adb0


	//   ....[160]....
        /*07d0*/ 	.word	0x0000adc0


	//   ....[161]....
        /*07d4*/ 	.word	0x0000ae50


	//   ....[162]....
        /*07d8*/ 	.word	0x0000ae60


	//   ....[163]....
        /*07dc*/ 	.word	0x0000aee0


	//   ....[164]....
        /*07e0*/ 	.word	0x0000aef0


	//   ....[165]....
        /*07e4*/ 	.word	0x0000b0a0


	//   ....[166]....
        /*07e8*/ 	.word	0x0000b0b0


	//   ....[167]....
        /*07ec*/ 	.word	0x0000b130


	//   ....[168]....
        /*07f0*/ 	.word	0x0000b140


	//   ....[169]....
        /*07f4*/ 	.word	0x0000b270


	//   ....[170]....
        /*07f8*/ 	.word	0x0000b280


	//   ....[171]....
        /*07fc*/ 	.word	0x0000b2f0


	//   ....[172]....
        /*0800*/ 	.word	0x0000b630


	//   ....[173]....
        /*0804*/ 	.word	0x0000b640


	//   ....[174]....
        /*0808*/ 	.word	0x0000b670


	//   ....[175]....
        /*080c*/ 	.word	0x0000b710


	//   ....[176]....
        /*0810*/ 	.word	0x0000b720


	//   ....[177]....
        /*0814*/ 	.word	0x0000b7c0


	//   ....[178]....
        /*0818*/ 	.word	0x0000b7e0


	//   ....[179]....
        /*081c*/ 	.word	0x0000b8f0


	//   ....[180]....
        /*0820*/ 	.word	0x0000b970


	//   ....[181]....
        /*0824*/ 	.word	0x0000b990


	//   ....[182]....
        /*0828*/ 	.word	0x0000b9b0


	//   ....[183]....
        /*082c*/ 	.word	0x0000b9f0


	//   ....[184]....
        /*0830*/ 	.word	0x0000ba00


	//   ....[185]....
        /*0834*/ 	.word	0x0000ba10


	//   ....[186]....
        /*0838*/ 	.word	0x0000ba20


	//   ....[187]....
        /*083c*/ 	.word	0x0000ba30


	//   ....[188]....
        /*0840*/ 	.word	0x0000bcb0


	//   ....[189]....
        /*0844*/ 	.word	0x0000bd00


	//   ....[190]....
        /*0848*/ 	.word	0x0000bd20


	//   ....[191]....
        /*084c*/ 	.word	0x0000bd50


	//   ....[192]....
        /*0850*/ 	.word	0x0000bd70


	//   ....[193]....
        /*0854*/ 	.word	0x0000bd90


	//   ....[194]....
        /*0858*/ 	.word	0x0000bdb0


	//   ....[195]....
        /*085c*/ 	.word	0x0000bdd0


	//   ....[196]....
        /*0860*/ 	.word	0x0000bfd0


	//   ....[197]....
        /*0864*/ 	.word	0x0000bfe0


	//   ....[198]....
        /*0868*/ 	.word	0x0000bff0


	//   ....[199]....
        /*086c*/ 	.word	0x0000c000


	//   ....[200]....
        /*0870*/ 	.word	0x0000c120


	//   ....[201]....
        /*0874*/ 	.word	0x0000c130


	//   ....[202]....
        /*0878*/ 	.word	0x0000c1a0


	//   ....[203]....
        /*087c*/ 	.word	0x0000d630


	//   ....[204]....
        /*0880*/ 	.word	0x0000d6d0


	//   ....[205]....
        /*0884*/ 	.word	0x0000d790


	//   ....[206]....
        /*0888*/ 	.word	0x0000d7a0


	//   ....[207]....
        /*088c*/ 	.word	0x0000d810


	//   ....[208]....
        /*0890*/ 	.word	0x0000d9a0


	//   ....[209]....
        /*0894*/ 	.word	0x0000da10


	//   ....[210]....
        /*0898*/ 	.word	0x0000e5e0


	//   ....[211]....
        /*089c*/ 	.word	0x0000e9c0


	//   ....[212]....
        /*08a0*/ 	.word	0x0000e9d0


	//   ....[213]....
        /*08a4*/ 	.word	0x0000e9e0


	//   ....[214]....
        /*08a8*/ 	.word	0x0000e9f0


	//   ....[215]....
        /*08ac*/ 	.word	0x0000eb50


	//   ....[216]....
        /*08b0*/ 	.word	0x0000eb70


	//   ....[217]....
        /*08b4*/ 	.word	0x0000ec10


	//   ....[218]....
        /*08b8*/ 	.word	0x0000ec20


	//   ....[219]....
        /*08bc*/ 	.word	0x0000eca0


	//   ....[220]....
        /*08c0*/ 	.word	0x0000ece0


	//   ....[221]....
        /*08c4*/ 	.word	0x0000ed00


	//   ....[222]....
        /*08c8*/ 	.word	0x0000ed10


	//   ....[223]....
        /*08cc*/ 	.word	0x0000ed30


	//   ....[224]....
        /*08d0*/ 	.word	0x0000ed70


	//   ....[225]....
        /*08d4*/ 	.word	0x0000ed90


	//   ....[226]....
        /*08d8*/ 	.word	0x0000eda0


	//   ....[227]....
        /*08dc*/ 	.word	0x0000eff0


	//   ....[228]....
        /*08e0*/ 	.word	0x0000f000


	//   ....[229]....
        /*08e4*/ 	.word	0x0000f010


	//   ....[230]....
        /*08e8*/ 	.word	0x0000f040


	//   ....[231]....
        /*08ec*/ 	.word	0x0000f060


	//   ....[232]....
        /*08f0*/ 	.word	0x0000f0e0


	//   ....[233]....
        /*08f4*/ 	.word	0x0000f100


	//   ....[234]....
        /*08f8*/ 	.word	0x0000f120


	//   ....[235]....
        /*08fc*/ 	.word	0x0000f2c0


	//   ....[236]....
        /*0900*/ 	.word	0x0000f2d0


	//   ....[237]....
        /*0904*/ 	.word	0x0000f2e0


	//   ....[238]....
        /*0908*/ 	.word	0x0000f2f0


	//   ....[239]....
        /*090c*/ 	.word	0x0000f400


	//   ....[240]....
        /*0910*/ 	.word	0x0000f410


	//   ....[241]....
        /*0914*/ 	.word	0x0000f480


	//   ....[242]....
        /*0918*/ 	.word	0x00010870


	//   ....[243]....
        /*091c*/ 	.word	0x00010a70


	//   ....[244]....
        /*0920*/ 	.word	0x00010a80


	//   ....[245]....
        /*0924*/ 	.word	0x00010b10


	//   ....[246]....
        /*0928*/ 	.word	0x00010b20


	//   ....[247]....
        /*092c*/ 	.word	0x00010bb0


	//   ....[248]....
        /*0930*/ 	.word	0x00010bc0


	//   ....[249]....
        /*0934*/ 	.word	0x00010c50


	//   ....[250]....
        /*0938*/ 	.word	0x00010c60


	//   ....[251]....
        /*093c*/ 	.word	0x00010cf0


	//   ....[252]....
        /*0940*/ 	.word	0x00010d00


	//   ....[253]....
        /*0944*/ 	.word	0x00010d90


	//   ....[254]....
        /*0948*/ 	.word	0x00010da0


	//   ....[255]....
        /*094c*/ 	.word	0x00010e30


	//   ....[0]....
        /*0950*/ 	.word	0x00010e40


	//   ....[1]....
        /*0954*/ 	.word	0x00010ec0


	//   ....[2]....
        /*0958*/ 	.word	0x00010ed0


	//   ....[3]....
        /*095c*/ 	.word	0x00011040


	//   ....[4]....
        /*0960*/ 	.word	0x00011050


	//   ....[5]....
        /*0964*/ 	.word	0x000110e0


	//   ....[6]....
        /*0968*/ 	.word	0x000110f0


	//   ....[7]....
        /*096c*/ 	.word	0x00011180


	//   ....[8]....
        /*0970*/ 	.word	0x00011190


	//   ....[9]....
        /*0974*/ 	.word	0x00011220


	//   ....[10]....
        /*0978*/ 	.word	0x00011230


	//   ....[11]....
        /*097c*/ 	.word	0x00011390


	//   ....[12]....
        /*0980*/ 	.word	0x000113a0


	//   ....[13]....
        /*0984*/ 	.word	0x00011420


	//   ....[14]....
        /*0988*/ 	.word	0x00011430


	//   ....[15]....
        /*098c*/ 	.word	0x00011550


	//   ....[16]....
        /*0990*/ 	.word	0x00011560


	//   ....[17]....
        /*0994*/ 	.word	0x000115d0


	//   ....[18]....
        /*0998*/ 	.word	0x000119a0


	//   ....[19]....
        /*099c*/ 	.word	0x000119b0


	//   ....[20]....
        /*09a0*/ 	.word	0x000119c0


	//   ....[21]....
        /*09a4*/ 	.word	0x000119d0


	//   ....[22]....
        /*09a8*/ 	.word	0x00011b30


	//   ....[23]....
        /*09ac*/ 	.word	0x00011b50


	//   ....[24]....
        /*09b0*/ 	.word	0x00011bf0


	//   ....[25]....
        /*09b4*/ 	.word	0x00011c00


	//   ....[26]....
        /*09b8*/ 	.word	0x00011c80


	//   ....[27]....
        /*09bc*/ 	.word	0x00011cc0


	//   ....[28]....
        /*09c0*/ 	.word	0x00011ce0


	//   ....[29]....
        /*09c4*/ 	.word	0x00011cf0


	//   ....[30]....
        /*09c8*/ 	.word	0x00011d10


	//   ....[31]....
        /*09cc*/ 	.word	0x00011d50


	//   ....[32]....
        /*09d0*/ 	.word	0x00011d70


	//   ....[33]....
        /*09d4*/ 	.word	0x00011d80


	//   ....[34]....
        /*09d8*/ 	.word	0x00011fd0


	//   ....[35]....
        /*09dc*/ 	.word	0x00011fe0


	//   ....[36]....
        /*09e0*/ 	.word	0x00011ff0


	//   ....[37]....
        /*09e4*/ 	.word	0x00012020


	//   ....[38]....
        /*09e8*/ 	.word	0x00012040


	//   ....[39]....
        /*09ec*/ 	.word	0x000120c0


	//   ....[40]....
        /*09f0*/ 	.word	0x000120e0


	//   ....[41]....
        /*09f4*/ 	.word	0x00012100


	//   ....[42]....
        /*09f8*/ 	.word	0x000122a0


	//   ....[43]....
        /*09fc*/ 	.word	0x000122b0


	//   ....[44]....
        /*0a00*/ 	.word	0x000122c0


	//   ....[45]....
        /*0a04*/ 	.word	0x000122d0


	//   ....[46]....
        /*0a08*/ 	.word	0x000123e0


	//   ....[47]....
        /*0a0c*/ 	.word	0x000123f0


	//   ....[48]....
        /*0a10*/ 	.word	0x00012460


	//   ....[49]....
        /*0a14*/ 	.word	0x00013850


	//   ....[50]....
        /*0a18*/ 	.word	0x000138e0


	//   ....[51]....
        /*0a1c*/ 	.word	0x00013900


	//----- nvinfo : EIATTR_VRC_CTA_INIT_COUNT
	.align		4
.L_23:
        /*0a20*/ 	.byte	0x02, 0x4a
	.zero		1
	.zero		1


	//----- nvinfo : EIATTR_EXIT_INSTR_OFFSETS
	.align		4
        /*0a24*/ 	.byte	0x04, 0x1c
        /*0a26*/ 	.short	(.L_25 - .L_24)


	//   ....[0]....
.L_24:
        /*0a28*/ 	.word	0x0000d910


	//   ....[1]....
        /*0a2c*/ 	.word	0x00013930


	//   ....[2]....
        /*0a30*/ 	.word	0x00013d70


	//   ....[3]....
        /*0a34*/ 	.word	0x00013fd0


	//   ....[4]....
        /*0a38*/ 	.word	0x00014160


	//   ....[5]....
        /*0a3c*/ 	.word	0x000142c0


	//----- nvinfo : EIATTR_CRS_STACK_SIZE
	.align		4
.L_25:
        /*0a40*/ 	.byte	0x04, 0x1e
        /*0a42*/ 	.short	(.L_27 - .L_26)
.L_26:
        /*0a44*/ 	.word	0x00000000


	//----- nvinfo : EIATTR_CBANK_PARAM_SIZE
	.align		4
.L_27:
        /*0a48*/ 	.byte	0x03, 0x19
        /*0a4a*/ 	.short	0x002c


	//----- nvinfo : EIATTR_PARAM_CBANK
	.align		4
        /*0a4c*/ 	.byte	0x04, 0x0a
        /*0a4e*/ 	.short	(.L_29 - .L_28)
	.align		4
.L_28:
        /*0a50*/ 	.word	index@(.nv.constant0._Z10knn_kernelPK6float2iS1_iP6PairIFi)
        /*0a54*/ 	.short	0x0380
        /*0a56*/ 	.short	0x002c


	//----- nvinfo : EIATTR_SW_WAR
	.align		4
.L_29:
        /*0a58*/ 	.byte	0x04, 0x36
        /*0a5a*/ 	.short	(.L_31 - .L_30)
.L_30:
        /*0a5c*/ 	.word	0x00000008
.L_31:


//--------------------- .nv.callgraph             --------------------------
	.section	.nv.callgraph,"",@"SHT_CUDA_CALLGRAPH"
	.align	4
	.sectionentsize	8
	.align		4
        /*0000*/ 	.word	0x00000000
	.align		4
        /*0004*/ 	.word	0xffffffff
	.align		4
        /*0008*/ 	.word	0x00000000
	.align		4
        /*000c*/ 	.word	0xfffffffe
	.align		4
        /*0010*/ 	.word	0x00000000
	.align		4
        /*0014*/ 	.word	0xfffffffd
	.align		4
        /*0018*/ 	.word	0x00000000
	.align		4
        /*001c*/ 	.word	0xfffffffc


//--------------------- .text._Z10knn_kernelPK6float2iS1_iP6PairIFi --------------------------
	.section	.text._Z10knn_kernelPK6float2iS1_iP6PairIFi,"ax",@progbits
	.align	128
        .global         _Z10knn_kernelPK6float2iS1_iP6PairIFi
        .type           _Z10knn_kernelPK6float2iS1_iP6PairIFi,@function
        .size           _Z10knn_kernelPK6float2iS1_iP6PairIFi,(.L_x_144 - _Z10knn_kernelPK6float2iS1_iP6PairIFi)
        .other          _Z10knn_kernelPK6float2iS1_iP6PairIFi,@"STO_CUDA_ENTRY STV_DEFAULT"
_Z10knn_kernelPK6float2iS1_iP6PairIFi:
.text._Z10knn_kernelPK6float2iS1_iP6PairIFi:
[----:B------:R-:W0:Y:S01]  /*0000*/  LDC R1, c[0x0][0x37c] ;  /* 0x0000df00ff017b82 */ /* 0x000e220000000800 */
[----:B------:R-:W1:Y:S07]  /*0010*/  S2R R7, SR_TID.X ;  /* 0x0000000000077919 */ /* 0x000e6e0000002100 */
[----:B------:R-:W2:Y:S01]  /*0020*/  LDC R22, c[0x0][0x360] ;  /* 0x0000d800ff167b82 */ /* 0x000ea20000000800 */
[----:B------:R-:W3:Y:S01]  /*0030*/  LDCU UR5, c[0x0][0x388] ;  /* 0x00007100ff0577ac */ /* 0x000ee20008000800 */
[----:B------:R-:W-:Y:S01]  /*0040*/  CS2R R18, SRZ ;  /* 0x0000000000127805 */ /* 0x000fe2000001ff00 */
[----:B0-----:R-:W-:Y:S01]  /*0050*/  VIADD R1, R1, 0xffffff00 ;  /* 0xffffff0001017836 */ /* 0x001fe20000000000 */
[----:B------:R-:W0:Y:S04]  /*0060*/  LDCU.64 UR8, c[0x0][0x358] ;  /* 0x00006b00ff0877ac */ /* 0x000e280008000a00 */
[----:B------:R-:W4:Y:S08]  /*0070*/  S2UR UR4, SR_CTAID.X ;  /* 0x00000000000479c3 */ /* 0x000f300000002500 */
[----:B------:R-:W5:Y:S01]  /*0080*/  LDC R9, c[0x0][0x3a8] ;  /* 0x0000ea00ff097b82 */ /* 0x000f620000000800 */
[----:B--2---:R-:W-:-:S02]  /*0090*/  SHF.R.U32.HI R22, RZ, 0x5, R22 ;  /* 0x00000005ff167819 */ /* 0x004fc40000011616 */
[----:B-1----:R-:W-:Y:S02]  /*00a0*/  SHF.R.U32.HI R24, RZ, 0x5, R7 ;  /* 0x00000005ff187819 */ /* 0x002fe40000011607 */
[----:B------:R-:W-:-:S03]  /*00b0*/  LOP3.LUT P1, R7, R7, 0x1f, RZ, 0xc0, !PT ;  /* 0x0000001f07077812 */ /* 0x000fc6000782c0ff */
[----:B----4-:R-:W-:Y:S01]  /*00c0*/  IMAD R5, R22, UR4, R24 ;  /* 0x0000000416057c24 */ /* 0x010fe2000f8e0218 */
[----:B------:R-:W1:Y:S01]  /*00d0*/  S2R R0, SR_CgaCtaId ;  /* 0x0000000000007919 */ /* 0x000e620000008800 */
[----:B------:R-:W-:Y:S01]  /*00e0*/  MOV R11, 0x400 ;  /* 0x00000400000b7802 */ /* 0x000fe20000000f00 */
[----:B------:R-:W2:Y:S02]  /*00f0*/  LDCU UR4, c[0x0][0x398] ;  /* 0x00007300ff0477ac */ /* 0x000ea40008000800 */
[----:B---3--:R-:W-:-:S04]  /*0100*/  ISETP.GE.AND P0, PT, R5, UR5, PT ;  /* 0x0000000505007c0c */ /* 0x008fc8000bf06270 */
[----:B------:R-:W-:-:S13]  /*0110*/  ISETP.NE.OR P0, PT, R7, RZ, P0 ;  /* 0x000000ff0700720c */ /* 0x000fda0000705670 */
[----:B------:R-:W3:Y:S02]  /*0120*/  @!P0 LDC.64 R2, c[0x0][0x380] ;  /* 0x0000e000ff028b82 */ /* 0x000ee40000000a00 */
[----:B---3--:R-:W-:-:S05]  /*0130*/  @!P0 IMAD.WIDE R2, R5, 0x8, R2 ;  /* 0x0000000805028825 */ /* 0x008fca00078e0202 */
[----:B0-----:R0:W3:Y:S01]  /*0140*/  @!P0 LDG.E.64.CONSTANT R18, desc[UR8][R2.64] ;  /* 0x0000000802128981 */ /* 0x0010e2000c1e9b00 */
[----:B-----5:R-:W-:Y:S01]  /*0150*/  SHF.R.S32.HI R20, RZ, 0x5, R9 ;  /* 0x00000005ff147819 */ /* 0x020fe20000011409 */
[----:B--2---:R-:W-:Y:S01]  /*0160*/  UISETP.GE.AND UP0, UPT, UR4, 0x1, UPT ;  /* 0x000000010400788c */ /* 0x004fe2000bf06270 */
[----:B-1----:R-:W-:Y:S02]  /*0170*/  LEA R11, R0, R11, 0x18 ;  /* 0x0000000b000b7211 */ /* 0x002fe400078ec0ff */
[C---:B------:R-:W-:Y:S02]  /*0180*/  ISETP.GE.AND P4, PT, R20.reuse, 0x2, PT ;  /* 0x000000021400780c */ /* 0x040fe40003f86270 */
[----:B------:R-:W-:Y:S01]  /*0190*/  ISETP.GE.AND P5, PT, R20, 0x3, PT ;  /* 0x000000031400780c */ /* 0x000fe20003fa6270 */
[----:B------:R-:W-:Y:S01]  /*01a0*/  IMAD R5, R24, 0x4, R11 ;  /* 0x0000000418057824 */ /* 0x000fe200078e020b */
[C---:B------:R-:W-:Y:S02]  /*01b0*/  ISETP.GE.AND P2, PT, R20.reuse, 0x1, PT ;  /* 0x000000011400780c */ /* 0x040fe40003f46270 */
[----:B------:R-:W-:-:S02]  /*01c0*/  ISETP.GE.AND P0, PT, R20, 0x4, PT ;  /* 0x000000041400780c */ /* 0x000fc40003f06270 */
[----:B------:R-:W-:Y:S01]  /*01d0*/  @!P1 STS [R5+0x4000], RZ ;  /* 0x004000ff05009388 */ /* 0x000fe20000000800 */
[C---:B------:R-:W-:Y:S02]  /*01e0*/  ISETP.GE.AND P1, PT, R20.reuse, 0x5, PT ;  /* 0x000000051400780c */ /* 0x040fe40003f26270 */
[----:B------:R-:W-:Y:S02]  /*01f0*/  ISETP.GE.AND P3, PT, R20, 0x6, PT ;  /* 0x000000061400780c */ /* 0x000fe40003f66270 */
[----:B------:R-:W-:Y:S02]  /*0200*/  @P4 IMAD.MOV.U32 R4, RZ, RZ, 0x7f7fffff ;  /* 0x7f7fffffff044424 */ /* 0x000fe400078e00ff */
[----:B------:R-:W-:Y:S02]  /*0210*/  @P4 IMAD.MOV.U32 R6, RZ, RZ, -0x1 ;  /* 0xffffffffff064424 */ /* 0x000fe400078e00ff */
[----:B------:R-:W-:Y:S01]  /*0220*/  @P5 IMAD.MOV.U32 R8, RZ, RZ, 0x7f7fffff ;  /* 0x7f7fffffff085424 */ /* 0x000fe200078e00ff */
[----:B------:R1:W-:Y:S01]  /*0230*/  @P4 STL [R1+0x4], R4 ;  /* 0x0000040401004387 */ /* 0x0003e20000100800 */
[----:B------:R-:W-:-:S02]  /*0240*/  @P2 IMAD.MOV.U32 R0, RZ, RZ, 0x7f7fffff ;  /* 0x7f7fffffff002424 */ /* 0x000fc400078e00ff */
[----:B0-----:R-:W-:Y:S01]  /*0250*/  @P2 IMAD.MOV.U32 R2, RZ, RZ, -0x1 ;  /* 0xffffffffff022424 */ /* 0x001fe200078e00ff */
[----:B------:R0:W-:Y:S01]  /*0260*/  @P4 STL [R1+0x84], R6 ;  /* 0x0000840601004387 */ /* 0x0001e20000100800 */
[----:B------:R-:W-:Y:S01]  /*0270*/  ISETP.GE.AND P4, PT, R20, 0x7, PT ;  /* 0x000000071400780c */ /* 0x000fe20003f86270 */
[----:B------:R-:W-:Y:S02]  /*0280*/  @P1 IMAD.MOV.U32 R14, RZ, RZ, 0x7f7fffff ;  /* 0x7f7fffffff0e1424 */ /* 0x000fe400078e00ff */
[----:B------:R2:W-:Y:S01]  /*0290*/  @P5 STL [R1+0x8], R8 ;  /* 0x0000080801005387 */ /* 0x0005e20000100800 */
[----:B------:R-:W-:Y:S02]  /*02a0*/  @P1 IMAD.MOV.U32 R16, RZ, RZ, -0x1 ;  /* 0xffffffffff101424 */ /* 0x000fe400078e00ff */
[----:B------:R-:W-:Y:S01]  /*02b0*/  @P5 IMAD.MOV.U32 R10, RZ, RZ, -0x1 ;  /* 0xffffffffff0a5424 */ /* 0x000fe200078e00ff */
[----:B------:R4:W-:Y:S01]  /*02c0*/  @P2 STL [R1], R0 ;  /* 0x0000000001002387 */ /* 0x0009e20000100800 */
[----:B------:R-:W-:-:S02]  /*02d0*/  @P0 IMAD.MOV.U32 R12, RZ, RZ, -0x1 ;  /* 0xffffffffff0c0424 */ /* 0x000fc400078e00ff */
[----:B-1----:R-:W-:Y:S01]  /*02e0*/  @P3 IMAD.MOV.U32 R4, RZ, RZ, -0x1 ;  /* 0xffffffffff043424 */ /* 0x002fe200078e00ff */
[----:B------:R1:W-:Y:S01]  /*02f0*/  @P2 STL [R1+0x80], R2 ;  /* 0x0000800201002387 */ /* 0x0003e20000100800 */
[----:B------:R-:W-:Y:S01]  /*0300*/  ISETP.GE.AND P2, PT, R20, 0xa, PT ;  /* 0x0000000a1400780c */ /* 0x000fe20003f46270 */
[----:B0-----:R-:W-:Y:S02]  /*0310*/  @P4 IMAD.MOV.U32 R6, RZ, RZ, 0x7f7fffff ;  /* 0x7f7fffffff064424 */ /* 0x001fe400078e00ff */
[----:B--2---:R-:W-:Y:S01]  /*0320*/  @P4 IMAD.MOV.U32 R8, RZ, RZ, -0x1 ;  /* 0xffffffffff084424 */ /* 0x004fe200078e00ff */
[----:B------:R0:W-:Y:S01]  /*0330*/  @P1 STL [R1+0x10], R14 ;  /* 0x0000100e01001387 */ /* 0x0001e20000100800 */
[----:B----4-:R-:W-:Y:S02]  /*0340*/  @P0 IMAD.MOV.U32 R0, RZ, RZ, 0x7f7fffff ;  /* 0x7f7fffffff000424 */ /* 0x010fe400078e00ff */
[----:B------:R-:W-:Y:S01]  /*0350*/  IMAD R5, R24, R9, RZ ;  /* 0x0000000918057224 */ /* 0x000fe200078e02ff */
[----:B------:R2:W-:Y:S01]  /*0360*/  @P1 STL [R1+0x90], R16 ;  /* 0x0000901001001387 */ /* 0x0005e20000100800 */
[----:B------:R-:W-:Y:S01]  /*0370*/  ISETP.GE.AND P1, PT, R20, 0x9, PT ;  /* 0x000000091400780c */ /* 0x000fe20003f26270 */
[----:B-1----:R-:W-:-:S02]  /*0380*/  @P3 IMAD.MOV.U32 R2, RZ, RZ, 0x7f7fffff ;  /* 0x7f7fffffff023424 */ /* 0x002fc400078e00ff */
[----:B------:R1:W-:Y:S01]  /*0390*/  @P4 STL [R1+0x18], R6 ;  /* 0x0000180601004387 */ /* 0x0003e20000100800 */
[----:B0-----:R-:W-:-:S03]  /*03a0*/  @P2 IMAD.MOV.U32 R14, RZ, RZ, 0x7f7fffff ;  /* 0x7f7fffffff0e2424 */ /* 0x001fc600078e00ff */
[----:B------:R0:W-:Y:S01]  /*03b0*/  @P4 STL [R1+0x98], R8 ;  /* 0x0000980801004387 */ /* 0x0001e20000100800 */
[C---:B------:R-:W-:Y:S01]  /*03c0*/  ISETP.GE.AND P4, PT, R20.reuse, 0xc, PT ;  /* 0x0000000c1400780c */ /* 0x040fe20003f86270 */
[----:B--2---:R-:W-:Y:S02]  /*03d0*/  @P2 IMAD.MOV.U32 R16, RZ, RZ, -0x1 ;  /* 0xffffffffff102424 */ /* 0x004fe400078e00ff */
[----:B------:R-:W-:Y:S01]  /*03e0*/  @P5 STL [R1+0x88], R10 ;  /* 0x0000880a01005387 */ /* 0x000fe20000100800 */
[----:B------:R-:W-:-:S03]  /*03f0*/  ISETP.GE.AND P5, PT, R20, 0x8, PT ;  /* 0x000000081400780c */ /* 0x000fc60003fa6270 */
[----:B------:R2:W-:Y:S04]  /*0400*/  @P0 STL [R1+0xc], R0 ;  /* 0x00000c0001000387 */ /* 0x0005e80000100800 */
[----:B------:R4:W-:Y:S01]  /*0410*/  @P0 STL [R1+0x8c], R12 ;  /* 0x00008c0c01000387 */ /* 0x0009e20000100800 */
[C---:B------:R-:W-:Y:S01]  /*0420*/  ISETP.GE.AND P0, PT, R20.reuse, 0xb, PT ;  /* 0x0000000b1400780c */ /* 0x040fe20003f06270 */
[----:B-1----:R-:W-:Y:S02]  /*0430*/  @P4 IMAD.MOV.U32 R6, RZ, RZ, 0x7f7fffff ;  /* 0x7f7fffffff064424 */ /* 0x002fe400078e00ff */
[----:B------:R1:W-:Y:S01]  /*0440*/  @P3 STL [R1+0x14], R2 ;  /* 0x0000140201003387 */ /* 0x0003e20000100800 */
[----:B0-----:R-:W-:Y:S02]  /*0450*/  @P4 IMAD.MOV.U32 R8, RZ, RZ, -0x1 ;  /* 0xffffffffff084424 */ /* 0x001fe400078e00ff */
[----:B--2---:R-:W-:Y:S01]  /*0460*/  @P5 IMAD.MOV.U32 R0, RZ, RZ, 0x7f7fffff ;  /* 0x7f7fffffff005424 */ /* 0x004fe200078e00ff */
[----:B------:R0:W-:Y:S01]  /*0470*/  @P3 STL [R1+0x94], R4 ;  /* 0x0000940401003387 */ /* 0x0001e20000100800 */
[----:B------:R-:W-:Y:S01]  /*0480*/  ISETP.GE.AND P3, PT, R20, 0xd, PT ;  /* 0x0000000d1400780c */ /* 0x000fe20003f66270 */
[----:B----4-:R-:W-:-:S02]  /*0490*/  @P1 IMAD.MOV.U32 R12, RZ, RZ, -0x1 ;  /* 0xffffffffff0c1424 */ /* 0x010fc400078e00ff */
[----:B------:R-:W-:Y:S01]  /*04a0*/  @P2 STL [R1+0x24], R14 ;  /* 0x0000240e01002387 */ /* 0x000fe20000100800 */
[----:B------:R-:W-:Y:S02]  /*04b0*/  @P5 IMAD.MOV.U32 R10, RZ, RZ, -0x1 ;  /* 0xffffffffff0a5424 */ /* 0x000fe400078e00ff */
[----:B-1----:R-:W-:Y:S01]  /*04c0*/  @P1 IMAD.MOV.U32 R2, RZ, RZ, 0x7f7fffff ;  /* 0x7f7fffffff021424 */ /* 0x002fe200078e00ff */
[----:B------:R-:W-:Y:S01]  /*04d0*/  @P1 STL [R1+0xa0], R12 ;  /* 0x0000a00c01001387 */ /* 0x000fe20000100800 */
[----:B0-----:R-:W-:-:S03]  /*04e0*/  @P0 IMAD.MOV.U32 R4, RZ, RZ, 0x7f7fffff ;  /* 0x7f7fffffff040424 */ /* 0x001fc600078e00ff */
[----:B------:R0:W-:Y:S01]  /*04f0*/  @P1 STL [R1+0x20], R2 ;  /* 0x0000200201001387 */ /* 0x0001e20000100800 */
[----:B------:R-:W-:-:S03]  /*0500*/  ISETP.GE.AND P1, PT, R20, 0x10, PT ;  /* 0x000000101400780c */ /* 0x000fc60003f26270 */
[----:B------:R-:W-:Y:S01]  /*0510*/  @P2 STL [R1+0xa4], R16 ;  /* 0x0000a41001002387 */ /* 0x000fe20000100800 */
[----:B------:R-:W-:-:S03]  /*0520*/  ISETP.GE.AND P2, PT, R20, 0xe, PT ;  /* 0x0000000e1400780c */ /* 0x000fc60003f46270 */
[----:B------:R-:W-:Y:S01]  /*0530*/  @P4 STL [R1+0x2c], R6 ;  /* 0x00002c0601004387 */ /* 0x000fe20000100800 */
[----:B0-----:R-:W-:-:S03]  /*0540*/  @P3 IMAD.MOV.U32 R2, RZ, RZ, 0x7f7fffff ;  /* 0x7f7fffffff023424 */ /* 0x001fc600078e00ff */
[----:B------:R-:W-:Y:S01]  /*0550*/  @P4 STL [R1+0xac], R8 ;  /* 0x0000ac0801004387 */ /* 0x000fe20000100800 */
[----:B------:R-:W-:-:S03]  /*0560*/  ISETP.GE.AND P4, PT, R20, 0x11, PT ;  /* 0x000000111400780c */ /* 0x000fc60003f86270 */
[----:B------:R0:W-:Y:S02]  /*0570*/  @P5 STL [R1+0x1c], R0 ;  /* 0x00001c0001005387 */ /* 0x0001e40000100800 */
[----:B------:R-:W-:Y:S02]  /*0580*/  @P2 IMAD.MOV.U32 R12, RZ, RZ, -0x1 ;  /* 0xffffffffff0c2424 */ /* 0x000fe400078e00ff */
[----:B------:R1:W-:Y:S01]  /*0590*/  @P5 STL [R1+0x9c], R10 ;  /* 0x00009c0a01005387 */ /* 0x0003e20000100800 */
[----:B------:R-:W-:-:S03]  /*05a0*/  ISETP.GE.AND P5, PT, R20, 0xf, PT ;  /* 0x0000000f1400780c */ /* 0x000fc60003fa6270 */
[----:B------:R2:W-:Y:S01]  /*05b0*/  @P0 STL [R1+0x28], R4 ;  /* 0x0000280401000387 */ /* 0x0005e20000100800 */
[----:B0-----:R-:W-:-:S03]  /*05c0*/  @P0 IMAD.MOV.U32 R0, RZ, RZ, -0x1 ;  /* 0xffffffffff000424 */ /* 0x001fc600078e00ff */
[----:B------:R0:W-:Y:S01]  /*05d0*/  @P3 STL [R1+0x30], R2 ;  /* 0x0000300201003387 */ /* 0x0001e20000100800 */
[----:B------:R-:W-:Y:S02]  /*05e0*/  @P4 IMAD.MOV.U32 R6, RZ, RZ, 0x7f7fffff ;  /* 0x7f7fffffff064424 */ /* 0x000fe400078e00ff */
[----:B-1----:R-:W-:Y:S01]  /*05f0*/  @P3 IMAD.MOV.U32 R10, RZ, RZ, -0x1 ;  /* 0xffffffffff0a3424 */ /* 0x002fe200078e00ff */
[----:B------:R1:W-:Y:S01]  /*0600*/  @P0 STL [R1+0xa8], R0 ;  /* 0x0000a80001000387 */ /* 0x0003e20000100800 */
[C---:B------:R-:W-:Y:S01]  /*0610*/  ISETP.GE.AND P0, PT, R20.reuse, 0x12, PT ;  /* 0x000000121400780c */ /* 0x040fe20003f06270 */
[----:B--2---:R-:W-:Y:S02]  /*0620*/  @P2 IMAD.MOV.U32 R4, RZ, RZ, 0x7f7fffff ;  /* 0x7f7fffffff042424 */ /* 0x004fe400078e00ff */
[----:B------:R-:W-:Y:S01]  /*0630*/  @P4 IMAD.MOV.U32 R8, RZ, RZ, -0x1 ;  /* 0xffffffffff084424 */ /* 0x000fe200078e00ff */
[----:B------:R2:W-:Y:S01]  /*0640*/  @P3 STL [R1+0xb0], R10 ;  /* 0x0000b00a01003387 */ /* 0x0005e20000100800 */
[----:B0-----:R-:W-:Y:S01]  /*0650*/  @P1 IMAD.MOV.U32 R2, RZ, RZ, -0x1 ;  /* 0xffffffffff021424 */ /* 0x001fe200078e00ff */
[----:B------:R-:W-:Y:S01]  /*0660*/  ISETP.GE.AND P3, PT, R20, 0x14, PT ;  /* 0x000000141400780c */ /* 0x000fe20003f66270 */
[----:B------:R-:W-:Y:S01]  /*0670*/  @P5 IMAD.MOV.U32 R14, RZ, RZ, 0x7f7fffff ;  /* 0x7f7fffffff0e5424 */ /* 0x000fe200078e00ff */
[----:B------:R0:W-:Y:S01]  /*0680*/  @P2 STL [R1+0x34], R4 ;  /* 0x0000340401002387 */ /* 0x0001e20000100800 */
[----:B-1----:R-:W-:-:S02]  /*0690*/  @P1 IMAD.MOV.U32 R0, RZ, RZ, 0x7f7fffff ;  /* 0x7f7fffffff001424 */ /* 0x002fc400078e00ff */
[----:B------:R-:W-:Y:S01]  /*06a0*/  @P5 IMAD.MOV.U32 R16, RZ, RZ, -0x1 ;  /* 0xffffffffff105424 */ /* 0x000fe200078e00ff */
[----:B------:R-:W-:Y:S01]  /*06b0*/  @P2 STL [R1+0xb4], R12 ;  /* 0x0000b40c01002387 */ /* 0x000fe20000100800 */
[----:B------:R-:W-:Y:S01]  /*06c0*/  ISETP.GE.AND P2, PT, R20, 0x13, PT ;  /* 0x000000131400780c */ /* 0x000fe20003f46270 */
[----:B--2---:R-:W-:Y:S02]  /*06d0*/  @P0 IMAD.MOV.U32 R10, RZ, RZ, 0x7f7fffff ;  /* 0x7f7fffffff0a0424 */ /* 0x004fe400078e00ff */
[----:B------:R1:W-:Y:S01]  /*06e0*/  @P1 STL [R1+0x3c], R0 ;  /* 0x00003c0001001387 */ /* 0x0003e20000100800 */
[----:B0-----:R-:W-:-:S03]  /*06f0*/  @P0 IMAD.MOV.U32 R4, RZ, RZ, -0x1 ;  /* 0xffffffffff040424 */ /* 0x001fc600078e00ff */
[----:B------:R0:W-:Y:S01]  /*0700*/  @P1 STL [R1+0xbc], R2 ;  /* 0x0000bc0201001387 */ /* 0x0001e20000100800 */
[----:B------:R-:W-:-:S03]  /*0710*/  ISETP.GE.AND P1, PT, R20, 0x15, PT ;  /* 0x000000151400780c */ /* 0x000fc60003f26270 */
[----:B------:R2:W-:Y:S02]  /*0720*/  @P4 STL [R1+0x40], R6 ;  /* 0x0000400601004387 */ /* 0x0005e40000100800 */
[----:B-1----:R-:W-:Y:S02]  /*0730*/  @P2 IMAD.MOV.U32 R0, RZ, RZ, 0x7f7fffff ;  /* 0x7f7fffffff002424 */ /* 0x002fe400078e00ff */
[----:B------:R-:W-:Y:S01]  /*0740*/  @P4 STL [R1+0xc0], R8 ;  /* 0x0000c00801004387 */ /* 0x000fe20000100800 */
[C---:B------:R-:W-:Y:S01]  /*0750*/  ISETP.GE.AND P4, PT, R20.reuse, 0x16, PT ;  /* 0x000000161400780c */ /* 0x040fe20003f86270 */
[----:B------:R-:W-:Y:S02]  /*0760*/  @P2 IMAD.MOV.U32 R12, RZ, RZ, -0x1 ;  /* 0xffffffffff0c2424 */ /* 0x000fe400078e00ff */
[----:B------:R1:W-:Y:S01]  /*0770*/  @P5 STL [R1+0x38], R14 ;  /* 0x0000380e01005387 */ /* 0x0003e20000100800 */
[----:B0-----:R-:W-:Y:S02]  /*0780*/  @P3 IMAD.MOV.U32 R2, RZ, RZ, -0x1 ;  /* 0xffffffffff023424 */ /* 0x001fe400078e00ff */
[----:B--2---:R-:W-:Y:S01]  /*0790*/  @P1 IMAD.MOV.U32 R6, RZ, RZ, -0x1 ;  /* 0xffffffffff061424 */ /* 0x004fe200078e00ff */
[----:B------:R0:W-:Y:S04]  /*07a0*/  @P0 STL [R1+0x44], R10 ;  /* 0x0000440a01000387 */ /* 0x0001e80000100800 */
[----:B------:R2:W-:Y:S01]  /*07b0*/  @P0 STL [R1+0xc4], R4 ;  /* 0x0000c40401000387 */ /* 0x0005e20000100800 */
[----:B------:R-:W-:Y:S01]  /*07c0*/  ISETP.GE.AND P0, PT, R20, 0x17, PT ;  /* 0x000000171400780c */ /* 0x000fe20003f06270 */
[----:B-1----:R-:W-:-:S02]  /*07d0*/  @P3 IMAD.MOV.U32 R14, RZ, RZ, 0x7f7fffff ;  /* 0x7f7fffffff0e3424 */ /* 0x002fc400078e00ff */
[----:B------:R-:W-:Y:S01]  /*07e0*/  @P4 IMAD.MOV.U32 R8, RZ, RZ, 0x7f7fffff ;  /* 0x7f7fffffff084424 */ /* 0x000fe200078e00ff */
[----:B------:R1:W-:Y:S01]  /*07f0*/  @P2 STL [R1+0x48], R0 ;  /* 0x0000480001002387 */ /* 0x0003e20000100800 */
[----:B0-----:R-:W-:-:S03]  /*0800*/  @P4 IMAD.MOV.U32 R10, RZ, RZ, -0x1 ;  /* 0xffffffffff0a4424 */ /* 0x001fc600078e00ff */
[----:B------:R0:W-:Y:S01]  /*0810*/  @P2 STL [R1+0xc8], R12 ;  /* 0x0000c80c01002387 */ /* 0x0001e20000100800 */
[----:B--2---:R-:W-:Y:S01]  /*0820*/  @P1 IMAD.MOV.U32 R4, RZ, RZ, 0x7f7fffff ;  /* 0x7f7fffffff041424 */ /* 0x004fe200078e00ff */
[----:B------:R-:W-:Y:S02]  /*0830*/  ISETP.GE.AND P2, PT, R20, 0x18, PT ;  /* 0x000000181400780c */ /* 0x000fe40003f46270 */
[----:B------:R-:W-:Y:S01]  /*0840*/  @P3 STL [R1+0x4c], R14 ;  /* 0x00004c0e01003387 */ /* 0x000fe20000100800 */
[----:B-1----:R-:W-:-:S03]  /*0850*/  @P0 IMAD.MOV.U32 R0, RZ, RZ, 0x7f7fffff ;  /* 0x7f7fffffff000424 */ /* 0x002fc600078e00ff */
[----:B------:R1:W-:Y:S01]  /*0860*/  @P3 STL [R1+0xcc], R2 ;  /* 0x0000cc0201003387 */ /* 0x0003e20000100800 */
[----:B------:R-:W-:-:S03]  /*0870*/  ISETP.GE.AND P3, PT, R20, 0x19, PT ;  /* 0x000000191400780c */ /* 0x000fc60003f66270 */
[----:B------:R2:W-:Y:S03]  /*0880*/  @P1 STL [R1+0x50], R4 ;  /* 0x0000500401001387 */ /* 0x0005e60000100800 */
[----:B0-----:R-:W-:Y:S01]  /*0890*/  @P2 IMAD.MOV.U32 R12, RZ, RZ, 0x7f7fffff ;  /* 0x7f7fffffff0c2424 */ /* 0x001fe200078e00ff */
[----:B------:R0:W-:Y:S01]  /*08a0*/  @P1 STL [R1+0xd0], R6 ;  /* 0x0000d00601001387 */ /* 0x0001e20000100800 */
[----:B------:R-:W-:Y:S01]  /*08b0*/  ISETP.GE.AND P1, PT, R20, 0x1b, PT ;  /* 0x0000001b1400780c */ /* 0x000fe20003f26270 */
[----:B-1----:R-:W-:Y:S02]  /*08c0*/  @P0 IMAD.MOV.U32 R2, RZ, RZ, -0x1 ;  /* 0xffffffffff020424 */ /* 0x002fe400078e00ff */
[----:B------:R1:W-:Y:S01]  /*08d0*/  @P4 STL [R1+0x54], R8 ;  /* 0x0000540801004387 */ /* 0x0003e20000100800 */
[----:B--2---:R-:W-:-:S03]  /*08e0*/  @P2 IMAD.MOV.U32 R4, RZ, RZ, -0x1 ;  /* 0xffffffffff042424 */ /* 0x004fc600078e00ff */
[----:B------:R2:W-:Y:S01]  /*08f0*/  @P4 STL [R1+0xd4], R10 ;  /* 0x0000d40a01004387 */ /* 0x0005e20000100800 */
[C---:B------:R-:W-:Y:S01]  /*0900*/  ISETP.GE.AND P4, PT, R20.reuse, 0x1a, PT ;  /* 0x0000001a1400780c */ /* 0x040fe20003f86270 */
[----:B0-----:R-:W-:Y:S02]  /*0910*/  @P3 IMAD.MOV.U32 R6, RZ, RZ, 0x7f7fffff ;  /* 0x7f7fffffff063424 */ /* 0x001fe400078e00ff */
[----:B------:R0:W-:Y:S01]  /*0920*/  @P0 STL [R1+0x58], R0 ;  /* 0x0000580001000387 */ /* 0x0001e20000100800 */
[----:B------:R-:W-:Y:S02]  /*0930*/  @P3 IMAD.MOV.U32 R14, RZ, RZ, -0x1 ;  /* 0xffffffffff0e3424 */ /* 0x000fe400078e00ff */
[----:B-1----:R-:W-:Y:S01]  /*0940*/  @P1 IMAD.MOV.U32 R8, RZ, RZ, 0x7f7fffff ;  /* 0x7f7fffffff081424 */ /* 0x002fe200078e00ff */
[----:B------:R1:W-:Y:S01]  /*0950*/  @P0 STL [R1+0xd8], R2 ;  /* 0x0000d80201000387 */ /* 0x0003e20000100800 */
[----:B------:R-:W-:Y:S01]  /*0960*/  ISETP.GE.AND P0, PT, R20, 0x1c, PT ;  /* 0x0000001c1400780c */ /* 0x000fe20003f06270 */
[----:B--2---:R-:W-:-:S02]  /*0970*/  @P1 IMAD.MOV.U32 R10, RZ, RZ, -0x1 ;  /* 0xffffffffff0a1424 */ /* 0x004fc400078e00ff */
[----:B------:R-:W-:Y:S02]  /*0980*/  @P2 STL [R1+0x5c], R12 ;  /* 0x00005c0c01002387 */ /* 0x000fe40000100800 */
[----:B0-----:R-:W-:Y:S02]  /*0990*/  @P4 IMAD.MOV.U32 R0, RZ, RZ, 0x7f7fffff ;  /* 0x7f7fffffff004424 */ /* 0x001fe400078e00ff */
[----:B------:R0:W-:Y:S01]  /*09a0*/  @P2 STL [R1+0xdc], R4 ;  /* 0x0000dc0401002387 */ /* 0x0001e20000100800 */
[C---:B------:R-:W-:Y:S01]  /*09b0*/  ISETP.GE.AND P2, PT, R20.reuse, 0x1d, PT ;  /* 0x0000001d1400780c */ /* 0x040fe20003f46270 */
[----:B-1----:R-:W-:Y:S02]  /*09c0*/  @P4 IMAD.MOV.U32 R2, RZ, RZ, -0x1 ;  /* 0xffffffffff024424 */ /* 0x002fe400078e00ff */
[----:B------:R1:W-:Y:S04]  /*09d0*/  @P3 STL [R1+0x60], R6 ;  /* 0x0000600601003387 */ /* 0x0003e80000100800 */
[----:B------:R2:W-:Y:S01]  /*09e0*/  @P3 STL [R1+0xe0], R14 ;  /* 0x0000e00e01003387 */ /* 0x0005e20000100800 */
[----:B------:R-:W-:Y:S01]  /*09f0*/  ISETP.GE.AND P3, PT, R20, 0x1e, PT ;  /* 0x0000001e1400780c */ /* 0x000fe20003f66270 */
[----:B0-----:R-:W-:-:S02]  /*0a00*/  @P0 IMAD.MOV.U32 R4, RZ, RZ, 0x7f7fffff ;  /* 0x7f7fffffff040424 */ /* 0x001fc400078e00ff */
[----:B------:R0:W-:Y:S01]  /*0a10*/  @P4 STL [R1+0x64], R0 ;  /* 0x0000640001004387 */ /* 0x0001e20000100800 */
[----:B-1----:R-:W-:-:S03]  /*0a20*/  @P0 IMAD.MOV.U32 R6, RZ, RZ, -0x1 ;  /* 0xffffffffff060424 */ /* 0x002fc600078e00ff */
[----:B------:R-:W-:Y:S01]  /*0a30*/  @P4 STL [R1+0xe4], R2 ;  /* 0x0000e40201004387 */ /* 0x000fe20000100800 */
[C---:B------:R-:W-:Y:S01]  /*0a40*/  ISETP.GE.AND P4, PT, R20.reuse, 0x1f, PT ;  /* 0x0000001f1400780c */ /* 0x040fe20003f86270 */
[----:B------:R-:W-:Y:S02]  /*0a50*/  @P2 IMAD.MOV.U32 R12, RZ, RZ, 0x7f7fffff ;  /* 0x7f7fffffff0c2424 */ /* 0x000fe400078e00ff */
[----:B------:R1:W-:Y:S02]  /*0a60*/  @P1 STL [R1+0x68], R8 ;  /* 0x0000680801001387 */ /* 0x0003e40000100800 */
[----:B--2---:R-:W-:Y:S02]  /*0a70*/  @P3 IMAD.MOV.U32 R14, RZ, RZ, 0x7f7fffff ;  /* 0x7f7fffffff0e3424 */ /* 0x004fe400078e00ff */
[----:B------:R2:W-:Y:S01]  /*0a80*/  @P1 STL [R1+0xe8], R10 ;  /* 0x0000e80a01001387 */ /* 0x0005e20000100800 */
[----:B------:R-:W-:Y:S01]  /*0a90*/  ISETP.GE.AND P1, PT, R20, 0x20, PT ;  /* 0x000000201400780c */ /* 0x000fe20003f26270 */
[----:B0-----:R-:W-:-:S02]  /*0aa0*/  @P2 IMAD.MOV.U32 R0, RZ, RZ, -0x1 ;  /* 0xffffffffff002424 */ /* 0x001fc400078e00ff */
[----:B------:R0:W-:Y:S01]  /*0ab0*/  @P5 STL [R1+0xb8], R16 ;  /* 0x0000b81001005387 */ /* 0x0001e20000100800 */
[----:B-1----:R-:W-:-:S03]  /*0ac0*/  @P3 IMAD.MOV.U32 R8, RZ, RZ, -0x1 ;  /* 0xffffffffff083424 */ /* 0x002fc600078e00ff */
[----:B------:R-:W-:Y:S01]  /*0ad0*/  @P0 STL [R1+0xec], R6 ;  /* 0x0000ec0601000387 */ /* 0x000fe20000100800 */
[----:B--2---:R-:W-:-:S03]  /*0ae0*/  @P4 IMAD.MOV.U32 R10, RZ, RZ, 0x7f7fffff ;  /* 0x7f7fffffff0a4424 */ /* 0x004fc600078e00ff */
[----:B------:R-:W-:Y:S01]  /*0af0*/  @P2 STL [R1+0x70], R12 ;  /* 0x0000700c01002387 */ /* 0x000fe20000100800 */
[----:B0-----:R-:W-:Y:S02]  /*0b00*/  @P4 IMAD.MOV.U32 R16, RZ, RZ, -0x1 ;  /* 0xffffffffff104424 */ /* 0x001fe400078e00ff */
[----:B------:R-:W-:Y:S01]  /*0b10*/  @P1 IMAD.MOV.U32 R26, RZ, RZ, 0x7f7fffff ;  /* 0x7f7fffffff1a1424 */ /* 0x000fe200078e00ff */
[----:B------:R-:W-:Y:S01]  /*0b20*/  @P3 STL [R1+0x74], R14 ;  /* 0x0000740e01003387 */ /* 0x000fe20000100800 */
[----:B------:R-:W-:-:S03]  /*0b30*/  @P1 IMAD.MOV.U32 R28, RZ, RZ, -0x1 ;  /* 0xffffffffff1c1424 */ /* 0x000fc600078e00ff */
[----:B------:R-:W-:Y:S04]  /*0b40*/  @P3 STL [R1+0xf4], R8 ;  /* 0x0000f40801003387 */ /* 0x000fe80000100800 */
[----:B------:R-:W-:Y:S04]  /*0b50*/  @P4 STL [R1+0x78], R10 ;  /* 0x0000780a01004387 */ /* 0x000fe80000100800 */
[----:B------:R-:W-:Y:S04]  /*0b60*/  @P4 STL [R1+0xf8], R16 ;  /* 0x0000f81001004387 */ /* 0x000fe80000100800 */
[----:B------:R-:W-:Y:S04]  /*0b70*/  @P1 STL [R1+0x7c], R26 ;  /* 0x00007c1a01001387 */ /* 0x000fe80000100800 */
[----:B------:R-:W-:Y:S04]  /*0b80*/  @P1 STL [R1+0xfc], R28 ;  /* 0x0000fc1c01001387 */ /* 0x000fe80000100800 */
[----:B------:R0:W-:Y:S04]  /*0b90*/  @P2 STL [R1+0xf0], R0 ;  /* 0x0000f00001002387 */ /* 0x0001e80000100800 */
[----:B------:R1:W-:Y:S01]  /*0ba0*/  @P0 STL [R1+0x6c], R4 ;  /* 0x00006c0401000387 */ /* 0x0003e20000100800 */
[----:B0-----:R-:W-:-:S02]  /*0bb0*/  IMAD R0, R22, R9, R22 ;  /* 0x0000000916007224 */ /* 0x001fc400078e0216 */
[--C-:B-1----:R-:W-:Y:S02]  /*0bc0*/  IMAD R4, R22, 0x4, R11.reuse ;  /* 0x0000000416047824 */ /* 0x102fe400078e020b */
[----:B------:R-:W-:Y:S02]  /*0bd0*/  IMAD R0, R0, 0x4, R11 ;  /* 0x0000000400007824 */ /* 0x000fe400078e020b */
[C---:B------:R-:W-:Y:S02]  /*0be0*/  IMAD R4, R5.reuse, 0x4, R4 ;  /* 0x0000000405047824 */ /* 0x040fe400078e0204 */
[----:B------:R-:W-:Y:S02]  /*0bf0*/  IMAD R5, R5, 0x4, R0 ;  /* 0x0000000405057824 */ /* 0x000fe400078e0200 */
[----:B------:R-:W-:Y:S01]  /*0c00*/  VIADD R0, R1, 0x80 ;  /* 0x0000008001007836 */ /* 0x000fe20000000000 */
[----:B---3--:R0:W1:Y:S04]  /*0c10*/  SHFL.IDX PT, R3, R18, RZ, 0x1f ;  /* 0x00001fff12037589 */ /* 0x00806800000e0000 */
[----:B------:R0:W2:Y:S01]  /*0c20*/  SHFL.IDX PT, R2, R19, RZ, 0x1f ;  /* 0x00001fff13027589 */ /* 0x0000a200000e0000 */
[----:B------:R-:W-:Y:S05]  /*0c30*/  BRA.U !UP0, `(.L_x_0) ;  /* 0x000000cd08147547 */ /* 0x000fea000b800000 */
[C---:B------:R-:W-:Y:S01]  /*0c40*/  LOP3.LUT R16, R9.reuse, 0xe0, RZ, 0xc0, !PT ;  /* 0x000000e009107812 */ /* 0x040fe200078ec0ff */
[----:B------:R-:W-:Y:S01]  /*0c50*/  IMAD.MOV.U32 R12, RZ, RZ, 0x7f7fffff ;  /* 0x7f7fffffff0c7424 */ /* 0x000fe200078e00ff */
[C---:B------:R-:W-:Y:S01]  /*0c60*/  LOP3.LUT R14, R9.reuse, 0x60, RZ, 0xc0, !PT ;  /* 0x00000060090e7812 */ /* 0x040fe200078ec0ff */
[----:B------:R-:W-:Y:S01]  /*0c70*/  UMOV UR4, URZ ;  /* 0x000000ff00047c82 */ /* 0x000fe20008000000 */
[----:B------:R-:W-:-:S07]  /*0c80*/  LOP3.LUT R10, R9, 0x20, RZ, 0xc0, !PT ;  /* 0x00000020090a7812 */ /* 0x000fce00078ec0ff */
.L_x_94:
[----:B--23--:R-:W3:Y:S01]  /*0c90*/  S2R R13, SR_TID.X ;  /* 0x00000000000d7919 */ /* 0x00cee20000002100 */
[----:B------:R-:W4:Y:S01]  /*0ca0*/  LDCU UR6, c[0x0][0x398] ;  /* 0x00007300ff0677ac */ /* 0x000f220008000800 */
[----:B------:R-:W-:Y:S01]  /*0cb0*/  BSSY.RECONVERGENT B0, `(.L_x_1) ;  /* 0x0000015000007945 */ /* 0x000fe20003800200 */
[----:B0-----:R-:W0:Y:S01]  /*0cc0*/  S2R R17, SR_CTAID.X ;  /* 0x0000000000117919 */ /* 0x001e220000002500 */
[----:B----4-:R-:W-:-:S04]  /*0cd0*/  UIADD3 UR6, UPT, UPT, -UR4, UR6, URZ ;  /* 0x0000000604067290 */ /* 0x010fc8000fffe1ff */
[----:B------:R-:W-:-:S04]  /*0ce0*/  UISETP.LT.AND UP0, UPT, UR6, 0x800, UPT ;  /* 0x000008000600788c */ /* 0x000fc8000bf01270 */
[----:B------:R-:W-:Y:S02]  /*0cf0*/  USEL UR7, UR6, 0x800, UP0 ;  /* 0x0000080006077887 */ /* 0x000fe40008000000 */
[----:B---3--:R-:W-:-:S13]  /*0d00*/  ISETP.LT.AND P0, PT, R13, UR6, PT ;  /* 0x000000060d007c0c */ /* 0x008fda000bf01270 */
[----:B0-----:R-:W-:Y:S05]  /*0d10*/  @!P0 BRA `(.L_x_2) ;  /* 0x0000000000388947 */ /* 0x001fea0003800000 */
[----:B------:R-:W0:Y:S01]  /*0d20*/  S2R R18, SR_CgaCtaId ;  /* 0x0000000000127919 */ /* 0x000e220000008800 */
[----:B------:R-:W3:Y:S01]  /*0d30*/  LDC.64 R8, c[0x0][0x390] ;  /* 0x0000e400ff087b82 */ /* 0x000ee20000000a00 */
[----:B------:R-:W-:Y:S01]  /*0d40*/  MOV R11, 0x400 ;  /* 0x00000400000b7802 */ /* 0x000fe20000000f00 */
[----:B------:R-:W-:-:S03]  /*0d50*/  IMAD.MOV.U32 R6, RZ, RZ, R13 ;  /* 0x000000ffff067224 */ /* 0x000fc600078e000d */
[----:B0-----:R-:W-:-:S07]  /*0d60*/  LEA R15, R18, R11, 0x18 ;  /* 0x0000000b120f7211 */ /* 0x001fce00078ec0ff */
.L_x_3:
[----:B0-----:R-:W-:-:S04]  /*0d70*/  VIADD R19, R6, UR4 ;  /* 0x0000000406137c36 */ /* 0x001fc80008000000 */
[----:B---3--:R-:W-:-:S06]  /*0d80*/  IMAD.WIDE.U32 R18, R19, 0x8, R8 ;  /* 0x0000000813127825 */ /* 0x008fcc00078e0008 */
[----:B------:R-:W3:Y:S01]  /*0d90*/  LDG.E.64.CONSTANT R18, desc[UR8][R18.64] ;  /* 0x0000000812127981 */ /* 0x000ee2000c1e9b00 */
[----:B------:R-:W0:Y:S01]  /*0da0*/  LDCU UR5, c[0x0][0x360] ;  /* 0x00006c00ff0577ac */ /* 0x000e220008000800 */
[C---:B------:R-:W-:Y:S02]  /*0db0*/  IMAD R11, R6.reuse, 0x8, R15 ;  /* 0x00000008060b7824 */ /* 0x040fe400078e020f */
[----:B0-----:R-:W-:-:S05]  /*0dc0*/  VIADD R6, R6, UR5 ;  /* 0x0000000506067c36 */ /* 0x001fca0008000000 */
[----:B------:R-:W-:Y:S01]  /*0dd0*/  ISETP.GE.AND P0, PT, R6, UR7, PT ;  /* 0x0000000706007c0c */ /* 0x000fe2000bf06270 */
[----:B---3--:R0:W-:-:S12]  /*0de0*/  STS.64 [R11], R18 ;  /* 0x000000120b007388 */ /* 0x0081d80000000a00 */
[----:B------:R-:W-:Y:S05]  /*0df0*/  @!P0 BRA `(.L_x_3) ;  /* 0xfffffffc00dc8947 */ /* 0x000fea000383ffff */
.L_x_2:
[----:B------:R-:W-:Y:S05]  /*0e00*/  BSYNC.RECONVERGENT B0 ;  /* 0x0000000000007941 */ /* 0x000fea0003800200 */
.L_x_1:
[----:B------:R-:W3:Y:S01]  /*0e10*/  LDCU UR5, c[0x0][0x360] ;  /* 0x00006c00ff0577ac */ /* 0x000ee20008000800 */
[----:B------:R-:W-:Y:S01]  /*0e20*/  SHF.R.U32.HI R6, RZ, 0x5, R13 ;  /* 0x00000005ff067819 */ /* 0x000fe2000001160d */
[----:B------:R-:W-:Y:S01]  /*0e30*/  BAR.SYNC.DEFER_BLOCKING 0x0 ;  /* 0x0000000000007b1d */ /* 0x000fe20000010000 */
[----:B------:R-:W-:-:S05]  /*0e40*/  ISETP.LT.AND P0, PT, R7, UR6, PT ;  /* 0x0000000607007c0c */ /* 0x000fca000bf01270 */
[----:B------:R-:W4:Y:S01]  /*0e50*/  LDCU UR7, c[0x0][0x388] ;  /* 0x00007100ff0777ac */ /* 0x000f220008000800 */
[----:B---3--:R-:W-:-:S06]  /*0e60*/  USHF.R.U32.HI UR5, URZ, 0x5, UR5 ;  /* 0x00000005ff057899 */ /* 0x008fcc0008011605 */
[----:B------:R-:W-:-:S05]  /*0e70*/  IMAD R6, R17, UR5, R6 ;  /* 0x0000000511067c24 */ /* 0x000fca000f8e0206 */
[----:B----4-:R-:W-:-:S13]  /*0e80*/  ISETP.GE.OR P0, PT, R6, UR7, !P0 ;  /* 0x0000000706007c0c */ /* 0x010fda000c706670 */
[----:B------:R-:W-:Y:S05]  /*0e90*/  @P0 BRA `(.L_x_4) ;  /* 0x000000c800640947 */ /* 0x000fea0003800000 */
[----:B0-----:R-:W-:-:S07]  /*0ea0*/  IMAD.MOV.U32 R11, RZ, RZ, R7 ;  /* 0x000000ffff0b7224 */ /* 0x001fce00078e0007 */
.L_x_93:
[----:B0-----:R-:W0:Y:S01]  /*0eb0*/  S2R R9, SR_CgaCtaId ;  /* 0x0000000000097919 */ /* 0x001e220000008800 */
[----:B------:R-:W-:Y:S01]  /*0ec0*/  MOV R6, 0x400 ;  /* 0x0000040000067802 */ /* 0x000fe20000000f00 */
[----:B------:R-:W-:Y:S05]  /*0ed0*/  WARPSYNC.ALL ;  /* 0x0000000000007948 */ /* 0x000fea0003800000 */
[----:B0-----:R-:W-:-:S05]  /*0ee0*/  LEA R17, R9, R6, 0x18 ;  /* 0x0000000609117211 */ /* 0x001fca00078ec0ff */
[----:B------:R-:W-:-:S06]  /*0ef0*/  IMAD R8, R11, 0x8, R17 ;  /* 0x000000080b087824 */ /* 0x000fcc00078e0211 */
[----:B--2---:R-:W2:Y:S02]  /*0f00*/  LDS.64 R8, [R8] ;  /* 0x0000000008087984 */ /* 0x004ea40000000a00 */
[----:B--2---:R-:W-:Y:S01]  /*0f10*/  FADD R9, R2, -R9 ;  /* 0x8000000902097221 */ /* 0x004fe20000000000 */
[----:B-1----:R-:W-:-:S03]  /*0f20*/  FADD R15, R3, -R8 ;  /* 0x80000008030f7221 */ /* 0x002fc60000000000 */
[----:B------:R-:W-:-:S04]  /*0f30*/  FMUL R6, R9, R9 ;  /* 0x0000000909067220 */ /* 0x000fc80000400000 */
[----:B------:R-:W-:-:S05]  /*0f40*/  FFMA R15, R15, R15, R6 ;  /* 0x0000000f0f0f7223 */ /* 0x000fca0000000006 */
[----:B---3--:R-:W-:-:S13]  /*0f50*/  FSETP.GEU.AND P0, PT, R15, R12, PT ;  /* 0x0000000c0f00720b */ /* 0x008fda0003f0e000 */
[----:B------:R-:W-:-:S04]  /*0f60*/  VOTE.ANY R13, PT, !P0 ;  /* 0x00000000000d7806 */ /* 0x000fc800040e0100 */
[----:B------:R-:W-:-:S13]  /*0f70*/  ISETP.NE.AND P0, PT, R13, RZ, PT ;  /* 0x000000ff0d00720c */ /* 0x000fda0003f05270 */
[----:B------:R-:W-:Y:S05]  /*0f80*/  @!P0 BRA `(.L_x_5) ;  /* 0x000000c800088947 */ /* 0x000fea0003800000 */
[----:B------:R-:W0:Y:S01]  /*0f90*/  S2R R6, SR_TID.X ;  /* 0x0000000000067919 */ /* 0x000e220000002100 */
[----:B------:R-:W-:Y:S01]  /*0fa0*/  ISETP.NE.AND P1, PT, R7, RZ, PT ;  /* 0x000000ff0700720c */ /* 0x000fe20003f25270 */
[----:B------:R-:W-:Y:S01]  /*0fb0*/  IMAD.MOV.U32 R9, RZ, RZ, RZ ;  /* 0x000000ffff097224 */ /* 0x000fe200078e00ff */
[----:B------:R-:W1:Y:S01]  /*0fc0*/  LDCU UR7, c[0x0][0x3a8] ;  /* 0x00007500ff0777ac */ /* 0x000e620008000800 */
[----:B0-----:R-:W-:-:S04]  /*0fd0*/  SHF.R.U32.HI R6, RZ, 0x3, R6 ;  /* 0x00000003ff067819 */ /* 0x001fc80000011606 */
[----:B------:R-:W-:-:S05]  /*0fe0*/  LOP3.LUT R6, R6, 0x7c, RZ, 0xc0, !PT ;  /* 0x0000007c06067812 */ /* 0x000fca00078ec0ff */
[----:B------:R-:W-:Y:S02]  /*0ff0*/  IMAD.IADD R8, R17, 0x1, R6 ;  /* 0x0000000111087824 */ /* 0x000fe400078e0206 */
[----:B------:R-:W0:Y:S03]  /*1000*/  POPC R6, R13 ;  /* 0x0000000d00067309 */ /* 0x000e260000000000 */
[----:B------:R-:W2:Y:S04]  /*1010*/  @!P1 LDS R9, [R8+0x4000] ;  /* 0x0040000008099984 */ /* 0x000ea80000000800 */
[----:B--2---:R-:W0:Y:S02]  /*1020*/  SHFL.IDX PT, R9, R9, RZ, 0x1f ;  /* 0x00001fff09097589 */ /* 0x004e2400000e0000 */
[----:B0-----:R-:W-:-:S05]  /*1030*/  IMAD.IADD R6, R6, 0x1, R9 ;  /* 0x0000000106067824 */ /* 0x001fca00078e0209 */
[----:B-1----:R-:W-:-:S04]  /*1040*/  ISETP.GT.AND P0, PT, R6, UR7, PT ;  /* 0x0000000706007c0c */ /* 0x002fc8000bf04270 */
[----:B------:R-:W-:-:S04]  /*1050*/  SEL R6, RZ, 0x1, !P0 ;  /* 0x00000001ff067807 */ /* 0x000fc80004000000 */
[----:B------:R-:W-:Y:S01]  /*1060*/  ISETP.NE.AND P0, PT, R6, RZ, PT ;  /* 0x000000ff0600720c */ /* 0x000fe20003f05270 */
[----:B------:R-:W-:-:S12]  /*1070*/  IMAD.MOV.U32 R6, RZ, RZ, R12 ;  /* 0x000000ffff067224 */ /* 0x000fd800078e000c */
[----:B------:R-:W-:Y:S05]  /*1080*/  @!P0 BRA `(.L_x_6) ;  /* 0x0000006000ac8947 */ /* 0x000fea0003800000 */
[----:B------:R-:W-:Y:S01]  /*1090*/  IMAD.MOV.U32 R6, RZ, RZ, RZ ;  /* 0x000000ffff067224 */ /* 0x000fe200078e00ff */
[----:B------:R-:W-:-:S05]  /*10a0*/  ISETP.GE.AND P0, PT, R20, 0x1, PT ;  /* 0x000000011400780c */ /* 0x000fca0003f06270 */
[----:B------:R-:W0:Y:S04]  /*10b0*/  @!P1 LDS R6, [R8+0x4000] ;  /* 0x0040000008069984 */ /* 0x000e280000000800 */
[----:B0-----:R-:W0:Y:S04]  /*10c0*/  SHFL.IDX PT, R6, R6, RZ, 0x1f ;  /* 0x00001fff06067589 */ /* 0x001e2800000e0000 */
[----:B------:R-:W-:Y:S05]  /*10d0*/  @!P0 BRA `(.L_x_7) ;  /* 0x0000000c00088947 */ /* 0x000fea0003800000 */
[----:B------:R-:W-:-:S05]  /*10e0*/  VIADD R8, R20, 0xffffffff ;  /* 0xffffffff14087836 */ /* 0x000fca0000000000 */
[----:B------:R-:W-:Y:S01]  /*10f0*/  ISETP.GE.U32.AND P0, PT, R8, 0x7, PT ;  /* 0x000000070800780c */ /* 0x000fe20003f06070 */
[----:B------:R-:W-:-:S12]  /*1100*/  IMAD.MOV.U32 R8, RZ, RZ, RZ ;  /* 0x000000ffff087224 */ /* 0x000fd800078e00ff */
[----:B------:R-:W-:Y:S05]  /*1110*/  @!P0 BRA `(.L_x_8) ;  /* 0x00000004006c8947 */ /* 0x000fea0003800000 */
[----:B------:R-:W-:-:S07]  /*1120*/  IMAD.MOV.U32 R8, RZ, RZ, RZ ;  /* 0x000000ffff087224 */ /* 0x000fce00078e00ff */
.L_x_9:
[----:B------:R-:W-:-:S04]  /*1130*/  IMAD R19, R7, R20, RZ ;  /* 0x0000001407137224 */ /* 0x000fc800078e02ff */
[C-C-:B------:R-:W-:Y:S02]  /*1140*/  IMAD.IADD R9, R19.reuse, 0x1, R8.reuse ;  /* 0x0000000113097824 */ /* 0x140fe400078e0208 */
[----:B------:R-:W-:-:S03]  /*1150*/  IMAD.IADD R19, R19, 0x1, R8 ;  /* 0x0000000113137824 */ /* 0x000fc600078e0208 */
[-C--:B0-----:R-:W-:Y:S01]  /*1160*/  ISETP.GE.AND P0, PT, R9, R6.reuse, PT ;  /* 0x000000060900720c */ /* 0x081fe20003f06270 */
[C---:B------:R-:W-:Y:S02]  /*1170*/  VIADD R9, R19.reuse, 0x1 ;  /* 0x0000000113097836 */ /* 0x040fe40000000000 */
[C---:B------:R-:W-:Y:S02]  /*1180*/  VIADD R21, R19.reuse, 0x2 ;  /* 0x0000000213157836 */ /* 0x040fe40000000000 */
[----:B------:R-:W-:Y:S01]  /*1190*/  VIADD R23, R19, 0x3 ;  /* 0x0000000313177836 */ /* 0x000fe20000000000 */
[-C--:B------:R-:W-:Y:S01]  /*11a0*/  ISETP.GE.AND P3, PT, R9, R6.reuse, PT ;  /* 0x000000060900720c */ /* 0x080fe20003f66270 */
[----:B------:R-:W-:Y:S01]  /*11b0*/  IMAD R18, R19, 0x4, R4 ;  /* 0x0000000413127824 */ /* 0x000fe200078e0204 */
[-C--:B------:R-:W-:Y:S01]  /*11c0*/  ISETP.GE.AND P4, PT, R21, R6.reuse, PT ;  /* 0x000000061500720c */ /* 0x080fe20003f86270 */
[----:B------:R-:W-:Y:S01]  /*11d0*/  IMAD R17, R19, 0x4, R5 ;  /* 0x0000000413117824 */ /* 0x000fe200078e0205 */
[----:B------:R-:W-:Y:S01]  /*11e0*/  ISETP.GE.AND P2, PT, R23, R6, PT ;  /* 0x000000061700720c */ /* 0x000fe20003f46270 */
[----:B------:R-:W-:-:S02]  /*11f0*/  VIADD R27, R19, 0x4 ;  /* 0x00000004131b7836 */ /* 0x000fc40000000000 */
[----:B------:R-:W0:Y:S01]  /*1200*/  @!P0 LDS R22, [R18+0x4000] ;  /* 0x0040000012168984 */ /* 0x000e220000000800 */
[C---:B------:R-:W-:Y:S02]  /*1210*/  IMAD R9, R8.reuse, 0x4, R1 ;  /* 0x0000000408097824 */ /* 0x040fe400078e0201 */
[----:B------:R-:W-:Y:S01]  /*1220*/  ISETP.GE.AND P1, PT, R27, R6, PT ;  /* 0x000000061b00720c */ /* 0x000fe20003f26270 */
[----:B------:R-:W-:Y:S01]  /*1230*/  @!P0 LDS R24, [R17+0x4000] ;  /* 0x0040000011188984 */ /* 0x000fe20000000800 */
[----:B------:R-:W-:Y:S02]  /*1240*/  VIADD R8, R8, 0x8 ;  /* 0x0000000808087836 */ /* 0x000fe40000000000 */
[----:B------:R-:W-:Y:S01]  /*1250*/  @P3 IMAD.MOV.U32 R26, RZ, RZ, 0x7f7fffff ;  /* 0x7f7fffffff1a3424 */ /* 0x000fe200078e00ff */
[----:B------:R-:W1:Y:S01]  /*1260*/  @!P3 LDS R21, [R18+0x4004] ;  /* 0x004004001215b984 */ /* 0x000e620000000800 */
[----:B------:R-:W-:Y:S02]  /*1270*/  @P4 IMAD.MOV.U32 R29, RZ, RZ, 0x7f7fffff ;  /* 0x7f7fffffff1d4424 */ /* 0x000fe400078e00ff */
[----:B------:R-:W-:Y:S01]  /*1280*/  @P3 IMAD.MOV.U32 R28, RZ, RZ, -0x1 ;  /* 0xffffffffff1c3424 */ /* 0x000fe200078e00ff */
[----:B------:R-:W2:Y:S04]  /*1290*/  @!P3 LDS R23, [R17+0x4004] ;  /* 0x004004001117b984 */ /* 0x000ea80000000800 */
[----:B------:R-:W3:Y:S04]  /*12a0*/  @!P4 LDS R25, [R18+0x4008] ;  /* 0x004008001219c984 */ /* 0x000ee80000000800 */
[----:B------:R-:W4:Y:S04]  /*12b0*/  @!P4 LDS R27, [R17+0x4008] ;  /* 0x00400800111bc984 */ /* 0x000f280000000800 */
[----:B------:R5:W-:Y:S04]  /*12c0*/  @P4 STL [R9+0x8], R29 ;  /* 0x0000081d09004387 */ /* 0x000be80000100800 */
[----:B------:R0:W-:Y:S04]  /*12d0*/  @P3 STL [R9+0x4], R26 ;  /* 0x0000041a09003387 */ /* 0x0001e80000100800 */
[----:B------:R-:W-:Y:S01]  /*12e0*/  @P3 STL [R9+0x84], R28 ;  /* 0x0000841c09003387 */ /* 0x000fe20000100800 */
[----:B-----5:R-:W-:-:S03]  /*12f0*/  @P2 IMAD.MOV.U32 R29, RZ, RZ, -0x1 ;  /* 0xffffffffff1d2424 */ /* 0x020fc600078e00ff */
[----:B------:R-:W5:Y:S01]  /*1300*/  @!P2 LDS R28, [R18+0x400c] ;  /* 0x00400c00121ca984 */ /* 0x000f620000000800 */
[----:B0-----:R-:W-:-:S03]  /*1310*/  @P1 IMAD.MOV.U32 R26, RZ, RZ, 0x7f7fffff ;  /* 0x7f7fffffff1a1424 */ /* 0x001fc600078e00ff */
[----:B------:R0:W-:Y:S04]  /*1320*/  @P2 STL [R9+0x8c], R29 ;  /* 0x00008c1d09002387 */ /* 0x0001e80000100800 */
[----:B------:R2:W-:Y:S04]  /*1330*/  @!P0 STL [R9], R22 ;  /* 0x0000001609008387 */ /* 0x0005e80000100800 */
[----:B-1----:R-:W-:Y:S01]  /*1340*/  @!P3 STL [R9+0x4], R21 ;  /* 0x000004150900b387 */ /* 0x002fe20000100800 */
[----:B0-----:R-:W-:-:S03]  /*1350*/  VIADD R29, R19, 0x5 ;  /* 0x00000005131d7836 */ /* 0x001fc60000000000 */
[----:B--2---:R-:W-:Y:S01]  /*1360*/  @!P3 STL [R9+0x84], R23 ;  /* 0x000084170900b387 */ /* 0x004fe20000100800 */
[----:B------:R-:W-:Y:S01]  /*1370*/  @P4 IMAD.MOV.U32 R22, RZ, RZ, -0x1 ;  /* 0xffffffffff164424 */ /* 0x000fe200078e00ff */
[----:B------:R-:W-:Y:S01]  /*1380*/  ISETP.GE.AND P3, PT, R29, R6, PT ;  /* 0x000000061d00720c */ /* 0x000fe20003f66270 */
[C---:B------:R-:W-:Y:S01]  /*1390*/  VIADD R29, R19.reuse, 0x6 ;  /* 0x00000006131d7836 */ /* 0x040fe20000000000 */
[----:B------:R-:W-:Y:S01]  /*13a0*/  @P1 STL [R9+0x10], R26 ;  /* 0x0000101a09001387 */ /* 0x000fe20000100800 */
[----:B------:R-:W-:-:S03]  /*13b0*/  VIADD R19, R19, 0x7 ;  /* 0x0000000713137836 */ /* 0x000fc60000000000 */
[----:B------:R-:W-:Y:S02]  /*13c0*/  @P4 STL [R9+0x88], R22 ;  /* 0x0000881609004387 */ /* 0x000fe40000100800 */
[-C--:B------:R-:W-:Y:S02]  /*13d0*/  ISETP.GE.AND P5, PT, R19, R6.reuse, PT ;  /* 0x000000061300720c */ /* 0x080fe40003fa6270 */
[----:B---3--:R-:W-:Y:S04]  /*13e0*/  @!P4 STL [R9+0x8], R25 ;  /* 0x000008190900c387 */ /* 0x008fe80000100800 */
[----:B----4-:R-:W-:Y:S01]  /*13f0*/  @!P4 STL [R9+0x88], R27 ;  /* 0x0000881b0900c387 */ /* 0x010fe20000100800 */
[----:B------:R-:W-:-:S03]  /*1400*/  ISETP.GE.AND P4, PT, R29, R6, PT ;  /* 0x000000061d00720c */ /* 0x000fc60003f86270 */
[----:B------:R-:W0:Y:S04]  /*1410*/  @!P2 LDS R26, [R17+0x400c] ;  /* 0x00400c00111aa984 */ /* 0x000e280000000800 */
[----:B------:R1:W-:Y:S04]  /*1420*/  @!P0 STL [R9+0x80], R24 ;  /* 0x0000801809008387 */ /* 0x0003e80000100800 */
[----:B------:R-:W2:Y:S04]  /*1430*/  @!P1 LDS R22, [R17+0x4010] ;  /* 0x0040100011169984 */ /* 0x000ea80000000800 */
[----:B------:R-:W-:Y:S01]  /*1440*/  @!P3 LDS R23, [R18+0x4014] ;  /* 0x004014001217b984 */ /* 0x000fe20000000800 */
[----:B-1----:R-:W-:-:S03]  /*1450*/  @P2 IMAD.MOV.U32 R24, RZ, RZ, 0x7f7fffff ;  /* 0x7f7fffffff182424 */ /* 0x002fc600078e00ff */
[----:B------:R-:W-:Y:S04]  /*1460*/  @!P3 LDS R21, [R17+0x4014] ;  /* 0x004014001115b984 */ /* 0x000fe80000000800 */
[----:B------:R-:W-:Y:S04]  /*1470*/  @P2 STL [R9+0xc], R24 ;  /* 0x00000c1809002387 */ /* 0x000fe80000100800 */
[----:B------:R-:W1:Y:S04]  /*1480*/  @!P1 LDS R24, [R18+0x4010] ;  /* 0x0040100012189984 */ /* 0x000e680000000800 */
[----:B------:R-:W3:Y:S04]  /*1490*/  @!P4 LDS R19, [R18+0x4018] ;  /* 0x004018001213c984 */ /* 0x000ee80000000800 */
[----:B------:R4:W3:Y:S04]  /*14a0*/  @!P5 LDS R27, [R18+0x401c] ;  /* 0x00401c00121bd984 */ /* 0x0008e80000000800 */
[----:B------:R-:W3:Y:S04]  /*14b0*/  @!P4 LDS R25, [R17+0x4018] ;  /* 0x004018001119c984 */ /* 0x000ee80000000800 */
[----:B------:R2:W3:Y:S01]  /*14c0*/  @!P5 LDS R29, [R17+0x401c] ;  /* 0x00401c00111dd984 */ /* 0x0004e20000000800 */
[----:B----4-:R-:W-:-:S03]  /*14d0*/  @P3 IMAD.MOV.U32 R18, RZ, RZ, 0x7f7fffff ;  /* 0x7f7fffffff123424 */ /* 0x010fc600078e00ff */
[----:B-----5:R4:W-:Y:S04]  /*14e0*/  @!P2 STL [R9+0xc], R28 ;  /* 0x00000c1c0900a387 */ /* 0x0209e80000100800 */
[----:B0-----:R0:W-:Y:S01]  /*14f0*/  @!P2 STL [R9+0x8c], R26 ;  /* 0x00008c1a0900a387 */ /* 0x0011e20000100800 */
[----:B--2---:R-:W-:-:S03]  /*1500*/  @P4 IMAD.MOV.U32 R17, RZ, RZ, 0x7f7fffff ;  /* 0x7f7fffffff114424 */ /* 0x004fc600078e00ff */
[----:B------:R2:W-:Y:S01]  /*1510*/  @P3 STL [R9+0x14], R18 ;  /* 0x0000141209003387 */ /* 0x0005e20000100800 */
[----:B----4-:R-:W-:-:S03]  /*1520*/  @P1 IMAD.MOV.U32 R28, RZ, RZ, -0x1 ;  /* 0xffffffffff1c1424 */ /* 0x010fc600078e00ff */
[----:B------:R4:W-:Y:S01]  /*1530*/  @P4 STL [R9+0x18], R17 ;  /* 0x0000181109004387 */ /* 0x0009e20000100800 */
[----:B0-----:R-:W-:-:S03]  /*1540*/  @P0 IMAD.MOV.U32 R26, RZ, RZ, 0x7f7fffff ;  /* 0x7f7fffffff1a0424 */ /* 0x001fc600078e00ff */
[----:B------:R0:W-:Y:S01]  /*1550*/  @P1 STL [R9+0x90], R28 ;  /* 0x0000901c09001387 */ /* 0x0001e20000100800 */
[----:B--2---:R-:W-:-:S03]  /*1560*/  @P5 IMAD.MOV.U32 R18, RZ, RZ, 0x7f7fffff ;  /* 0x7f7fffffff125424 */ /* 0x004fc600078e00ff */
[----:B------:R2:W-:Y:S01]  /*1570*/  @!P1 STL [R9+0x90], R22 ;  /* 0x0000901609009387 */ /* 0x0005e20000100800 */
[----:B----4-:R-:W-:-:S03]  /*1580*/  LOP3.LUT R17, R20, 0x7ffffff8, RZ, 0xc0, !PT ;  /* 0x7ffffff814117812 */ /* 0x010fc600078ec0ff */
[----:B------:R4:W-:Y:S01]  /*1590*/  @P0 STL [R9], R26 ;  /* 0x0000001a09000387 */ /* 0x0009e20000100800 */
[----:B0-----:R-:W-:-:S03]  /*15a0*/  @P4 IMAD.MOV.U32 R28, RZ, RZ, -0x1 ;  /* 0xffffffffff1c4424 */ /* 0x001fc600078e00ff */
[----:B-1----:R0:W-:Y:S01]  /*15b0*/  @!P1 STL [R9+0x10], R24 ;  /* 0x0000101809009387 */ /* 0x0021e20000100800 */
[----:B--2---:R-:W-:-:S03]  /*15c0*/  @P3 IMAD.MOV.U32 R22, RZ, RZ, -0x1 ;  /* 0xffffffffff163424 */ /* 0x004fc600078e00ff */
[----:B------:R1:W-:Y:S01]  /*15d0*/  @P4 STL [R9+0x98], R28 ;  /* 0x0000981c09004387 */ /* 0x0003e20000100800 */
[----:B----4-:R-:W-:-:S03]  /*15e0*/  @P5 IMAD.MOV.U32 R26, RZ, RZ, -0x1 ;  /* 0xffffffffff1a5424 */ /* 0x010fc600078e00ff */
[----:B------:R1:W-:Y:S01]  /*15f0*/  @P3 STL [R9+0x94], R22 ;  /* 0x0000941609003387 */ /* 0x0003e20000100800 */
[----:B0-----:R-:W-:-:S03]  /*1600*/  @P0 IMAD.MOV.U32 R24, RZ, RZ, -0x1 ;  /* 0xffffffffff180424 */ /* 0x001fc600078e00ff */
[----:B------:R1:W-:Y:S04]  /*1610*/  @P5 STL [R9+0x1c], R18 ;  /* 0x00001c1209005387 */ /* 0x0003e80000100800 */
[----:B------:R1:W-:Y:S04]  /*1620*/  @P5 STL [R9+0x9c], R26 ;  /* 0x00009c1a09005387 */ /* 0x0003e80000100800 */
[----:B------:R1:W-:Y:S04]  /*1630*/  @!P3 STL [R9+0x14], R23 ;  /* 0x000014170900b387 */ /* 0x0003e80000100800 */
[----:B------:R1:W-:Y:S04]  /*1640*/  @!P3 STL [R9+0x94], R21 ;  /* 0x000094150900b387 */ /* 0x0003e80000100800 */
[----:B---3--:R1:W-:Y:S04]  /*1650*/  @!P4 STL [R9+0x18], R19 ;  /* 0x000018130900c387 */ /* 0x0083e80000100800 */
[----:B------:R1:W-:Y:S04]  /*1660*/  @!P5 STL [R9+0x1c], R27 ;  /* 0x00001c1b0900d387 */ /* 0x0003e80000100800 */
[----:B------:R1:W-:Y:S04]  /*1670*/  @!P4 STL [R9+0x98], R25 ;  /* 0x000098190900c387 */ /* 0x0003e80000100800 */
[----:B------:R1:W-:Y:S04]  /*1680*/  @!P5 STL [R9+0x9c], R29 ;  /* 0x00009c1d0900d387 */ /* 0x0003e80000100800 */
[----:B------:R1:W-:Y:S01]  /*1690*/  @P0 STL [R9+0x80], R24 ;  /* 0x0000801809000387 */ /* 0x0003e20000100800 */
[----:B------:R-:W-:-:S13]  /*16a0*/  ISETP.NE.AND P0, PT, R8, R17, PT ;  /* 0x000000110800720c */ /* 0x000fda0003f05270 */
[----:B-1----:R-:W-:Y:S05]  /*16b0*/  @P0 BRA `(.L_x_9) ;  /* 0xfffffff8009c0947 */ /* 0x002fea000383ffff */
[----:B------:R-:W-:-:S07]  /*16c0*/  IMAD.MOV.U32 R8, RZ, RZ, R17 ;  /* 0x000000ffff087224 */ /* 0x000fce00078e0011 */
.L_x_8:
[----:B------:R-:W-:-:S13]  /*16d0*/  ISETP.NE.AND P0, PT, R16, RZ, PT ;  /* 0x000000ff1000720c */ /* 0x000fda0003f05270 */
[----:B------:R-:W-:Y:S05]  /*16e0*/  @!P0 BRA `(.L_x_7) ;  /* 0x0000000400848947 */ /* 0x000fea0003800000 */
[----:B------:R-:W-:Y:S02]  /*16f0*/  LOP3.LUT R9, R20, 0x7, RZ, 0xc0, !PT ;  /* 0x0000000714097812 */ /* 0x000fe400078ec0ff */
[----:B------:R-:W-:-:S03]  /*1700*/  ISETP.NE.AND P4, PT, R14, RZ, PT ;  /* 0x000000ff0e00720c */ /* 0x000fc60003f85270 */
[----:B------:R-:W-:-:S05]  /*1710*/  VIADD R9, R9, 0xffffffff ;  /* 0xffffffff09097836 */ /* 0x000fca0000000000 */
[----:B------:R-:W-:-:S13]  /*1720*/  ISETP.GE.U32.AND P0, PT, R9, 0x3, PT ;  /* 0x000000030900780c */ /* 0x000fda0003f06070 */
[----:B------:R-:W-:Y:S05]  /*1730*/  @!P0 BRA `(.L_x_10) ;  /* 0x0000000000b48947 */ /* 0x000fea0003800000 */
[----:B------:R-:W-:Y:S02]  /*1740*/  IMAD R25, R7, R20, RZ ;  /* 0x0000001407197224 */ /* 0x000fe400078e02ff */
[C---:B------:R-:W-:Y:S02]  /*1750*/  IMAD R18, R8.reuse, 0x4, R1 ;  /* 0x0000000408127824 */ /* 0x040fe400078e0201 */
[----:B------:R-:W-:Y:S02]  /*1760*/  IMAD.IADD R25, R25, 0x1, R8 ;  /* 0x0000000119197824 */ /* 0x000fe400078e0208 */
[----:B------:R-:W-:Y:S02]  /*1770*/  VIADD R8, R8, 0x4 ;  /* 0x0000000408087836 */ /* 0x000fe40000000000 */
[C---:B------:R-:W-:Y:S01]  /*1780*/  VIADD R9, R25.reuse, 0x1 ;  /* 0x0000000119097836 */ /* 0x040fe20000000000 */
[C---:B0-----:R-:W-:Y:S01]  /*1790*/  ISETP.GE.AND P0, PT, R25.reuse, R6, PT ;  /* 0x000000061900720c */ /* 0x041fe20003f06270 */
[----:B------:R-:W-:-:S02]  /*17a0*/  IMAD R19, R25, 0x4, R4 ;  /* 0x0000000419137824 */ /* 0x000fc400078e0204 */
[----:B------:R-:W-:Y:S01]  /*17b0*/  VIADD R21, R25, 0x2 ;  /* 0x0000000219157836 */ /* 0x000fe20000000000 */
[-C--:B------:R-:W-:Y:S01]  /*17c0*/  ISETP.GE.AND P1, PT, R9, R6.reuse, PT ;  /* 0x000000060900720c */ /* 0x080fe20003f26270 */
[C---:B------:R-:W-:Y:S02]  /*17d0*/  VIADD R23, R25.reuse, 0x3 ;  /* 0x0000000319177836 */ /* 0x040fe40000000000 */
[----:B------:R-:W-:Y:S01]  /*17e0*/  IMAD R24, R25, 0x4, R5 ;  /* 0x0000000419187824 */ /* 0x000fe200078e0205 */
[-C--:B------:R-:W-:Y:S02]  /*17f0*/  ISETP.GE.AND P2, PT, R21, R6.reuse, PT ;  /* 0x000000061500720c */ /* 0x080fe40003f46270 */
[----:B------:R-:W-:-:S03]  /*1800*/  ISETP.GE.AND P3, PT, R23, R6, PT ;  /* 0x000000061700720c */ /* 0x000fc60003f66270 */
[----:B------:R-:W0:Y:S01]  /*1810*/  @!P0 LDS R9, [R19+0x4000] ;  /* 0x0040000013098984 */ /* 0x000e220000000800 */
[----:B------:R-:W-:Y:S02]  /*1820*/  @P0 IMAD.MOV.U32 R26, RZ, RZ, 0x7f7fffff ;  /* 0x7f7fffffff1a0424 */ /* 0x000fe400078e00ff */
[----:B------:R-:W-:Y:S01]  /*1830*/  @P0 IMAD.MOV.U32 R28, RZ, RZ, -0x1 ;  /* 0xffffffffff1c0424 */ /* 0x000fe200078e00ff */
[----:B------:R-:W1:Y:S04]  /*1840*/  @!P1 LDS R17, [R19+0x4004] ;  /* 0x0040040013119984 */ /* 0x000e680000000800 */
[----:B------:R-:W2:Y:S04]  /*1850*/  @!P2 LDS R21, [R19+0x4008] ;  /* 0x004008001315a984 */ /* 0x000ea80000000800 */
[----:B------:R3:W4:Y:S04]  /*1860*/  @!P3 LDS R29, [R19+0x400c] ;  /* 0x00400c00131db984 */ /* 0x0007280000000800 */
[----:B------:R-:W5:Y:S04]  /*1870*/  @!P0 LDS R27, [R24+0x4000] ;  /* 0x00400000181b8984 */ /* 0x000f680000000800 */
[----:B------:R-:W5:Y:S01]  /*1880*/  @!P1 LDS R25, [R24+0x4004] ;  /* 0x0040040018199984 */ /* 0x000f620000000800 */
[----:B---3--:R-:W-:-:S03]  /*1890*/  @P1 IMAD.MOV.U32 R19, RZ, RZ, -0x1 ;  /* 0xffffffffff131424 */ /* 0x008fc600078e00ff */
[----:B------:R-:W3:Y:S04]  /*18a0*/  @!P2 LDS R23, [R24+0x4008] ;  /* 0x004008001817a984 */ /* 0x000ee80000000800 */
[----:B------:R0:W3:Y:S04]  /*18b0*/  @!P3 LDS R22, [R24+0x400c] ;  /* 0x00400c001816b984 */ /* 0x0000e80000000800 */
[----:B------:R1:W-:Y:S04]  /*18c0*/  @P0 STL [R18], R26 ;  /* 0x0000001a12000387 */ /* 0x0003e80000100800 */
[----:B------:R2:W-:Y:S01]  /*18d0*/  @P0 STL [R18+0x80], R28 ;  /* 0x0000801c12000387 */ /* 0x0005e20000100800 */
[----:B0-----:R-:W-:-:S03]  /*18e0*/  @P2 IMAD.MOV.U32 R24, RZ, RZ, -0x1 ;  /* 0xffffffffff182424 */ /* 0x001fc600078e00ff */
[----:B------:R0:W-:Y:S01]  /*18f0*/  @!P0 STL [R18], R9 ;  /* 0x0000000912008387 */ /* 0x0001e20000100800 */
[----:B-1----:R-:W-:-:S03]  /*1900*/  @P1 IMAD.MOV.U32 R26, RZ, RZ, 0x7f7fffff ;  /* 0x7f7fffffff1a1424 */ /* 0x002fc600078e00ff */
[----:B------:R-:W-:Y:S01]  /*1910*/  @P1 STL [R18+0x84], R19 ;  /* 0x0000841312001387 */ /* 0x000fe20000100800 */
[----:B--2---:R-:W-:-:S03]  /*1920*/  @P2 IMAD.MOV.U32 R28, RZ, RZ, 0x7f7fffff ;  /* 0x7f7fffffff1c2424 */ /* 0x004fc600078e00ff */
[----:B------:R-:W-:Y:S01]  /*1930*/  @P1 STL [R18+0x4], R26 ;  /* 0x0000041a12001387 */ /* 0x000fe20000100800 */
[----:B0-----:R-:W-:-:S03]  /*1940*/  @P3 IMAD.MOV.U32 R9, RZ, RZ, 0x7f7fffff ;  /* 0x7f7fffffff093424 */ /* 0x001fc600078e00ff */
[----:B------:R-:W-:Y:S04]  /*1950*/  @P2 STL [R18+0x8], R28 ;  /* 0x0000081c12002387 */ /* 0x000fe80000100800 */
[----:B------:R0:W-:Y:S04]  /*1960*/  @P3 STL [R18+0xc], R9 ;  /* 0x00000c0912003387 */ /* 0x0001e80000100800 */
[----:B------:R1:W-:Y:S04]  /*1970*/  @P2 STL [R18+0x88], R24 ;  /* 0x0000881812002387 */ /* 0x0003e80000100800 */
[----:B------:R1:W-:Y:S01]  /*1980*/  @!P1 STL [R18+0x4], R17 ;  /* 0x0000041112009387 */ /* 0x0003e20000100800 */
[----:B0-----:R-:W-:-:S03]  /*1990*/  @P3 IMAD.MOV.U32 R9, RZ, RZ, -0x1 ;  /* 0xffffffffff093424 */ /* 0x001fc600078e00ff */
[----:B------:R1:W-:Y:S04]  /*19a0*/  @!P2 STL [R18+0x8], R21 ;  /* 0x000008151200a387 */ /* 0x0003e80000100800 */
[----:B------:R1:W-:Y:S04]  /*19b0*/  @P3 STL [R18+0x8c], R9 ;  /* 0x00008c0912003387 */ /* 0x0003e80000100800 */
[----:B----4-:R1:W-:Y:S04]  /*19c0*/  @!P3 STL [R18+0xc], R29 ;  /* 0x00000c1d1200b387 */ /* 0x0103e80000100800 */
[----:B-----5:R1:W-:Y:S04]  /*19d0*/  @!P0 STL [R18+0x80], R27 ;  /* 0x0000801b12008387 */ /* 0x0203e80000100800 */
[----:B------:R1:W-:Y:S04]  /*19e0*/  @!P1 STL [R18+0x84], R25 ;  /* 0x0000841912009387 */ /* 0x0003e80000100800 */
[----:B---3--:R1:W-:Y:S04]  /*19f0*/  @!P2 STL [R18+0x88], R23 ;  /* 0x000088171200a387 */ /* 0x0083e80000100800 */
[----:B------:R1:W-:Y:S02]  /*1a00*/  @!P3 STL [R18+0x8c], R22 ;  /* 0x00008c161200b387 */ /* 0x0003e40000100800 */
.L_x_10:
[----:B------:R-:W-:Y:S05]  /*1a10*/  @!P4 BRA `(.L_x_7) ;  /* 0x0000000000b8c947 */ /* 0x000fea0003800000 */
[----:B-1----:R-:W-:Y:S02]  /*1a20*/  LOP3.LUT R9, R20, 0x3, RZ, 0xc0, !PT ;  /* 0x0000000314097812 */ /* 0x002fe400078ec0ff */
[----:B------:R-:W-:-:S03]  /*1a30*/  ISETP.NE.AND P2, PT, R10, RZ, PT ;  /* 0x000000ff0a00720c */ /* 0x000fc60003f45270 */
[----:B------:R-:W-:-:S05]  /*1a40*/  VIADD R9, R9, 0xffffffff ;  /* 0xffffffff09097836 */ /* 0x000fca0000000000 */
[----:B------:R-:W-:-:S13]  /*1a50*/  ISETP.NE.AND P0, PT, R9, RZ, PT ;  /* 0x000000ff0900720c */ /* 0x000fda0003f05270 */
[----:B------:R-:W-:Y:S05]  /*1a60*/  @!P0 BRA `(.L_x_11) ;  /* 0x0000000000688947 */ /* 0x000fea0003800000 */
[----:B------:R-:W-:Y:S02]  /*1a70*/  IMAD R9, R7, R20, RZ ;  /* 0x0000001407097224 */ /* 0x000fe400078e02ff */
[C---:B------:R-:W-:Y:S02]  /*1a80*/  IMAD R21, R8.reuse, 0x4, R1 ;  /* 0x0000000408157824 */ /* 0x040fe400078e0201 */
[----:B------:R-:W-:Y:S02]  /*1a90*/  IMAD.IADD R18, R9, 0x1, R8 ;  /* 0x0000000109127824 */ /* 0x000fe400078e0208 */
[----:B------:R-:W-:Y:S02]  /*1aa0*/  VIADD R8, R8, 0x2 ;  /* 0x0000000208087836 */ /* 0x000fe40000000000 */
[C---:B------:R-:W-:Y:S01]  /*1ab0*/  VIADD R9, R18.reuse, 0x1 ;  /* 0x0000000112097836 */ /* 0x040fe20000000000 */
[C---:B0-----:R-:W-:Y:S01]  /*1ac0*/  ISETP.GE.AND P0, PT, R18.reuse, R6, PT ;  /* 0x000000061200720c */ /* 0x041fe20003f06270 */
[----:B------:R-:W-:-:S03]  /*1ad0*/  IMAD R23, R18, 0x4, R4 ;  /* 0x0000000412177824 */ /* 0x000fc600078e0204 */
[----:B------:R-:W-:-:S09]  /*1ae0*/  ISETP.GE.AND P1, PT, R9, R6, PT ;  /* 0x000000060900720c */ /* 0x000fd20003f26270 */
[C-C-:B------:R-:W-:Y:S01]  /*1af0*/  @!P0 IMAD R17, R18.reuse, 0x4, R5.reuse ;  /* 0x0000000412118824 */ /* 0x140fe200078e0205 */
[----:B------:R-:W0:Y:S01]  /*1b00*/  @!P0 LDS R9, [R23+0x4000] ;  /* 0x0040000017098984 */ /* 0x000e220000000800 */
[----:B------:R-:W-:Y:S02]  /*1b10*/  @P0 IMAD.MOV.U32 R22, RZ, RZ, 0x7f7fffff ;  /* 0x7f7fffffff160424 */ /* 0x000fe400078e00ff */
[----:B------:R-:W-:Y:S02]  /*1b20*/  @!P1 IMAD R19, R18, 0x4, R5 ;  /* 0x0000000412139824 */ /* 0x000fe400078e0205 */
[----:B------:R-:W1:Y:S01]  /*1b30*/  @!P1 LDS R18, [R23+0x4004] ;  /* 0x0040040017129984 */ /* 0x000e620000000800 */
[----:B------:R-:W-:Y:S02]  /*1b40*/  @P0 IMAD.MOV.U32 R24, RZ, RZ, -0x1 ;  /* 0xffffffffff180424 */ /* 0x000fe400078e00ff */
[----:B------:R-:W-:Y:S01]  /*1b50*/  @P1 IMAD.MOV.U32 R26, RZ, RZ, 0x7f7fffff ;  /* 0x7f7fffffff1a1424 */ /* 0x000fe200078e00ff */
[----:B------:R-:W2:Y:S01]  /*1b60*/  @!P0 LDS R17, [R17+0x4000] ;  /* 0x0040000011118984 */ /* 0x000ea20000000800 */
[----:B------:R-:W-:-:S03]  /*1b70*/  @P1 IMAD.MOV.U32 R28, RZ, RZ, -0x1 ;  /* 0xffffffffff1c1424 */ /* 0x000fc600078e00ff */
[----:B------:R-:W3:Y:S04]  /*1b80*/  @!P1 LDS R19, [R19+0x4004] ;  /* 0x0040040013139984 */ /* 0x000ee80000000800 */
[----:B------:R4:W-:Y:S04]  /*1b90*/  @P0 STL [R21], R22 ;  /* 0x0000001615000387 */ /* 0x0009e80000100800 */
[----:B------:R4:W-:Y:S04]  /*1ba0*/  @P0 STL [R21+0x80], R24 ;  /* 0x0000801815000387 */ /* 0x0009e80000100800 */
[----:B------:R4:W-:Y:S04]  /*1bb0*/  @P1 STL [R21+0x4], R26 ;  /* 0x0000041a15001387 */ /* 0x0009e80000100800 */
[----:B------:R4:W-:Y:S04]  /*1bc0*/  @P1 STL [R21+0x84], R28 ;  /* 0x0000841c15001387 */ /* 0x0009e80000100800 */
[----:B0-----:R4:W-:Y:S04]  /*1bd0*/  @!P0 STL [R21], R9 ;  /* 0x0000000915008387 */ /* 0x0019e80000100800 */
[----:B-1----:R4:W-:Y:S04]  /*1be0*/  @!P1 STL [R21+0x4], R18 ;  /* 0x0000041215009387 */ /* 0x0029e80000100800 */
[----:B--2---:R4:W-:Y:S04]  /*1bf0*/  @!P0 STL [R21+0x80], R17 ;  /* 0x0000801115008387 */ /* 0x0049e80000100800 */
[----:B---3--:R4:W-:Y:S02]  /*1c00*/  @!P1 STL [R21+0x84], R19 ;  /* 0x0000841315009387 */ /* 0x0089e40000100800 */
.L_x_11:
[----:B------:R-:W-:Y:S05]  /*1c10*/  @!P2 BRA `(.L_x_7) ;  /* 0x000000000038a947 */ /* 0x000fea0003800000 */
[----:B----4-:R-:W-:-:S04]  /*1c20*/  IMAD R17, R7, R20, RZ ;  /* 0x0000001407117224 */ /* 0x010fc800078e02ff */
[----:B------:R-:W-:Y:S02]  /*1c30*/  IMAD.IADD R17, R17, 0x1, R8 ;  /* 0x0000000111117824 */ /* 0x000fe400078e0208 */
[----:B------:R-:W-:-:S03]  /*1c40*/  IMAD R8, R8, 0x4, R1 ;  /* 0x0000000408087824 */ /* 0x000fc600078e0201 */
[----:B0-----:R-:W-:-:S13]  /*1c50*/  ISETP.GE.AND P0, PT, R17, R6, PT ;  /* 0x000000061100720c */ /* 0x001fda0003f06270 */
[C---:B------:R-:W-:Y:S02]  /*1c60*/  @!P0 IMAD R6, R17.reuse, 0x4, R4 ;  /* 0x0000000411068824 */ /* 0x040fe400078e0204 */
[----:B------:R-:W-:Y:S02]  /*1c70*/  @!P0 IMAD R17, R17, 0x4, R5 ;  /* 0x0000000411118824 */ /* 0x000fe400078e0205 */
[----:B------:R-:W-:Y:S01]  /*1c80*/  @P0 IMAD.MOV.U32 R19, RZ, RZ, 0x7f7fffff ;  /* 0x7f7fffffff130424 */ /* 0x000fe200078e00ff */
[----:B------:R-:W0:Y:S01]  /*1c90*/  @!P0 LDS R9, [R6+0x4000] ;  /* 0x0040000006098984 */ /* 0x000e220000000800 */
[----:B------:R-:W-:-:S03]  /*1ca0*/  @P0 IMAD.MOV.U32 R21, RZ, RZ, -0x1 ;  /* 0xffffffffff150424 */ /* 0x000fc600078e00ff */
[----:B------:R-:W1:Y:S04]  /*1cb0*/  @!P0 LDS R17, [R17+0x4000] ;  /* 0x0040000011118984 */ /* 0x000e680000000800 */
[----:B------:R2:W-:Y:S04]  /*1cc0*/  @P0 STL [R8], R19 ;  /* 0x0000001308000387 */ /* 0x0005e80000100800 */
[----:B------:R2:W-:Y:S04]  /*1cd0*/  @P0 STL [R8+0x80], R21 ;  /* 0x0000801508000387 */ /* 0x0005e80000100800 */
[----:B0-----:R2:W-:Y:S04]  /*1ce0*/  @!P0 STL [R8], R9 ;  /* 0x0000000908008387 */ /* 0x0015e80000100800 */
[----:B-1----:R2:W-:Y:S02]  /*1cf0*/  @!P0 STL [R8+0x80], R17 ;  /* 0x0000801108008387 */ /* 0x0025e40000100800 */
.L_x_7:
[----:B------:R-:W3:Y:S02]  /*1d00*/  LDCU UR7, c[0x0][0x3a8] ;  /* 0x00007500ff0777ac */ /* 0x000ee40008000800 */
[----:B---3--:R-:W-:Y:S01]  /*1d10*/  UISETP.GE.AND UP0, UPT, UR7, 0x2, UPT ;  /* 0x000000020700788c */ /* 0x008fe2000bf06270 */
[----:B------:R-:W-:-:S08]  /*1d20*/  NOP ;  /* 0x0000000000007918 */ /* 0x000fd00000000000 */
[----:B------:R-:W-:Y:S05]  /*1d30*/  BRA.U !UP0, `(.L_x_12) ;  /* 0x0000002108e07547 */ /* 0x000fea000b800000 */
[----:B------:R-:W-:-:S05]  /*1d40*/  UMOV UR5, 0x2 ;  /* 0x0000000200057882 */ /* 0x000fca0000000000 */
.L_x_27:
[----:B------:R-:W-:-:S06]  /*1d50*/  USHF.R.S32.HI UR6, URZ, 0x1, UR5 ;  /* 0x00000001ff067899 */ /* 0x000fcc0008011405 */
[----:B------:R-:W-:Y:S01]  /*1d60*/  ISETP.LE.AND P0, PT, R20, UR6, PT ;  /* 0x0000000614007c0c */ /* 0x000fe2000bf03270 */
[----:B-12-4-:R-:W-:-:S12]  /*1d70*/  IMAD.U32 R17, RZ, RZ, UR6 ;  /* 0x00000006ff117e24 */ /* 0x016fd8000f8e00ff */
[----:B0--3--:R-:W-:Y:S05]  /*1d80*/  @!P0 BRA `(.L_x_13) ;  /* 0x0000000c00988947 */ /* 0x009fea0003800000 */
.L_x_19:
[----:B------:R-:W-:-:S13]  /*1d90*/  ISETP.GE.AND P0, PT, R20, 0x1, PT ;  /* 0x000000011400780c */ /* 0x000fda0003f06270 */
[----:B012---:R-:W-:Y:S05]  /*1da0*/  @!P0 BRA `(.L_x_14) ;  /* 0x0000000c007c8947 */ /* 0x007fea0003800000 */
[-C--:B0-----:R-:W-:Y:S02]  /*1db0*/  IABS R6, R20.reuse ;  /* 0x0000001400067213 */ /* 0x081fe40000000000 */
[----:B------:R-:W-:Y:S02]  /*1dc0*/  IABS R22, R17 ;  /* 0x0000001100167213 */ /* 0x000fe40000000000 */
[----:B------:R-:W0:Y:S01]  /*1dd0*/  I2F.RP R18, R6 ;  /* 0x0000000600127306 */ /* 0x000e220000209400 */
[----:B------:R-:W-:-:S07]  /*1de0*/  IABS R21, R20 ;  /* 0x0000001400157213 */ /* 0x000fce0000000000 */
[----:B0-----:R-:W0:Y:S02]  /*1df0*/  MUFU.RCP R18, R18 ;  /* 0x0000001200127308 */ /* 0x001e240000001000 */
[----:B0-----:R-:W-:-:S06]  /*1e00*/  VIADD R8, R18, 0xffffffe ;  /* 0x0ffffffe12087836 */ /* 0x001fcc0000000000 */
[----:B------:R0:W1:Y:S02]  /*1e10*/  F2I.FTZ.U32.TRUNC.NTZ R9, R8 ;  /* 0x0000000800097305 */ /* 0x000064000021f000 */
[----:B0-----:R-:W-:Y:S02]  /*1e20*/  IMAD.MOV.U32 R8, RZ, RZ, RZ ;  /* 0x000000ffff087224 */ /* 0x001fe400078e00ff */
[----:B-1----:R-:W-:-:S04]  /*1e30*/  IMAD.MOV R19, RZ, RZ, -R9 ;  /* 0x000000ffff137224 */ /* 0x002fc800078e0a09 */
[----:B------:R-:W-:-:S04]  /*1e40*/  IMAD R19, R19, R6, RZ ;  /* 0x0000000613137224 */ /* 0x000fc800078e02ff */
[----:B------:R-:W-:-:S04]  /*1e50*/  IMAD.HI.U32 R9, R9, R19, R8 ;  /* 0x0000001309097227 */ /* 0x000fc800078e0008 */
[----:B------:R-:W-:Y:S02]  /*1e60*/  IMAD.MOV R19, RZ, RZ, -R21 ;  /* 0x000000ffff137224 */ /* 0x000fe400078e0a15 */
[----:B------:R-:W-:-:S04]  /*1e70*/  IMAD.HI.U32 R9, R9, R22, RZ ;  /* 0x0000001609097227 */ /* 0x000fc800078e00ff */
[----:B------:R-:W-:-:S05]  /*1e80*/  IMAD R19, R9, R19, R22 ;  /* 0x0000001309137224 */ /* 0x000fca00078e0216 */
[----:B------:R-:W-:-:S13]  /*1e90*/  ISETP.GT.U32.AND P1, PT, R6, R19, PT ;  /* 0x000000130600720c */ /* 0x000fda0003f24070 */
[----:B------:R-:W-:Y:S02]  /*1ea0*/  @!P1 IMAD.IADD R19, R19, 0x1, -R6 ;  /* 0x0000000113139824 */ /* 0x000fe400078e0a06 */
[----:B------:R-:W-:Y:S01]  /*1eb0*/  @!P1 VIADD R9, R9, 0x1 ;  /* 0x0000000109099836 */ /* 0x000fe20000000000 */
[----:B------:R-:W-:Y:S02]  /*1ec0*/  ISETP.NE.AND P1, PT, R20, RZ, PT ;  /* 0x000000ff1400720c */ /* 0x000fe40003f25270 */
[----:B------:R-:W-:Y:S02]  /*1ed0*/  ISETP.GE.U32.AND P0, PT, R19, R6, PT ;  /* 0x000000061300720c */ /* 0x000fe40003f06070 */
[----:B------:R-:W-:-:S04]  /*1ee0*/  LOP3.LUT R6, R17, R20, RZ, 0x3c, !PT ;  /* 0x0000001411067212 */ /* 0x000fc800078e3cff */
[----:B------:R-:W-:Y:S01]  /*1ef0*/  ISETP.GE.AND P2, PT, R6, RZ, PT ;  /* 0x000000ff0600720c */ /* 0x000fe20003f46270 */
[----:B------:R-:W-:-:S06]  /*1f00*/  VIADD R6, R20, 0xffffffff ;  /* 0xffffffff14067836 */ /* 0x000fcc0000000000 */
[----:B------:R-:W-:Y:S01]  /*1f10*/  @P0 VIADD R9, R9, 0x1 ;  /* 0x0000000109090836 */ /* 0x000fe20000000000 */
[----:B------:R-:W-:-:S05]  /*1f20*/  ISETP.GE.U32.AND P0, PT, R6, 0x7, PT ;  /* 0x000000070600780c */ /* 0x000fca0003f06070 */
[----:B------:R-:W-:Y:S01]  /*1f30*/  @!P2 IMAD.MOV R9, RZ, RZ, -R9 ;  /* 0x000000ffff09a224 */ /* 0x000fe200078e0a09 */
[----:B------:R-:W-:-:S04]  /*1f40*/  @!P1 LOP3.LUT R9, RZ, R20, RZ, 0x33, !PT ;  /* 0x00000014ff099212 */ /* 0x000fc800078e33ff */
[----:B------:R-:W-:-:S03]  /*1f50*/  LOP3.LUT R6, R9, R7, RZ, 0x3c, !PT ;  /* 0x0000000709067212 */ /* 0x000fc600078e3cff */
[----:B------:R-:W-:Y:S05]  /*1f60*/  @!P0 BRA `(.L_x_15) ;  /* 0x0000000400808947 */ /* 0x000fea0003800000 */
[----:B------:R-:W-:-:S07]  /*1f70*/  IMAD.MOV.U32 R8, RZ, RZ, RZ ;  /* 0x000000ffff087224 */ /* 0x000fce00078e00ff */
.L_x_16:
[----:B------:R-:W-:-:S05]  /*1f80*/  IMAD R9, R8, 0x4, R1 ;  /* 0x0000000408097824 */ /* 0x000fca00078e0201 */
[----:B------:R-:W2:Y:S04]  /*1f90*/  LDL R27, [R9] ;  /* 0x00000000091b7983 */ /* 0x000ea80000100800 */
[----:B------:R-:W3:Y:S04]  /*1fa0*/  LDL R29, [R9+0x80] ;  /* 0x00008000091d7983 */ /* 0x000ee80000100800 */
[----:B------:R-:W4:Y:S01]  /*1fb0*/  LDL R23, [R9+0x4] ;  /* 0x0000040009177983 */ /* 0x000f220000100800 */
[----:B------:R-:W-:-:S03]  /*1fc0*/  IMAD R25, R7, R20, RZ ;  /* 0x0000001407197224 */ /* 0x000fc600078e02ff */
[----:B------:R-:W5:Y:S01]  /*1fd0*/  LDL R19, [R9+0x84] ;  /* 0x0000840009137983 */ /* 0x000f620000100800 */
[----:B------:R-:W-:-:S03]  /*1fe0*/  IMAD.IADD R18, R25, 0x1, R8 ;  /* 0x0000000119127824 */ /* 0x000fc600078e0208 */
[----:B------:R-:W5:Y:S02]  /*1ff0*/  LDL R21, [R9+0x8] ;  /* 0x0000080009157983 */ /* 0x000f640000100800 */
[----:B------:R-:W-:Y:S02]  /*2000*/  LOP3.LUT P0, RZ, R18, UR5, RZ, 0xc0, !PT ;  /* 0x0000000512ff7c12 */ /* 0x000fe4000f80c0ff */
[----:B------:R-:W5:Y:S04]  /*2010*/  LDL R25, [R9+0x88] ;  /* 0x0000880009197983 */ /* 0x000f680000100800 */
[----:B--2---:R-:W0:Y:S02]  /*2020*/  SHFL.IDX PT, R22, R27, R6, 0x1f ;  /* 0x00001f061b167589 */ /* 0x004e2400000e0000 */
[----:B0-----:R-:W-:-:S04]  /*2030*/  FSETP.GT.XOR P0, PT, R27, R22, P0 ;  /* 0x000000161b00720b */ /* 0x001fc80000704800 */
[----:B------:R-:W-:Y:S02]  /*2040*/  FSEL R24, R22, R27, P0 ;  /* 0x0000001b16187208 */ /* 0x000fe40000000000 */
[----:B---3--:R-:W0:Y:S01]  /*2050*/  SHFL.IDX PT, R22, R29, R6, 0x1f ;  /* 0x00001f061d167589 */ /* 0x008e2200000e0000 */
[----:B------:R-:W-:Y:S01]  /*2060*/  VIADD R27, R18, 0x1 ;  /* 0x00000001121b7836 */ /* 0x000fe20000000000 */
[----:B0-----:R-:W-:-:S04]  /*2070*/  SEL R22, R22, R29, P0 ;  /* 0x0000001d16167207 */ /* 0x001fc80000000000 */
[----:B------:R-:W-:Y:S01]  /*2080*/  LOP3.LUT P0, RZ, R27, UR5, RZ, 0xc0, !PT ;  /* 0x000000051bff7c12 */ /* 0x000fe2000f80c0ff */
[----:B------:R-:W2:Y:S04]  /*2090*/  LDL R29, [R9+0x8c] ;  /* 0x00008c00091d7983 */ /* 0x000ea80000100800 */
[----:B------:R-:W3:Y:S04]  /*20a0*/  LDL R27, [R9+0xc] ;  /* 0x00000c00091b7983 */ /* 0x000ee80000100800 */
[----:B------:R0:W-:Y:S04]  /*20b0*/  STL [R9+0x80], R22 ;  /* 0x0000801609007387 */ /* 0x0001e80000100800 */
[----:B0-----:R-:W2:Y:S04]  /*20c0*/  LDL R22, [R9+0x10] ;  /* 0x0000100009167983 */ /* 0x001ea80000100800 */
[----:B----4-:R-:W0:Y:S04]  /*20d0*/  SHFL.IDX PT, R26, R23, R6, 0x1f ;  /* 0x00001f06171a7589 */ /* 0x010e2800000e0000 */
[----:B------:R-:W-:Y:S04]  /*20e0*/  STL [R9], R24 ;  /* 0x0000001809007387 */ /* 0x000fe80000100800 */
[----:B-----5:R-:W-:Y:S01]  /*20f0*/  SHFL.IDX PT, R24, R21, R6, 0x1f ;  /* 0x00001f0615187589 */ /* 0x020fe200000e0000 */
[----:B0-----:R-:W-:-:S04]  /*2100*/  FSETP.GT.XOR P0, PT, R23, R26, P0 ;  /* 0x0000001a1700720b */ /* 0x001fc80000704800 */
[----:B------:R-:W-:Y:S02]  /*2110*/  FSEL R28, R26, R23, P0 ;  /* 0x000000171a1c7208 */ /* 0x000fe40000000000 */
[----:B------:R-:W0:Y:S01]  /*2120*/  SHFL.IDX PT, R26, R19, R6, 0x1f ;  /* 0x00001f06131a7589 */ /* 0x000e2200000e0000 */
[----:B------:R-:W-:Y:S01]  /*2130*/  VIADD R23, R18, 0x2 ;  /* 0x0000000212177836 */ /* 0x000fe20000000000 */
[----:B0-----:R-:W-:-:S04]  /*2140*/  SEL R26, R26, R19, P0 ;  /* 0x000000131a1a7207 */ /* 0x001fc80000000000 */
[----:B------:R-:W-:Y:S01]  /*2150*/  LOP3.LUT P0, RZ, R23, UR5, RZ, 0xc0, !PT ;  /* 0x0000000517ff7c12 */ /* 0x000fe2000f80c0ff */
[----:B------:R-:W4:Y:S03]  /*2160*/  LDL R19, [R9+0x90] ;  /* 0x0000900009137983 */ /* 0x000f260000100800 */
[----:B------:R-:W-:-:S04]  /*2170*/  FSETP.GT.XOR P0, PT, R21, R24, P0 ;  /* 0x000000181500720b */ /* 0x000fc80000704800 */
[----:B------:R-:W-:Y:S01]  /*2180*/  FSEL R23, R24, R21, P0 ;  /* 0x0000001518177208 */ /* 0x000fe20000000000 */
[----:B------:R-:W-:Y:S01]  /*2190*/  VIADD R24, R18, 0x3 ;  /* 0x0000000312187836 */ /* 0x000fe20000000000 */
[----:B------:R-:W-:Y:S04]  /*21a0*/  STL [R9+0x84], R26 ;  /* 0x0000841a09007387 */ /* 0x000fe80000100800 */
[----:B------:R-:W-:Y:S01]  /*21b0*/  LOP3.LUT P1, RZ, R24, UR5, RZ, 0xc0, !PT ;  /* 0x0000000518ff7c12 */ /* 0x000fe2000f82c0ff */
[----:B------:R-:W-:Y:S04]  /*21c0*/  STL [R9+0x4], R28 ;  /* 0x0000041c09007387 */ /* 0x000fe80000100800 */
[----:B------:R-:W0:Y:S04]  /*21d0*/  SHFL.IDX PT, R24, R25, R6, 0x1f ;  /* 0x00001f0619187589 */ /* 0x000e2800000e0000 */
[----:B------:R-:W5:Y:S04]  /*21e0*/  LDL R21, [R9+0x14] ;  /* 0x0000140009157983 */ /* 0x000f680000100800 */
[----:B------:R1:W-:Y:S01]  /*21f0*/  STL [R9+0x8], R23 ;  /* 0x0000081709007387 */ /* 0x0003e20000100800 */
[----:B0-----:R-:W-:Y:S01]  /*2200*/  SEL R24, R24, R25, P0 ;  /* 0x0000001918187207 */ /* 0x001fe20000000000 */
[----:B-1----:R-:W-:-:S05]  /*2210*/  VIADD R23, R18, 0x4 ;  /* 0x0000000412177836 */ /* 0x002fca0000000000 */
[----:B------:R-:W-:Y:S01]  /*2220*/  LOP3.LUT P0, RZ, R23, UR5, RZ, 0xc0, !PT ;  /* 0x0000000517ff7c12 */ /* 0x000fe2000f80c0ff */
[----:B------:R-:W-:Y:S04]  /*2230*/  STL [R9+0x88], R24 ;  /* 0x0000881809007387 */ /* 0x000fe80000100800 */
[----:B------:R-:W5:Y:S04]  /*2240*/  LDL R23, [R9+0x18] ;  /* 0x0000180009177983 */ /* 0x000f680000100800 */
[----:B---3--:R-:W0:Y:S04]  /*2250*/  SHFL.IDX PT, R26, R27, R6, 0x1f ;  /* 0x00001f061b1a7589 */ /* 0x008e2800000e0000 */
[----:B--2---:R-:W1:Y:S01]  /*2260*/  SHFL.IDX PT, R25, R22, R6, 0x1f ;  /* 0x00001f0616197589 */ /* 0x004e6200000e0000 */
[----:B0-----:R-:W-:-:S04]  /*2270*/  FSETP.GT.XOR P1, PT, R27, R26, P1 ;  /* 0x0000001a1b00720b */ /* 0x001fc80000f24800 */
[----:B------:R-:W-:Y:S02]  /*2280*/  FSEL R28, R26, R27, P1 ;  /* 0x0000001b1a1c7208 */ /* 0x000fe40000800000 */
[----:B------:R-:W0:Y:S04]  /*2290*/  SHFL.IDX PT, R26, R29, R6, 0x1f ;  /* 0x00001f061d1a7589 */ /* 0x000e2800000e0000 */
[----:B------:R-:W2:Y:S01]  /*22a0*/  LDL R27, [R9+0x94] ;  /* 0x00009400091b7983 */ /* 0x000ea20000100800 */
[----:B-1----:R-:W-:-:S04]  /*22b0*/  FSETP.GT.XOR P0, PT, R22, R25, P0 ;  /* 0x000000191600720b */ /* 0x002fc80000704800 */
[----:B------:R-:W-:Y:S01]  /*22c0*/  FSEL R24, R25, R22, P0 ;  /* 0x0000001619187208 */ /* 0x000fe20000000000 */
[----:B------:R-:W-:Y:S01]  /*22d0*/  VIADD R25, R18, 0x5 ;  /* 0x0000000512197836 */ /* 0x000fe20000000000 */
[----:B0-----:R-:W-:-:S04]  /*22e0*/  SEL R26, R26, R29, P1 ;  /* 0x0000001d1a1a7207 */ /* 0x001fc80000800000 */
[----:B------:R-:W-:Y:S01]  /*22f0*/  LOP3.LUT P1, RZ, R25, UR5, RZ, 0xc0, !PT ;  /* 0x0000000519ff7c12 */ /* 0x000fe2000f82c0ff */
[C---:B------:R-:W-:Y:S01]  /*2300*/  VIADD R25, R18.reuse, 0x6 ;  /* 0x0000000612197836 */ /* 0x040fe20000000000 */
[----:B------:R-:W3:Y:S04]  /*2310*/  LDL R29, [R9+0x1c] ;  /* 0x00001c00091d7983 */ /* 0x000ee80000100800 */
[----:B------:R-:W-:Y:S02]  /*2320*/  LOP3.LUT P2, RZ, R25, UR5, RZ, 0xc0, !PT ;  /* 0x0000000519ff7c12 */ /* 0x000fe4000f84c0ff */
[----:B------:R-:W3:Y:S01]  /*2330*/  LDL R25, [R9+0x98] ;  /* 0x0000980009197983 */ /* 0x000ee20000100800 */
[----:B------:R-:W-:-:S05]  /*2340*/  VIADD R18, R18, 0x7 ;  /* 0x0000000712127836 */ /* 0x000fca0000000000 */
[----:B------:R-:W-:Y:S02]  /*2350*/  LOP3.LUT P3, RZ, R18, UR5, RZ, 0xc0, !PT ;  /* 0x0000000512ff7c12 */ /* 0x000fe4000f86c0ff */
[----:B------:R-:W3:Y:S04]  /*2360*/  LDL R18, [R9+0x9c] ;  /* 0x00009c0009127983 */ /* 0x000ee80000100800 */
[----:B----4-:R-:W0:Y:S04]  /*2370*/  SHFL.IDX PT, R22, R19, R6, 0x1f ;  /* 0x00001f0613167589 */ /* 0x010e2800000e0000 */
[----:B------:R0:W-:Y:S02]  /*2380*/  STL [R9+0x8c], R26 ;  /* 0x00008c1a09007387 */ /* 0x0001e40000100800 */
[----:B0-----:R-:W-:-:S02]  /*2390*/  SEL R26, R22, R19, P0 ;  /* 0x00000013161a7207 */ /* 0x001fc40000000000 */
[----:B-----5:R-:W0:Y:S04]  /*23a0*/  SHFL.IDX PT, R22, R21, R6, 0x1f ;  /* 0x00001f0615167589 */ /* 0x020e2800000e0000 */
[----:B------:R1:W-:Y:S01]  /*23b0*/  STL [R9+0xc], R28 ;  /* 0x00000c1c09007387 */ /* 0x0003e20000100800 */
[----:B0-----:R-:W-:-:S04]  /*23c0*/  FSETP.GT.XOR P1, PT, R21, R22, P1 ;  /* 0x000000161500720b */ /* 0x001fc80000f24800 */
[----:B-1----:R-:W-:Y:S02]  /*23d0*/  FSEL R28, R22, R21, P1 ;  /* 0x00000015161c7208 */ /* 0x002fe40000800000 */
[----:B------:R-:W0:Y:S04]  /*23e0*/  SHFL.IDX PT, R22, R23, R6, 0x1f ;  /* 0x00001f0617167589 */ /* 0x000e2800000e0000 */
[----:B------:R-:W-:Y:S04]  /*23f0*/  STL [R9+0x14], R28 ;  /* 0x0000141c09007387 */ /* 0x000fe80000100800 */
[----:B------:R-:W-:Y:S04]  /*2400*/  STL [R9+0x90], R26 ;  /* 0x0000901a09007387 */ /* 0x000fe80000100800 */
[----:B------:R-:W-:Y:S01]  /*2410*/  STL [R9+0x10], R24 ;  /* 0x0000101809007387 */ /* 0x000fe20000100800 */
[----:B0-----:R-:W-:-:S04]  /*2420*/  FSETP.GT.XOR P2, PT, R23, R22, P2 ;  /* 0x000000161700720b */ /* 0x001fc80001744800 */
[----:B------:R-:W-:Y:S01]  /*2430*/  FSEL R22, R22, R23, P2 ;  /* 0x0000001716167208 */ /* 0x000fe20001000000 */
[----:B------:R-:W-:-:S04]  /*2440*/  VIADD R8, R8, 0x8 ;  /* 0x0000000808087836 */ /* 0x000fc80000000000 */
[----:B------:R-:W-:Y:S04]  /*2450*/  STL [R9+0x18], R22 ;  /* 0x0000181609007387 */ /* 0x000fe80000100800 */
[----:B--2---:R-:W-:Y:S04]  /*2460*/  SHFL.IDX PT, R24, R27, R6, 0x1f ;  /* 0x00001f061b187589 */ /* 0x004fe800000e0000 */
[----:B---3--:R-:W0:Y:S04]  /*2470*/  SHFL.IDX PT, R19, R25, R6, 0x1f ;  /* 0x00001f0619137589 */ /* 0x008e2800000e0000 */
[----:B------:R-:W1:Y:S01]  /*2480*/  SHFL.IDX PT, R28, R29, R6, 0x1f ;  /* 0x00001f061d1c7589 */ /* 0x000e6200000e0000 */
[----:B0-----:R-:W-:-:S03]  /*2490*/  SEL R26, R19, R25, P2 ;  /* 0x00000019131a7207 */ /* 0x001fc60001000000 */
[----:B------:R-:W0:Y:S01]  /*24a0*/  SHFL.IDX PT, R19, R18, R6, 0x1f ;  /* 0x00001f0612137589 */ /* 0x000e2200000e0000 */
[----:B-1----:R-:W-:Y:S02]  /*24b0*/  FSETP.GT.XOR P3, PT, R29, R28, P3 ;  /* 0x0000001c1d00720b */ /* 0x002fe40001f64800 */
[----:B------:R-:W-:Y:S02]  /*24c0*/  SEL R24, R24, R27, P1 ;  /* 0x0000001b18187207 */ /* 0x000fe40000800000 */
[----:B------:R-:W-:Y:S01]  /*24d0*/  FSEL R21, R28, R29, P3 ;  /* 0x0000001d1c157208 */ /* 0x000fe20001800000 */
[----:B------:R1:W-:Y:S04]  /*24e0*/  STL [R9+0x98], R26 ;  /* 0x0000981a09007387 */ /* 0x0003e80000100800 */
[----:B------:R1:W-:Y:S04]  /*24f0*/  STL [R9+0x94], R24 ;  /* 0x0000941809007387 */ /* 0x0003e80000100800 */
[----:B------:R1:W-:Y:S01]  /*2500*/  STL [R9+0x1c], R21 ;  /* 0x00001c1509007387 */ /* 0x0003e20000100800 */
[----:B0-----:R-:W-:-:S02]  /*2510*/  SEL R28, R19, R18, P3 ;  /* 0x00000012131c7207 */ /* 0x001fc40001800000 */
[----:B------:R-:W-:-:S03]  /*2520*/  LOP3.LUT R19, R20, 0x3fffff8, RZ, 0xc0, !PT ;  /* 0x03fffff814137812 */ /* 0x000fc600078ec0ff */
[----:B------:R1:W-:Y:S01]  /*2530*/  STL [R9+0x9c], R28 ;  /* 0x00009c1c09007387 */ /* 0x0003e20000100800 */
[----:B------:R-:W-:-:S13]  /*2540*/  ISETP.NE.AND P0, PT, R8, R19, PT ;  /* 0x000000130800720c */ /* 0x000fda0003f05270 */
[----:B-1----:R-:W-:Y:S05]  /*2550*/  @P0 BRA `(.L_x_16) ;  /* 0xfffffff800880947 */ /* 0x002fea000383ffff */
[----:B------:R-:W-:-:S07]  /*2560*/  IMAD.MOV.U32 R8, RZ, RZ, R19 ;  /* 0x000000ffff087224 */ /* 0x000fce00078e0013 */
.L_x_15:
[----:B------:R-:W-:-:S13]  /*2570*/  ISETP.NE.AND P0, PT, R16, RZ, PT ;  /* 0x000000ff1000720c */ /* 0x000fda0003f05270 */
[----:B------:R-:W-:Y:S05]  /*2580*/  @!P0 BRA `(.L_x_14) ;  /* 0x0000000400848947 */ /* 0x000fea0003800000 */
[----:B------:R-:W-:Y:S02]  /*2590*/  LOP3.LUT R9, R20, 0x7, RZ, 0xc0, !PT ;  /* 0x0000000714097812 */ /* 0x000fe400078ec0ff */
[----:B------:R-:W-:-:S03]  /*25a0*/  ISETP.NE.AND P3, PT, R14, RZ, PT ;  /* 0x000000ff0e00720c */ /* 0x000fc60003f65270 */
[----:B------:R-:W-:-:S05]  /*25b0*/  VIADD R9, R9, 0xffffffff ;  /* 0xffffffff09097836 */ /* 0x000fca0000000000 */
[----:B------:R-:W-:-:S13]  /*25c0*/  ISETP.GE.U32.AND P0, PT, R9, 0x3, PT ;  /* 0x000000030900780c */ /* 0x000fda0003f06070 */
[----:B------:R-:W-:Y:S05]  /*25d0*/  @!P0 BRA `(.L_x_17) ;  /* 0x0000000000bc8947 */ /* 0x000fea0003800000 */
[----:B------:R-:W-:-:S05]  /*25e0*/  IMAD R9, R8, 0x4, R1 ;  /* 0x0000000408097824 */ /* 0x000fca00078e0201 */
[----:B------:R-:W2:Y:S04]  /*25f0*/  LDL R19, [R9+0x4] ;  /* 0x0000040009137983 */ /* 0x000ea80000100800 */
[----:B------:R-:W3:Y:S01]  /*2600*/  LDL R18, [R9+0x84] ;  /* 0x0000840009127983 */ /* 0x000ee20000100800 */
[----:B------:R-:W-:-:S03]  /*2610*/  IMAD R21, R7, R20, RZ ;  /* 0x0000001407157224 */ /* 0x000fc600078e02ff */
[----:B------:R-:W4:Y:S01]  /*2620*/  LDL R29, [R9+0x8] ;  /* 0x00000800091d7983 */ /* 0x000f220000100800 */
[----:B------:R-:W-:-:S03]  /*2630*/  IMAD.IADD R21, R21, 0x1, R8 ;  /* 0x0000000115157824 */ /* 0x000fc600078e0208 */
[----:B------:R-:W5:Y:S01]  /*2640*/  LDL R27, [R9] ;  /* 0x00000000091b7983 */ /* 0x000f620000100800 */
[----:B------:R-:W-:-:S05]  /*2650*/  VIADD R23, R21, 0x1 ;  /* 0x0000000115177836 */ /* 0x000fca0000000000 */
[----:B------:R-:W-:Y:S01]  /*2660*/  LOP3.LUT P0, RZ, R23, UR5, RZ, 0xc0, !PT ;  /* 0x0000000517ff7c12 */ /* 0x000fe2000f80c0ff */
[----:B------:R-:W-:Y:S01]  /*2670*/  VIADD R24, R21, 0x2 ;  /* 0x0000000215187836 */ /* 0x000fe20000000000 */
[----:B------:R-:W5:Y:S04]  /*2680*/  LDL R23, [R9+0x88] ;  /* 0x0000880009177983 */ /* 0x000f680000100800 */
[----:B--2---:R-:W0:Y:S04]  /*2690*/  SHFL.IDX PT, R22, R19, R6, 0x1f ;  /* 0x00001f0613167589 */ /* 0x004e2800000e0000 */
[----:B---3--:R-:W1:Y:S01]  /*26a0*/  SHFL.IDX PT, R25, R18, R6, 0x1f ;  /* 0x00001f0612197589 */ /* 0x008e6200000e0000 */
[----:B0-----:R-:W-:-:S02]  /*26b0*/  FSETP.GT.XOR P1, PT, R19, R22, P0 ;  /* 0x000000161300720b */ /* 0x001fc40000724800 */
[C---:B------:R-:W-:Y:S01]  /*26c0*/  LOP3.LUT P0, RZ, R21.reuse, UR5, RZ, 0xc0, !PT ;  /* 0x0000000515ff7c12 */ /* 0x040fe2000f80c0ff */
[----:B------:R-:W-:Y:S01]  /*26d0*/  VIADD R21, R21, 0x3 ;  /* 0x0000000315157836 */ /* 0x000fe20000000000 */
[----:B------:R-:W-:Y:S02]  /*26e0*/  FSEL R22, R22, R19, P1 ;  /* 0x0000001316167208 */ /* 0x000fe40000800000 */
[----:B-1----:R-:W-:Y:S01]  /*26f0*/  SEL R26, R25, R18, P1 ;  /* 0x00000012191a7207 */ /* 0x002fe20000800000 */
[----:B------:R-:W2:Y:S01]  /*2700*/  LDL R19, [R9+0x80] ;  /* 0x0000800009137983 */ /* 0x000ea20000100800 */
[----:B------:R-:W-:-:S03]  /*2710*/  LOP3.LUT P4, RZ, R21, UR5, RZ, 0xc0, !PT ;  /* 0x0000000515ff7c12 */ /* 0x000fc6000f88c0ff */
[----:B------:R-:W3:Y:S04]  /*2720*/  LDL R21, [R9+0xc] ;  /* 0x00000c0009157983 */ /* 0x000ee80000100800 */
[----:B------:R-:W3:Y:S04]  /*2730*/  LDL R25, [R9+0x8c] ;  /* 0x00008c0009197983 */ /* 0x000ee80000100800 */
[----:B------:R-:W-:Y:S04]  /*2740*/  STL [R9+0x4], R22 ;  /* 0x0000041609007387 */ /* 0x000fe80000100800 */
[----:B----4-:R-:W0:Y:S01]  /*2750*/  SHFL.IDX PT, R22, R29, R6, 0x1f ;  /* 0x00001f061d167589 */ /* 0x010e2200000e0000 */
[----:B------:R-:W-:-:S03]  /*2760*/  LOP3.LUT P2, RZ, R24, UR5, RZ, 0xc0, !PT ;  /* 0x0000000518ff7c12 */ /* 0x000fc6000f84c0ff */
[----:B------:R-:W-:Y:S04]  /*2770*/  STL [R9+0x84], R26 ;  /* 0x0000841a09007387 */ /* 0x000fe80000100800 */
[----:B-----5:R-:W1:Y:S01]  /*2780*/  SHFL.IDX PT, R18, R27, R6, 0x1f ;  /* 0x00001f061b127589 */ /* 0x020e6200000e0000 */
[----:B0-----:R-:W-:-:S04]  /*2790*/  FSETP.GT.XOR P2, PT, R29, R22, P2 ;  /* 0x000000161d00720b */ /* 0x001fc80001744800 */
[----:B------:R-:W-:Y:S02]  /*27a0*/  FSEL R28, R22, R29, P2 ;  /* 0x0000001d161c7208 */ /* 0x000fe40001000000 */
[----:B------:R-:W0:Y:S01]  /*27b0*/  SHFL.IDX PT, R22, R23, R6, 0x1f ;  /* 0x00001f0617167589 */ /* 0x000e2200000e0000 */
[----:B-1----:R-:W-:-:S03]  /*27c0*/  FSETP.GT.XOR P0, PT, R27, R18, P0 ;  /* 0x000000121b00720b */ /* 0x002fc60000704800 */
[----:B------:R-:W-:Y:S01]  /*27d0*/  STL [R9+0x8], R28 ;  /* 0x0000081c09007387 */ /* 0x000fe20000100800 */
[----:B------:R-:W-:-:S05]  /*27e0*/  FSEL R18, R18, R27, P0 ;  /* 0x0000001b12127208 */ /* 0x000fca0000000000 */
[----:B------:R-:W-:Y:S01]  /*27f0*/  STL [R9], R18 ;  /* 0x0000001209007387 */ /* 0x000fe20000100800 */
[----:B0-----:R-:W-:-:S05]  /*2800*/  SEL R22, R22, R23, P2 ;  /* 0x0000001716167207 */ /* 0x001fca0001000000 */
[----:B------:R-:W-:Y:S01]  /*2810*/  STL [R9+0x88], R22 ;  /* 0x0000881609007387 */ /* 0x000fe20000100800 */
[----:B------:R-:W-:-:S03]  /*2820*/  VIADD R8, R8, 0x4 ;  /* 0x0000000408087836 */ /* 0x000fc60000000000 */
[----:B--2---:R-:W0:Y:S04]  /*2830*/  SHFL.IDX PT, R24, R19, R6, 0x1f ;  /* 0x00001f0613187589 */ /* 0x004e2800000e0000 */
[----:B---3--:R-:W1:Y:S04]  /*2840*/  SHFL.IDX PT, R26, R21, R6, 0x1f ;  /* 0x00001f06151a7589 */ /* 0x008e6800000e0000 */
[----:B------:R-:W2:Y:S01]  /*2850*/  SHFL.IDX PT, R29, R25, R6, 0x1f ;  /* 0x00001f06191d7589 */ /* 0x000ea200000e0000 */
[----:B0-----:R-:W-:Y:S02]  /*2860*/  SEL R24, R24, R19, P0 ;  /* 0x0000001318187207 */ /* 0x001fe40000000000 */
[----:B-1----:R-:W-:-:S04]  /*2870*/  FSETP.GT.XOR P4, PT, R21, R26, P4 ;  /* 0x0000001a1500720b */ /* 0x002fc80002784800 */
[----:B------:R-:W-:Y:S02]  /*2880*/  FSEL R26, R26, R21, P4 ;  /* 0x000000151a1a7208 */ /* 0x000fe40002000000 */
[----:B--2---:R-:W-:Y:S01]  /*2890*/  SEL R28, R29, R25, P4 ;  /* 0x000000191d1c7207 */ /* 0x004fe20002000000 */
[----:B------:R0:W-:Y:S04]  /*28a0*/  STL [R9+0x80], R24 ;  /* 0x0000801809007387 */ /* 0x0001e80000100800 */
[----:B------:R0:W-:Y:S04]  /*28b0*/  STL [R9+0xc], R26 ;  /* 0x00000c1a09007387 */ /* 0x0001e80000100800 */
[----:B------:R0:W-:Y:S02]  /*28c0*/  STL [R9+0x8c], R28 ;  /* 0x00008c1c09007387 */ /* 0x0001e40000100800 */
.L_x_17:
[----:B------:R-:W-:Y:S05]  /*28d0*/  @!P3 BRA `(.L_x_14) ;  /* 0x0000000000b0b947 */ /* 0x000fea0003800000 */
[----:B0-----:R-:W-:Y:S02]  /*28e0*/  LOP3.LUT R9, R20, 0x3, RZ, 0xc0, !PT ;  /* 0x0000000314097812 */ /* 0x001fe400078ec0ff */
[----:B------:R-:W-:-:S03]  /*28f0*/  ISETP.NE.AND P2, PT, R10, RZ, PT ;  /* 0x000000ff0a00720c */ /* 0x000fc60003f45270 */
[----:B------:R-:W-:-:S05]  /*2900*/  VIADD R9, R9, 0xffffffff ;  /* 0xffffffff09097836 */ /* 0x000fca0000000000 */
[----:B------:R-:W-:-:S13]  /*2910*/  ISETP.NE.AND P0, PT, R9, RZ, PT ;  /* 0x000000ff0900720c */ /* 0x000fda0003f05270 */
[----:B------:R-:W-:Y:S05]  /*2920*/  @!P0 BRA `(.L_x_18) ;  /* 0x0000000000648947 */ /* 0x000fea0003800000 */
[----:B------:R-:W-:-:S05]  /*2930*/  IMAD R9, R8, 0x4, R1 ;  /* 0x0000000408097824 */ /* 0x000fca00078e0201 */
[----:B------:R-:W2:Y:S04]  /*2940*/  LDL R25, [R9] ;  /* 0x0000000009197983 */ /* 0x000ea80000100800 */
[----:B------:R-:W3:Y:S04]  /*2950*/  LDL R21, [R9+0x4] ;  /* 0x0000040009157983 */ /* 0x000ee80000100800 */
[----:B------:R-:W4:Y:S04]  /*2960*/  LDL R23, [R9+0x80] ;  /* 0x0000800009177983 */ /* 0x000f280000100800 */
[----:B------:R-:W5:Y:S01]  /*2970*/  LDL R19, [R9+0x84] ;  /* 0x0000840009137983 */ /* 0x000f620000100800 */
[----:B------:R-:W-:-:S04]  /*2980*/  IMAD R27, R7, R20, RZ ;  /* 0x00000014071b7224 */ /* 0x000fc800078e02ff */
[----:B------:R-:W-:Y:S02]  /*2990*/  IMAD.IADD R22, R27, 0x1, R8 ;  /* 0x000000011b167824 */ /* 0x000fe400078e0208 */
[----:B------:R-:W-:-:S03]  /*29a0*/  VIADD R8, R8, 0x2 ;  /* 0x0000000208087836 */ /* 0x000fc60000000000 */
[C---:B------:R-:W-:Y:S01]  /*29b0*/  LOP3.LUT P0, RZ, R22.reuse, UR5, RZ, 0xc0, !PT ;  /* 0x0000000516ff7c12 */ /* 0x040fe2000f80c0ff */
[----:B------:R-:W-:-:S05]  /*29c0*/  VIADD R22, R22, 0x1 ;  /* 0x0000000116167836 */ /* 0x000fca0000000000 */
[----:B------:R-:W-:Y:S01]  /*29d0*/  LOP3.LUT P1, RZ, R22, UR5, RZ, 0xc0, !PT ;  /* 0x0000000516ff7c12 */ /* 0x000fe2000f82c0ff */
[----:B--2---:R-:W0:Y:S04]  /*29e0*/  SHFL.IDX PT, R18, R25, R6, 0x1f ;  /* 0x00001f0619127589 */ /* 0x004e2800000e0000 */
[----:B---3--:R-:W1:Y:S04]  /*29f0*/  SHFL.IDX PT, R24, R21, R6, 0x1f ;  /* 0x00001f0615187589 */ /* 0x008e6800000e0000 */
[----:B-----5:R-:W2:Y:S01]  /*2a00*/  SHFL.IDX PT, R26, R19, R6, 0x1f ;  /* 0x00001f06131a7589 */ /* 0x020ea200000e0000 */
[----:B0-----:R-:W-:-:S04]  /*2a10*/  FSETP.GT.XOR P0, PT, R25, R18, P0 ;  /* 0x000000121900720b */ /* 0x001fc80000704800 */
[----:B------:R-:W-:Y:S02]  /*2a20*/  FSEL R22, R18, R25, P0 ;  /* 0x0000001912167208 */ /* 0x000fe40000000000 */
[----:B----4-:R-:W0:Y:S01]  /*2a30*/  SHFL.IDX PT, R18, R23, R6, 0x1f ;  /* 0x00001f0617127589 */ /* 0x010e2200000e0000 */
[----:B-1----:R-:W-:-:S03]  /*2a40*/  FSETP.GT.XOR P1, PT, R21, R24, P1 ;  /* 0x000000181500720b */ /* 0x002fc60000f24800 */
[----:B------:R1:W-:Y:S01]  /*2a50*/  STL [R9], R22 ;  /* 0x0000001609007387 */ /* 0x0003e20000100800 */
[----:B------:R-:W-:Y:S02]  /*2a60*/  FSEL R24, R24, R21, P1 ;  /* 0x0000001518187208 */ /* 0x000fe40000800000 */
[----:B--2---:R-:W-:-:S03]  /*2a70*/  SEL R26, R26, R19, P1 ;  /* 0x000000131a1a7207 */ /* 0x004fc60000800000 */
[----:B------:R1:W-:Y:S04]  /*2a80*/  STL [R9+0x4], R24 ;  /* 0x0000041809007387 */ /* 0x0003e80000100800 */
[----:B------:R1:W-:Y:S01]  /*2a90*/  STL [R9+0x84], R26 ;  /* 0x0000841a09007387 */ /* 0x0003e20000100800 */
[----:B0-----:R-:W-:-:S05]  /*2aa0*/  SEL R18, R18, R23, P0 ;  /* 0x0000001712127207 */ /* 0x001fca0000000000 */
[----:B------:R1:W-:Y:S02]  /*2ab0*/  STL [R9+0x80], R18 ;  /* 0x0000801209007387 */ /* 0x0003e40000100800 */
.L_x_18:
[----:B------:R-:W-:Y:S05]  /*2ac0*/  @!P2 BRA `(.L_x_14) ;  /* 0x000000000034a947 */ /* 0x000fea0003800000 */
[----:B-1----:R-:W-:-:S05]  /*2ad0*/  IMAD R9, R8, 0x4, R1 ;  /* 0x0000000408097824 */ /* 0x002fca00078e0201 */
[----:B------:R-:W2:Y:S04]  /*2ae0*/  LDL R19, [R9] ;  /* 0x0000000009137983 */ /* 0x000ea80000100800 */
[----:B------:R-:W3:Y:S01]  /*2af0*/  LDL R21, [R9+0x80] ;  /* 0x0000800009157983 */ /* 0x000ee20000100800 */
[----:B------:R-:W-:-:S04]  /*2b00*/  IMAD R23, R7, R20, RZ ;  /* 0x0000001407177224 */ /* 0x000fc800078e02ff */
[----:B------:R-:W-:-:S05]  /*2b10*/  IMAD.IADD R8, R23, 0x1, R8 ;  /* 0x0000000117087824 */ /* 0x000fca00078e0208 */
[----:B------:R-:W-:Y:S01]  /*2b20*/  LOP3.LUT P0, RZ, R8, UR5, RZ, 0xc0, !PT ;  /* 0x0000000508ff7c12 */ /* 0x000fe2000f80c0ff */
[----:B--2---:R-:W0:Y:S04]  /*2b30*/  SHFL.IDX PT, R18, R19, R6, 0x1f ;  /* 0x00001f0613127589 */ /* 0x004e2800000e0000 */
[----:B---3--:R-:W1:Y:S01]  /*2b40*/  SHFL.IDX PT, R22, R21, R6, 0x1f ;  /* 0x00001f0615167589 */ /* 0x008e6200000e0000 */
[----:B0-----:R-:W-:-:S04]  /*2b50*/  FSETP.GT.XOR P0, PT, R19, R18, P0 ;  /* 0x000000121300720b */ /* 0x001fc80000704800 */
[----:B------:R-:W-:Y:S02]  /*2b60*/  FSEL R18, R18, R19, P0 ;  /* 0x0000001312127208 */ /* 0x000fe40000000000 */
[----:B-1----:R-:W-:-:S03]  /*2b70*/  SEL R22, R22, R21, P0 ;  /* 0x0000001516167207 */ /* 0x002fc60000000000 */
[----:B------:R2:W-:Y:S04]  /*2b80*/  STL [R9], R18 ;  /* 0x0000001209007387 */ /* 0x0005e80000100800 */
[----:B------:R2:W-:Y:S02]  /*2b90*/  STL [R9+0x80], R22 ;  /* 0x0000801609007387 */ /* 0x0005e40000100800 */
.L_x_14:
[----:B------:R-:W-:Y:S01]  /*2ba0*/  SHF.R.S32.HI R17, RZ, 0x1, R17 ;  /* 0x00000001ff117819 */ /* 0x000fe20000011411 */
[----:B------:R-:W-:-:S03]  /*2bb0*/  NOP ;  /* 0x0000000000007918 */ /* 0x000fc60000000000 */
[----:B------:R-:W-:-:S13]  /*2bc0*/  ISETP.GE.AND P0, PT, R17, R20, PT ;  /* 0x000000141100720c */ /* 0x000fda0003f06270 */
[----:B------:R-:W-:Y:S05]  /*2bd0*/  @P0 BRA `(.L_x_19) ;  /* 0xfffffff0006c0947 */ /* 0x000fea000383ffff */
[----:B------:R-:W-:-:S07]  /*2be0*/  VIADD R17, R20, 0xffffffff ;  /* 0xffffffff14117836 */ /* 0x000fce0000000000 */
.L_x_13:
[----:B------:R-:W-:-:S13]  /*2bf0*/  ISETP.GE.AND P0, PT, R17, 0x1, PT ;  /* 0x000000011100780c */ /* 0x000fda0003f06270 */
[----:B------:R-:W-:Y:S05]  /*2c00*/  @!P0 BRA `(.L_x_20) ;  /* 0x00000014001c8947 */ /* 0x000fea0003800000 */
.L_x_26:
[----:B------:R-:W-:-:S13]  /*2c10*/  ISETP.GE.AND P0, PT, R20, 0x1, PT ;  /* 0x000000011400780c */ /* 0x000fda0003f06270 */
[----:B---34-:R-:W-:Y:S05]  /*2c20*/  @!P0 BRA `(.L_x_21) ;  /* 0x0000001400008947 */ /* 0x018fea0003800000 */
[----:B0-----:R-:W-:-:S05]  /*2c30*/  VIADD R6, R20, 0xffffffff ;  /* 0xffffffff14067836 */ /* 0x001fca0000000000 */
[----:B------:R-:W-:Y:S01]  /*2c40*/  ISETP.GE.U32.AND P0, PT, R6, 0x7, PT ;  /* 0x000000070600780c */ /* 0x000fe20003f06070 */
[----:B------:R-:W-:-:S12]  /*2c50*/  IMAD.MOV.U32 R6, RZ, RZ, RZ ;  /* 0x000000ffff067224 */ /* 0x000fd800078e00ff */
[----:B------:R-:W-:Y:S05]  /*2c60*/  @!P0 BRA `(.L_x_22) ;  /* 0x00000008007c8947 */ /* 0x000fea0003800000 */
[----:B------:R-:W-:-:S07]  /*2c70*/  IMAD.MOV.U32 R6, RZ, RZ, RZ ;  /* 0x000000ffff067224 */ /* 0x000fce00078e00ff */
.L_x_23:
[C---:B-12---:R-:W-:Y:S01]  /*2c80*/  LOP3.LUT R18, R6.reuse, R17, RZ, 0x3c, !PT ;  /* 0x0000001106127212 */ /* 0x046fe200078e3cff */
[----:B0-----:R-:W-:-:S03]  /*2c90*/  IMAD R8, R6, 0x4, R1 ;  /* 0x0000000406087824 */ /* 0x001fc600078e0201 */
[----:B------:R-:W-:-:S13]  /*2ca0*/  ISETP.GT.U32.AND P1, PT, R18, R6, PT ;  /* 0x000000061200720c */ /* 0x000fda0003f24070 */
[----:B------:R-:W-:Y:S01]  /*2cb0*/  @P1 IMAD R18, R18, 0x4, R1 ;  /* 0x0000000412121824 */ /* 0x000fe200078e0201 */
[----:B------:R-:W2:Y:S04]  /*2cc0*/  @P1 LDL R21, [R8] ;  /* 0x0000000008151983 */ /* 0x000ea80000100800 */
[----:B------:R-:W2:Y:S04]  /*2cd0*/  @P1 LDL R22, [R18] ;  /* 0x0000000012161983 */ /* 0x000ea80000100800 */
[----:B------:R-:W3:Y:S04]  /*2ce0*/  @P1 LDL R24, [R8+0x80] ;  /* 0x0000800008181983 */ /* 0x000ee80000100800 */
[----:B------:R-:W3:Y:S01]  /*2cf0*/  @P1 LDL R19, [R18+0x80] ;  /* 0x0000800012131983 */ /* 0x000ee20000100800 */
[----:B------:R-:W-:-:S04]  /*2d00*/  IMAD R9, R7, R20, RZ ;  /* 0x0000001407097224 */ /* 0x000fc800078e02ff */
[----:B------:R-:W-:-:S05]  /*2d10*/  @P1 IMAD.IADD R23, R9, 0x1, R6 ;  /* 0x0000000109171824 */ /* 0x000fca00078e0206 */
[----:B------:R-:W-:-:S04]  /*2d20*/  @P1 LOP3.LUT P0, RZ, R23, UR5, RZ, 0xc0, !PT ;  /* 0x0000000517ff1c12 */ /* 0x000fc8000f80c0ff */
[----:B--2---:R-:W-:-:S04]  /*2d30*/  @P1 FSETP.GT.XOR P0, PT, R21, R22, P0 ;  /* 0x000000161500120b */ /* 0x004fc80000704800 */
[----:B------:R-:W-:Y:S02]  /*2d40*/  @P1 FSEL R23, R22, R21, P0 ;  /* 0x0000001516171208 */ /* 0x000fe40000000000 */
[----:B------:R-:W-:Y:S01]  /*2d50*/  @P1 FSEL R27, R21, R22, P0 ;  /* 0x00000016151b1208 */ /* 0x000fe20000000000 */
[----:B------:R-:W-:Y:S01]  /*2d60*/  VIADD R22, R6, 0x1 ;  /* 0x0000000106167836 */ /* 0x000fe20000000000 */
[----:B---3--:R-:W-:Y:S01]  /*2d70*/  @P1 SEL R25, R19, R24, P0 ;  /* 0x0000001813191207 */ /* 0x008fe20000000000 */
[----:B------:R-:W-:Y:S01]  /*2d80*/  @P1 STL [R8], R23 ;  /* 0x0000001708001387 */ /* 0x000fe20000100800 */
[----:B------:R-:W-:Y:S02]  /*2d90*/  @P1 SEL R29, R24, R19, P0 ;  /* 0x00000013181d1207 */ /* 0x000fe40000000000 */
[----:B------:R-:W-:Y:S01]  /*2da0*/  LOP3.LUT R21, R22, R17, RZ, 0x3c, !PT ;  /* 0x0000001116157212 */ /* 0x000fe200078e3cff */
[----:B------:R-:W-:Y:S03]  /*2db0*/  @P1 STL [R8+0x80], R25 ;  /* 0x0000801908001387 */ /* 0x000fe60000100800 */
[C---:B------:R-:W-:Y:S01]  /*2dc0*/  ISETP.GT.U32.AND P2, PT, R21.reuse, R22, PT ;  /* 0x000000161500720c */ /* 0x040fe20003f44070 */
[----:B------:R-:W-:Y:S04]  /*2dd0*/  @P1 STL [R18], R27 ;  /* 0x0000001b12001387 */ /* 0x000fe80000100800 */
[----:B------:R0:W-:Y:S08]  /*2de0*/  @P1 STL [R18+0x80], R29 ;  /* 0x0000801d12001387 */ /* 0x0001f00000100800 */
[----:B------:R-:W-:Y:S01]  /*2df0*/  @P2 IMAD R19, R21, 0x4, R1 ;  /* 0x0000000415132824 */ /* 0x000fe200078e0201 */
[----:B------:R-:W2:Y:S04]  /*2e00*/  @P2 LDL R26, [R8+0x4] ;  /* 0x00000400081a2983 */ /* 0x000ea80000100800 */
[----:B------:R-:W2:Y:S04]  /*2e10*/  @P2 LDL R28, [R19] ;  /* 0x00000000131c2983 */ /* 0x000ea80000100800 */
[----:B------:R-:W3:Y:S04]  /*2e20*/  @P2 LDL R24, [R19+0x80] ;  /* 0x0000800013182983 */ /* 0x000ee80000100800 */
[----:B------:R-:W3:Y:S01]  /*2e30*/  @P2 LDL R21, [R8+0x84] ;  /* 0x0000840008152983 */ /* 0x000ee20000100800 */
[----:B------:R-:W-:-:S05]  /*2e40*/  @P2 IMAD.IADD R22, R9, 0x1, R22 ;  /* 0x0000000109162824 */ /* 0x000fca00078e0216 */
[----:B------:R-:W-:Y:S01]  /*2e50*/  @P2 LOP3.LUT P0, RZ, R22, UR5, RZ, 0xc0, !PT ;  /* 0x0000000516ff2c12 */ /* 0x000fe2000f80c0ff */
[----:B------:R-:W-:-:S05]  /*2e60*/  VIADD R22, R6, 0x2 ;  /* 0x0000000206167836 */ /* 0x000fca0000000000 */
[----:B0-----:R-:W-:-:S04]  /*2e70*/  LOP3.LUT R18, R22, R17, RZ, 0x3c, !PT ;  /* 0x0000001116127212 */ /* 0x001fc800078e3cff */
[----:B------:R-:W-:-:S13]  /*2e80*/  ISETP.GT.U32.AND P1, PT, R18, R22, PT ;  /* 0x000000161200720c */ /* 0x000fda0003f24070 */
[----:B------:R-:W-:Y:S01]  /*2e90*/  @P1 IMAD R18, R18, 0x4, R1 ;  /* 0x0000000412121824 */ /* 0x000fe200078e0201 */
[----:B--2---:R-:W-:-:S04]  /*2ea0*/  @P2 FSETP.GT.XOR P0, PT, R26, R28, P0 ;  /* 0x0000001c1a00220b */ /* 0x004fc80000704800 */
[----:B------:R-:W-:Y:S02]  /*2eb0*/  @P2 FSEL R23, R28, R26, P0 ;  /* 0x0000001a1c172208 */ /* 0x000fe40000000000 */
[----:B------:R-:W-:Y:S02]  /*2ec0*/  @P2 FSEL R26, R26, R28, P0 ;  /* 0x0000001c1a1a2208 */ /* 0x000fe40000000000 */
[----:B---3--:R-:W-:Y:S01]  /*2ed0*/  @P2 SEL R25, R24, R21, P0 ;  /* 0x0000001518192207 */ /* 0x008fe20000000000 */
[----:B------:R-:W-:Y:S01]  /*2ee0*/  @P2 STL [R8+0x4], R23 ;  /* 0x0000041708002387 */ /* 0x000fe20000100800 */
[----:B------:R-:W-:-:S03]  /*2ef0*/  @P2 SEL R28, R21, R24, P0 ;  /* 0x00000018151c2207 */ /* 0x000fc60000000000 */
[----:B------:R-:W-:Y:S04]  /*2f00*/  @P2 STL [R8+0x84], R25 ;  /* 0x0000841908002387 */ /* 0x000fe80000100800 */
[----:B------:R-:W-:Y:S04]  /*2f10*/  @P2 STL [R19], R26 ;  /* 0x0000001a13002387 */ /* 0x000fe80000100800 */
[----:B------:R0:W-:Y:S04]  /*2f20*/  @P2 STL [R19+0x80], R28 ;  /* 0x0000801c13002387 */ /* 0x0001e80000100800 */
        /* <DEDUP_REMOVED lines=99> */
[----:B------:R-:W-:Y:S01]  /*3560*/  @P2 IMAD.IADD R9, R9, 0x1, R22 ;  /* 0x0000000109092824 */ /* 0x000fe200078e0216 */
[----:B0-----:R-:W-:Y:S01]  /*3570*/  LOP3.LUT R21, R20, 0x3fffff8, RZ, 0xc0, !PT ;  /* 0x03fffff814157812 */ /* 0x001fe200078ec0ff */
[----:B------:R-:W-:-:S03]  /*3580*/  VIADD R6, R6, 0x8 ;  /* 0x0000000806067836 */ /* 0x000fc60000000000 */
[----:B------:R-:W-:-:S04]  /*3590*/  @P2 LOP3.LUT P0, RZ, R9, UR5, RZ, 0xc0, !PT ;  /* 0x0000000509ff2c12 */ /* 0x000fc8000f80c0ff */
[----:B--2---:R-:W-:-:S04]  /*35a0*/  @P2 FSETP.GT.XOR P0, PT, R24, R29, P0 ;  /* 0x0000001d1800220b */ /* 0x004fc80000704800 */
[----:B------:R-:W-:Y:S02]  /*35b0*/  @P2 FSEL R9, R29, R24, P0 ;  /* 0x000000181d092208 */ /* 0x000fe40000000000 */
[----:B------:R-:W-:Y:S02]  /*35c0*/  @P2 FSEL R24, R24, R29, P0 ;  /* 0x0000001d18182208 */ /* 0x000fe40000000000 */
[----:B---3--:R-:W-:Y:S01]  /*35d0*/  @P2 SEL R23, R28, R26, P0 ;  /* 0x0000001a1c172207 */ /* 0x008fe20000000000 */
[----:B------:R0:W-:Y:S01]  /*35e0*/  @P2 STL [R8+0x1c], R9 ;  /* 0x00001c0908002387 */ /* 0x0001e20000100800 */
[----:B------:R-:W-:Y:S02]  /*35f0*/  @P2 SEL R26, R26, R28, P0 ;  /* 0x0000001c1a1a2207 */ /* 0x000fe40000000000 */
[----:B------:R-:W-:Y:S01]  /*3600*/  ISETP.NE.AND P0, PT, R6, R21, PT ;  /* 0x000000150600720c */ /* 0x000fe20003f05270 */
[----:B------:R0:W-:Y:S04]  /*3610*/  @P2 STL [R8+0x9c], R23 ;  /* 0x00009c1708002387 */ /* 0x0001e80000100800 */
[----:B------:R0:W-:Y:S04]  /*3620*/  @P2 STL [R19], R24 ;  /* 0x0000001813002387 */ /* 0x0001e80000100800 */
[----:B------:R0:W-:Y:S04]  /*3630*/  @P2 STL [R19+0x80], R26 ;  /* 0x0000801a13002387 */ /* 0x0001e80000100800 */
[----:B------:R-:W-:Y:S05]  /*3640*/  @P0 BRA `(.L_x_23) ;  /* 0xfffffff4008c0947 */ /* 0x000fea000383ffff */
[----:B------:R-:W-:-:S07]  /*3650*/  IMAD.MOV.U32 R6, RZ, RZ, R21 ;  /* 0x000000ffff067224 */ /* 0x000fce00078e0015 */
.L_x_22:
[----:B------:R-:W-:-:S13]  /*3660*/  ISETP.NE.AND P0, PT, R16, RZ, PT ;  /* 0x000000ff1000720c */ /* 0x000fda0003f05270 */
[----:B------:R-:W-:Y:S05]  /*3670*/  @!P0 BRA `(.L_x_21) ;  /* 0x00000008006c8947 */ /* 0x000fea0003800000 */
[----:B0-----:R-:W-:Y:S02]  /*3680*/  LOP3.LUT R8, R20, 0x7, RZ, 0xc0, !PT ;  /* 0x0000000714087812 */ /* 0x001fe400078ec0ff */
[----:B------:R-:W-:-:S03]  /*3690*/  ISETP.NE.AND P1, PT, R14, RZ, PT ;  /* 0x000000ff0e00720c */ /* 0x000fc60003f25270 */
[----:B------:R-:W-:-:S05]  /*36a0*/  VIADD R8, R8, 0xffffffff ;  /* 0xffffffff08087836 */ /* 0x000fca0000000000 */
[----:B------:R-:W-:-:S13]  /*36b0*/  ISETP.GE.U32.AND P0, PT, R8, 0x3, PT ;  /* 0x000000030800780c */ /* 0x000fda0003f06070 */
[----:B------:R-:W-:Y:S05]  /*36c0*/  @!P0 BRA `(.L_x_24) ;  /* 0x0000000400448947 */ /* 0x000fea0003800000 */
[----:B-12---:R-:W-:-:S04]  /*36d0*/  LOP3.LUT R18, R6, R17, RZ, 0x3c, !PT ;  /* 0x0000001106127212 */ /* 0x006fc800078e3cff */
[----:B------:R-:W-:-:S13]  /*36e0*/  ISETP.GT.AND P2, PT, R18, R6, PT ;  /* 0x000000061200720c */ /* 0x000fda0003f44270 */
[--C-:B------:R-:W-:Y:S02]  /*36f0*/  @P2 IMAD R23, R6, 0x4, R1.reuse ;  /* 0x0000000406172824 */ /* 0x100fe400078e0201 */
[----:B------:R-:W-:-:S03]  /*3700*/  @P2 IMAD R18, R18, 0x4, R1 ;  /* 0x0000000412122824 */ /* 0x000fc600078e0201 */
[----:B------:R-:W2:Y:S04]  /*3710*/  @P2 LDL R21, [R23] ;  /* 0x0000000017152983 */ /* 0x000ea80000100800 */
[----:B------:R-:W2:Y:S04]  /*3720*/  @P2 LDL R24, [R18] ;  /* 0x0000000012182983 */ /* 0x000ea80000100800 */
[----:B------:R-:W3:Y:S04]  /*3730*/  @P2 LDL R19, [R18+0x80] ;  /* 0x0000800012132983 */ /* 0x000ee80000100800 */
[----:B------:R-:W3:Y:S01]  /*3740*/  @P2 LDL R22, [R23+0x80] ;  /* 0x0000800017162983 */ /* 0x000ee20000100800 */
[----:B------:R-:W-:-:S04]  /*3750*/  IMAD R9, R7, R20, RZ ;  /* 0x0000001407097224 */ /* 0x000fc800078e02ff */
[----:B------:R-:W-:-:S05]  /*3760*/  @P2 IMAD.IADD R8, R9, 0x1, R6 ;  /* 0x0000000109082824 */ /* 0x000fca00078e0206 */
[----:B------:R-:W-:Y:S01]  /*3770*/  @P2 LOP3.LUT P0, RZ, R8, UR5, RZ, 0xc0, !PT ;  /* 0x0000000508ff2c12 */ /* 0x000fe2000f80c0ff */
[----:B------:R-:W-:-:S05]  /*3780*/  VIADD R8, R6, 0x1 ;  /* 0x0000000106087836 */ /* 0x000fca0000000000 */
[----:B------:R-:W-:-:S04]  /*3790*/  LOP3.LUT R25, R8, R17, RZ, 0x3c, !PT ;  /* 0x0000001108197212 */ /* 0x000fc800078e3cff */
[----:B------:R-:W-:Y:S02]  /*37a0*/  ISETP.GT.AND P3, PT, R25, R8, PT ;  /* 0x000000081900720c */ /* 0x000fe40003f64270 */
[----:B--2---:R-:W-:-:S04]  /*37b0*/  @P2 FSETP.GT.XOR P0, PT, R21, R24, P0 ;  /* 0x000000181500220b */ /* 0x004fc80000704800 */
[----:B------:R-:W-:Y:S02]  /*37c0*/  @P2 FSEL R26, R24, R21, P0 ;  /* 0x00000015181a2208 */ /* 0x000fe40000000000 */
[----:B------:R-:W-:-:S05]  /*37d0*/  @P2 FSEL R27, R21, R24, P0 ;  /* 0x00000018151b2208 */ /* 0x000fca0000000000 */
[--C-:B------:R-:W-:Y:S01]  /*37e0*/  @P3 IMAD R21, R6, 0x4, R1.reuse ;  /* 0x0000000406153824 */ /* 0x100fe200078e0201 */
[----:B---3--:R-:W-:Y:S01]  /*37f0*/  @P2 SEL R28, R19, R22, P0 ;  /* 0x00000016131c2207 */ /* 0x008fe20000000000 */
[----:B------:R-:W-:Y:S01]  /*3800*/  @P2 STL [R23], R26 ;  /* 0x0000001a17002387 */ /* 0x000fe20000100800 */
[----:B------:R-:W-:Y:S01]  /*3810*/  @P2 SEL R29, R22, R19, P0 ;  /* 0x00000013161d2207 */ /* 0x000fe20000000000 */
[----:B------:R-:W-:Y:S02]  /*3820*/  @P3 IMAD R19, R25, 0x4, R1 ;  /* 0x0000000419133824 */ /* 0x000fe400078e0201 */
[----:B------:R0:W-:Y:S04]  /*3830*/  @P2 STL [R23+0x80], R28 ;  /* 0x0000801c17002387 */ /* 0x0001e80000100800 */
[----:B------:R-:W-:Y:S04]  /*3840*/  @P2 STL [R18], R27 ;  /* 0x0000001b12002387 */ /* 0x000fe80000100800 */
[----:B------:R1:W-:Y:S04]  /*3850*/  @P2 STL [R18+0x80], R29 ;  /* 0x0000801d12002387 */ /* 0x0003e80000100800 */
[----:B------:R-:W2:Y:S04]  /*3860*/  @P3 LDL R24, [R21+0x4] ;  /* 0x0000040015183983 */ /* 0x000ea80000100800 */
[----:B------:R-:W2:Y:S04]  /*3870*/  @P3 LDL R25, [R19] ;  /* 0x0000000013193983 */ /* 0x000ea80000100800 */
[----:B0-----:R-:W3:Y:S04]  /*3880*/  @P3 LDL R23, [R19+0x80] ;  /* 0x0000800013173983 */ /* 0x001ee80000100800 */
[----:B------:R-:W3:Y:S01]  /*3890*/  @P3 LDL R22, [R21+0x84] ;  /* 0x0000840015163983 */ /* 0x000ee20000100800 */
[----:B------:R-:W-:-:S05]  /*38a0*/  @P3 IMAD.IADD R8, R9, 0x1, R8 ;  /* 0x0000000109083824 */ /* 0x000fca00078e0208 */
[----:B------:R-:W-:Y:S01]  /*38b0*/  @P3 LOP3.LUT P0, RZ, R8, UR5, RZ, 0xc0, !PT ;  /* 0x0000000508ff3c12 */ /* 0x000fe2000f80c0ff */
[----:B------:R-:W-:-:S05]  /*38c0*/  VIADD R8, R6, 0x2 ;  /* 0x0000000206087836 */ /* 0x000fca0000000000 */
[----:B-1----:R-:W-:-:S04]  /*38d0*/  LOP3.LUT R18, R8, R17, RZ, 0x3c, !PT ;  /* 0x0000001108127212 */ /* 0x002fc800078e3cff */
[----:B------:R-:W-:-:S13]  /*38e0*/  ISETP.GT.AND P2, PT, R18, R8, PT ;  /* 0x000000081200720c */ /* 0x000fda0003f44270 */
[----:B------:R-:W-:Y:S01]  /*38f0*/  @P2 IMAD R18, R18, 0x4, R1 ;  /* 0x0000000412122824 */ /* 0x000fe200078e0201 */
[----:B--2---:R-:W-:-:S04]  /*3900*/  @P3 FSETP.GT.XOR P0, PT, R24, R25, P0 ;  /* 0x000000191800320b */ /* 0x004fc80000704800 */
[----:B------:R-:W-:Y:S02]  /*3910*/  @P3 FSEL R26, R25, R24, P0 ;  /* 0x00000018191a3208 */ /* 0x000fe40000000000 */
[----:B------:R-:W-:Y:S02]  /*3920*/  @P3 FSEL R25, R24, R25, P0 ;  /* 0x0000001918193208 */ /* 0x000fe40000000000 */
[----:B---3--:R-:W-:Y:S01]  /*3930*/  @P3 SEL R28, R23, R22, P0 ;  /* 0x00000016171c3207 */ /* 0x008fe20000000000 */
[----:B------:R0:W-:Y:S01]  /*3940*/  @P3 STL [R21+0x4], R26 ;  /* 0x0000041a15003387 */ /* 0x0001e20000100800 */
[----:B------:R-:W-:Y:S01]  /*3950*/  @P3 SEL R27, R22, R23, P0 ;  /* 0x00000017161b3207 */ /* 0x000fe20000000000 */
[----:B------:R-:W-:Y:S02]  /*3960*/  @P2 IMAD R22, R6, 0x4, R1 ;  /* 0x0000000406162824 */ /* 0x000fe400078e0201 */
[----:B------:R1:W-:Y:S04]  /*3970*/  @P3 STL [R21+0x84], R28 ;  /* 0x0000841c15003387 */ /* 0x0003e80000100800 */
[----:B------:R-:W-:Y:S04]  /*3980*/  @P3 STL [R19], R25 ;  /* 0x0000001913003387 */ /* 0x000fe80000100800 */
[----:B------:R2:W-:Y:S04]  /*3990*/  @P3 STL [R19+0x80], R27 ;  /* 0x0000801b13003387 */ /* 0x0005e80000100800 */
[----:B------:R-:W3:Y:S04]  /*39a0*/  @P2 LDL R23, [R22+0x8] ;  /* 0x0000080016172983 */ /* 0x000ee80000100800 */
[----:B0-----:R-:W3:Y:S04]  /*39b0*/  @P2 LDL R26, [R18] ;  /* 0x00000000121a2983 */ /* 0x001ee80000100800 */
[----:B------:R-:W4:Y:S04]  /*39c0*/  @P2 LDL R24, [R18+0x80] ;  /* 0x0000800012182983 */ /* 0x000f280000100800 */
[----:B-1----:R-:W4:Y:S01]  /*39d0*/  @P2 LDL R21, [R22+0x88] ;  /* 0x0000880016152983 */ /* 0x002f220000100800 */
[----:B------:R-:W-:-:S05]  /*39e0*/  @P2 IMAD.IADD R8, R9, 0x1, R8 ;  /* 0x0000000109082824 */ /* 0x000fca00078e0208 */
[----:B------:R-:W-:Y:S01]  /*39f0*/  @P2 LOP3.LUT P0, RZ, R8, UR5, RZ, 0xc0, !PT ;  /* 0x0000000508ff2c12 */ /* 0x000fe2000f80c0ff */
[----:B------:R-:W-:-:S05]  /*3a00*/  VIADD R8, R6, 0x3 ;  /* 0x0000000306087836 */ /* 0x000fca0000000000 */
[----:B--2---:R-:W-:-:S04]  /*3a10*/  LOP3.LUT R19, R8, R17, RZ, 0x3c, !PT ;  /* 0x0000001108137212 */ /* 0x004fc800078e3cff */
[----:B------:R-:W-:-:S13]  /*3a20*/  ISETP.GT.AND P3, PT, R19, R8, PT ;  /* 0x000000081300720c */ /* 0x000fda0003f64270 */
[----:B------:R-:W-:Y:S01]  /*3a30*/  @P3 IMAD R19, R19, 0x4, R1 ;  /* 0x0000000413133824 */ /* 0x000fe200078e0201 */
[----:B---3--:R-:W-:-:S04]  /*3a40*/  @P2 FSETP.GT.XOR P0, PT, R23, R26, P0 ;  /* 0x0000001a1700220b */ /* 0x008fc80000704800 */
[----:B------:R-:W-:Y:S02]  /*3a50*/  @P2 FSEL R29, R26, R23, P0 ;  /* 0x000000171a1d2208 */ /* 0x000fe40000000000 */
[----:B------:R-:W-:Y:S02]  /*3a60*/  @P2 FSEL R23, R23, R26, P0 ;  /* 0x0000001a17172208 */ /* 0x000fe40000000000 */
[----:B----4-:R-:W-:Y:S01]  /*3a70*/  @P2 SEL R28, R24, R21, P0 ;  /* 0x00000015181c2207 */ /* 0x010fe20000000000 */
[----:B------:R0:W-:Y:S01]  /*3a80*/  @P2 STL [R22+0x8], R29 ;  /* 0x0000081d16002387 */ /* 0x0001e20000100800 */
[----:B------:R-:W-:Y:S01]  /*3a90*/  @P2 SEL R25, R21, R24, P0 ;  /* 0x0000001815192207 */ /* 0x000fe20000000000 */
[----:B------:R-:W-:Y:S02]  /*3aa0*/  @P3 IMAD R21, R6, 0x4, R1 ;  /* 0x0000000406153824 */ /* 0x000fe400078e0201 */
[----:B------:R1:W-:Y:S04]  /*3ab0*/  @P2 STL [R22+0x88], R28 ;  /* 0x0000881c16002387 */ /* 0x0003e80000100800 */
[----:B------:R3:W-:Y:S04]  /*3ac0*/  @P2 STL [R18], R23 ;  /* 0x0000001712002387 */ /* 0x0007e80000100800 */
[----:B------:R3:W-:Y:S04]  /*3ad0*/  @P2 STL [R18+0x80], R25 ;  /* 0x0000801912002387 */ /* 0x0007e80000100800 */
[----:B------:R-:W2:Y:S04]  /*3ae0*/  @P3 LDL R24, [R21+0xc] ;  /* 0x00000c0015183983 */ /* 0x000ea80000100800 */
[----:B------:R-:W2:Y:S04]  /*3af0*/  @P3 LDL R27, [R19] ;  /* 0x00000000131b3983 */ /* 0x000ea80000100800 */
[----:B0-----:R-:W4:Y:S04]  /*3b00*/  @P3 LDL R29, [R19+0x80] ;  /* 0x00008000131d3983 */ /* 0x001f280000100800 */
[----:B-1----:R-:W4:Y:S01]  /*3b10*/  @P3 LDL R22, [R21+0x8c] ;  /* 0x00008c0015163983 */ /* 0x002f220000100800 */
[----:B------:R-:W-:-:S02]  /*3b20*/  @P3 IMAD.IADD R8, R9, 0x1, R8 ;  /* 0x0000000109083824 */ /* 0x000fc400078e0208 */
[----:B------:R-:W-:-:S03]  /*3b30*/  VIADD R6, R6, 0x4 ;  /* 0x0000000406067836 */ /* 0x000fc60000000000 */
[----:B------:R-:W-:-:S04]  /*3b40*/  @P3 LOP3.LUT P0, RZ, R8, UR5, RZ, 0xc0, !PT ;  /* 0x0000000508ff3c12 */ /* 0x000fc8000f80c0ff */
[----:B--2---:R-:W-:-:S04]  /*3b50*/  @P3 FSETP.GT.XOR P0, PT, R24, R27, P0 ;  /* 0x0000001b1800320b */ /* 0x004fc80000704800 */
[----:B------:R-:W-:Y:S02]  /*3b60*/  @P3 FSEL R8, R27, R24, P0 ;  /* 0x000000181b083208 */ /* 0x000fe40000000000 */
[----:B------:R-:W-:Y:S02]  /*3b70*/  @P3 FSEL R26, R24, R27, P0 ;  /* 0x0000001b181a3208 */ /* 0x000fe40000000000 */
[----:B----4-:R-:W-:Y:S01]  /*3b80*/  @P3 SEL R24, R29, R22, P0 ;  /* 0x000000161d183207 */ /* 0x010fe20000000000 */
[----:B------:R3:W-:Y:S01]  /*3b90*/  @P3 STL [R21+0xc], R8 ;  /* 0x00000c0815003387 */ /* 0x0007e20000100800 */
[----:B------:R-:W-:-:S03]  /*3ba0*/  @P3 SEL R22, R22, R29, P0 ;  /* 0x0000001d16163207 */ /* 0x000fc60000000000 */
[----:B------:R3:W-:Y:S04]  /*3bb0*/  @P3 STL [R21+0x8c], R24 ;  /* 0x00008c1815003387 */ /* 0x0007e80000100800 */
[----:B------:R3:W-:Y:S04]  /*3bc0*/  @P3 STL [R19], R26 ;  /* 0x0000001a13003387 */ /* 0x0007e80000100800 */
[----:B------:R3:W-:Y:S02]  /*3bd0*/  @P3 STL [R19+0x80], R22 ;  /* 0x0000801613003387 */ /* 0x0007e40000100800 */
.L_x_24:
[----:B------:R-:W-:Y:S05]  /*3be0*/  @!P1 BRA `(.L_x_21) ;  /* 0x0000000400109947 */ /* 0x000fea0003800000 */
[----:B---3--:R-:W-:Y:S02]  /*3bf0*/  LOP3.LUT R8, R20, 0x3, RZ, 0xc0, !PT ;  /* 0x0000000314087812 */ /* 0x008fe400078ec0ff */
[----:B------:R-:W-:-:S03]  /*3c00*/  ISETP.NE.AND P1, PT, R10, RZ, PT ;  /* 0x000000ff0a00720c */ /* 0x000fc60003f25270 */
[----:B------:R-:W-:-:S05]  /*3c10*/  VIADD R8, R8, 0xffffffff ;  /* 0xffffffff08087836 */ /* 0x000fca0000000000 */
[----:B------:R-:W-:-:S13]  /*3c20*/  ISETP.NE.AND P0, PT, R8, RZ, PT ;  /* 0x000000ff0800720c */ /* 0x000fda0003f05270 */
[----:B------:R-:W-:Y:S05]  /*3c30*/  @!P0 BRA `(.L_x_25) ;  /* 0x0000000000a48947 */ /* 0x000fea0003800000 */
[----:B------:R-:W-:-:S04]  /*3c40*/  LOP3.LUT R8, R6, R17, RZ, 0x3c, !PT ;  /* 0x0000001106087212 */ /* 0x000fc800078e3cff */
[----:B------:R-:W-:-:S13]  /*3c50*/  ISETP.GT.AND P2, PT, R8, R6, PT ;  /* 0x000000060800720c */ /* 0x000fda0003f44270 */
[--C-:B------:R-:W-:Y:S02]  /*3c60*/  @P2 IMAD R28, R6, 0x4, R1.reuse ;  /* 0x00000004061c2824 */ /* 0x100fe400078e0201 */
[----:B------:R-:W-:-:S03]  /*3c70*/  @P2 IMAD R8, R8, 0x4, R1 ;  /* 0x0000000408082824 */ /* 0x000fc600078e0201 */
[----:B------:R-:W3:Y:S04]  /*3c80*/  @P2 LDL R21, [R28] ;  /* 0x000000001c152983 */ /* 0x000ee80000100800 */
[----:B-1----:R-:W3:Y:S04]  /*3c90*/  @P2 LDL R24, [R8] ;  /* 0x0000000008182983 */ /* 0x002ee80000100800 */
[----:B------:R-:W4:Y:S04]  /*3ca0*/  @P2 LDL R19, [R8+0x80] ;  /* 0x0000800008132983 */ /* 0x000f280000100800 */
[----:B--2---:R-:W4:Y:S01]  /*3cb0*/  @P2 LDL R22, [R28+0x80] ;  /* 0x000080001c162983 */ /* 0x004f220000100800 */
[----:B------:R-:W-:-:S04]  /*3cc0*/  IMAD R9, R7, R20, RZ ;  /* 0x0000001407097224 */ /* 0x000fc800078e02ff */
[----:B------:R-:W-:-:S05]  /*3cd0*/  @P2 IMAD.IADD R18, R9, 0x1, R6 ;  /* 0x0000000109122824 */ /* 0x000fca00078e0206 */
[----:B------:R-:W-:Y:S01]  /*3ce0*/  @P2 LOP3.LUT P0, RZ, R18, UR5, RZ, 0xc0, !PT ;  /* 0x0000000512ff2c12 */ /* 0x000fe2000f80c0ff */
[----:B------:R-:W-:-:S05]  /*3cf0*/  VIADD R18, R6, 0x1 ;  /* 0x0000000106127836 */ /* 0x000fca0000000000 */
[----:B------:R-:W-:-:S04]  /*3d00*/  LOP3.LUT R26, R18, R17, RZ, 0x3c, !PT ;  /* 0x00000011121a7212 */ /* 0x000fc800078e3cff */
[----:B------:R-:W-:Y:S02]  /*3d10*/  ISETP.GT.AND P3, PT, R26, R18, PT ;  /* 0x000000121a00720c */ /* 0x000fe40003f64270 */
[----:B---3--:R-:W-:-:S04]  /*3d20*/  @P2 FSETP.GT.XOR P0, PT, R21, R24, P0 ;  /* 0x000000181500220b */ /* 0x008fc80000704800 */
[----:B------:R-:W-:Y:S02]  /*3d30*/  @P2 FSEL R23, R24, R21, P0 ;  /* 0x0000001518172208 */ /* 0x000fe40000000000 */
[----:B------:R-:W-:-:S05]  /*3d40*/  @P2 FSEL R27, R21, R24, P0 ;  /* 0x00000018151b2208 */ /* 0x000fca0000000000 */
[--C-:B------:R-:W-:Y:S01]  /*3d50*/  @P3 IMAD R21, R6, 0x4, R1.reuse ;  /* 0x0000000406153824 */ /* 0x100fe200078e0201 */
[----:B----4-:R-:W-:Y:S01]  /*3d60*/  @P2 SEL R25, R19, R22, P0 ;  /* 0x0000001613192207 */ /* 0x010fe20000000000 */
[----:B------:R-:W-:Y:S01]  /*3d70*/  @P2 STL [R28], R23 ;  /* 0x000000171c002387 */ /* 0x000fe20000100800 */
[----:B------:R-:W-:Y:S01]  /*3d80*/  @P2 SEL R29, R22, R19, P0 ;  /* 0x00000013161d2207 */ /* 0x000fe20000000000 */
[----:B------:R-:W-:Y:S02]  /*3d90*/  @P3 IMAD R19, R26, 0x4, R1 ;  /* 0x000000041a133824 */ /* 0x000fe400078e0201 */
[----:B------:R0:W-:Y:S04]  /*3da0*/  @P2 STL [R28+0x80], R25 ;  /* 0x000080191c002387 */ /* 0x0001e80000100800 */
[----:B------:R3:W-:Y:S04]  /*3db0*/  @P2 STL [R8], R27 ;  /* 0x0000001b08002387 */ /* 0x0007e80000100800 */
[----:B------:R3:W-:Y:S04]  /*3dc0*/  @P2 STL [R8+0x80], R29 ;  /* 0x0000801d08002387 */ /* 0x0007e80000100800 */
[----:B------:R-:W2:Y:S04]  /*3dd0*/  @P3 LDL R22, [R21+0x4] ;  /* 0x0000040015163983 */ /* 0x000ea80000100800 */
[----:B0-----:R-:W2:Y:S04]  /*3de0*/  @P3 LDL R25, [R19] ;  /* 0x0000000013193983 */ /* 0x001ea80000100800 */
[----:B------:R-:W4:Y:S04]  /*3df0*/  @P3 LDL R24, [R19+0x80] ;  /* 0x0000800013183983 */ /* 0x000f280000100800 */
[----:B------:R-:W4:Y:S01]  /*3e00*/  @P3 LDL R23, [R21+0x84] ;  /* 0x0000840015173983 */ /* 0x000f220000100800 */
        /* <DEDUP_REMOVED lines=12> */
.L_x_25:
[----:B------:R-:W-:Y:S05]  /*3ed0*/  @!P1 BRA `(.L_x_21) ;  /* 0x0000000000549947 */ /* 0x000fea0003800000 */
[----:B---3--:R-:W-:-:S04]  /*3ee0*/  LOP3.LUT R19, R6, R17, RZ, 0x3c, !PT ;  /* 0x0000001106137212 */ /* 0x008fc800078e3cff */
[----:B------:R-:W-:-:S13]  /*3ef0*/  ISETP.GT.AND P0, PT, R19, R6, PT ;  /* 0x000000061300720c */ /* 0x000fda0003f04270 */
[----:B------:R-:W-:Y:S05]  /*3f00*/  @!P0 BRA `(.L_x_21) ;  /* 0x0000000000488947 */ /* 0x000fea0003800000 */
[--C-:B------:R-:W-:Y:S02]  /*3f10*/  IMAD R8, R6, 0x4, R1.reuse ;  /* 0x0000000406087824 */ /* 0x100fe400078e0201 */
[----:B------:R-:W-:-:S03]  /*3f20*/  IMAD R19, R19, 0x4, R1 ;  /* 0x0000000413137824 */ /* 0x000fc600078e0201 */
[----:B-12---:R-:W2:Y:S04]  /*3f30*/  LDL R9, [R8] ;  /* 0x0000000008097983 */ /* 0x006ea80000100800 */
[----:B------:R-:W2:Y:S04]  /*3f40*/  LDL R22, [R19] ;  /* 0x0000000013167983 */ /* 0x000ea80000100800 */
[----:B------:R-:W3:Y:S04]  /*3f50*/  LDL R21, [R19+0x80] ;  /* 0x0000800013157983 */ /* 0x000ee80000100800 */
[----:B------:R-:W3:Y:S01]  /*3f60*/  LDL R18, [R8+0x80] ;  /* 0x0000800008127983 */ /* 0x000ee20000100800 */
[----:B------:R-:W-:-:S04]  /*3f70*/  IMAD R23, R7, R20, RZ ;  /* 0x0000001407177224 */ /* 0x000fc800078e02ff */
[----:B------:R-:W-:-:S05]  /*3f80*/  IMAD.IADD R6, R23, 0x1, R6 ;  /* 0x0000000117067824 */ /* 0x000fca00078e0206 */
[----:B------:R-:W-:-:S04]  /*3f90*/  LOP3.LUT P0, RZ, R6, UR5, RZ, 0xc0, !PT ;  /* 0x0000000506ff7c12 */ /* 0x000fc8000f80c0ff */
[----:B--2---:R-:W-:-:S04]  /*3fa0*/  FSETP.GT.XOR P0, PT, R9, R22, P0 ;  /* 0x000000160900720b */ /* 0x004fc80000704800 */
[----:B------:R-:W-:Y:S02]  /*3fb0*/  FSEL R23, R22, R9, P0 ;  /* 0x0000000916177208 */ /* 0x000fe40000000000 */
[----:B------:R-:W-:Y:S02]  /*3fc0*/  FSEL R22, R9, R22, P0 ;  /* 0x0000001609167208 */ /* 0x000fe40000000000 */
[----:B---3--:R-:W-:Y:S01]  /*3fd0*/  SEL R25, R21, R18, P0 ;  /* 0x0000001215197207 */ /* 0x008fe20000000000 */
[----:B------:R4:W-:Y:S01]  /*3fe0*/  STL [R8], R23 ;  /* 0x0000001708007387 */ /* 0x0009e20000100800 */
[----:B------:R-:W-:-:S03]  /*3ff0*/  SEL R18, R18, R21, P0 ;  /* 0x0000001512127207 */ /* 0x000fc60000000000 */
[----:B------:R4:W-:Y:S04]  /*4000*/  STL [R8+0x80], R25 ;  /* 0x0000801908007387 */ /* 0x0009e80000100800 */
[----:B------:R4:W-:Y:S04]  /*4010*/  STL [R19], R22 ;  /* 0x0000001613007387 */ /* 0x0009e80000100800 */
[----:B------:R4:W-:Y:S02]  /*4020*/  STL [R19+0x80], R18 ;  /* 0x0000801213007387 */ /* 0x0009e40000100800 */
.L_x_21:
[----:B------:R-:W-:Y:S01]  /*4030*/  ISETP.GT.U32.AND P0, PT, R17, 0x1, PT ;  /* 0x000000011100780c */ /* 0x000fe20003f04070 */
[----:B------:R-:W-:Y:S01]  /*4040*/  NOP ;  /* 0x0000000000007918 */ /* 0x000fe20000000000 */
[----:B0-----:R-:W-:-:S05]  /*4050*/  SHF.R.U32.HI R6, RZ, 0x1, R17 ;  /* 0x00000001ff067819 */ /* 0x001fca0000011611 */
[----:B------:R-:W-:-:S06]  /*4060*/  IMAD.MOV.U32 R17, RZ, RZ, R6 ;  /* 0x000000ffff117224 */ /* 0x000fcc00078e0006 */
[----:B------:R-:W-:Y:S05]  /*4070*/  @P0 BRA `(.L_x_26) ;  /* 0xffffffe800e40947 */ /* 0x000fea000383ffff */
.L_x_20:
[----:B------:R-:W5:Y:S01]  /*4080*/  LDCU UR7, c[0x0][0x3a8] ;  /* 0x00007500ff0777ac */ /* 0x000f620008000800 */
[----:B------:R-:W-:-:S04]  /*4090*/  USHF.L.U32 UR5, UR5, 0x1, URZ ;  /* 0x0000000105057899 */ /* 0x000fc800080006ff */
[----:B-----5:R-:W-:-:S09]  /*40a0*/  UISETP.GT.AND UP0, UPT, UR5, UR7, UPT ;  /* 0x000000070500728c */ /* 0x020fd2000bf04270 */
[----:B------:R-:W-:Y:S05]  /*40b0*/  BRA.U !UP0, `(.L_x_27) ;  /* 0xffffffdd08247547 */ /* 0x000fea000b83ffff */
.L_x_12:
[----:B------:R-:W-:-:S13]  /*40c0*/  ISETP.GE.AND P0, PT, R20, 0x1, PT ;  /* 0x000000011400780c */ /* 0x000fda0003f06270 */
[----:B------:R-:W-:Y:S05]  /*40d0*/  @!P0 BRA `(.L_x_28) ;  /* 0x0000000c00608947 */ /* 0x000fea0003800000 */
[----:B0-----:R-:W-:Y:S02]  /*40e0*/  VIADD R6, R20, 0xffffffff ;  /* 0xffffffff14067836 */ /* 0x001fe40000000000 */
[----:B--234-:R-:W-:-:S03]  /*40f0*/  IMAD.MOV.U32 R8, RZ, RZ, RZ ;  /* 0x000000ffff087224 */ /* 0x01cfc600078e00ff */
[----:B------:R-:W-:-:S13]  /*4100*/  ISETP.GE.U32.AND P0, PT, R6, 0x7, PT ;  /* 0x000000070600780c */ /* 0x000fda0003f06070 */
[----:B------:R-:W-:Y:S05]  /*4110*/  @!P0 BRA `(.L_x_29) ;  /* 0x0000000400808947 */ /* 0x000fea0003800000 */
[----:B------:R-:W-:-:S07]  /*4120*/  IMAD.MOV.U32 R6, RZ, RZ, RZ ;  /* 0x000000ffff067224 */ /* 0x000fce00078e00ff */
.L_x_30:
[----:B------:R-:W-:Y:S02]  /*4130*/  IMAD.SHL.U32 R8, R6, 0x4, RZ ;  /* 0x0000000406087824 */ /* 0x000fe400078e00ff */
[----:B-1----:R-:W-:-:S03]  /*4140*/  IMAD R9, R20, 0x4, R1 ;  /* 0x0000000414097824 */ /* 0x002fc600078e0201 */
[----:B------:R-:W-:-:S05]  /*4150*/  LOP3.LUT R8, R8, 0xfffffffc, RZ, 0x3c, !PT ;  /* 0xfffffffc08087812 */ /* 0x000fca00078e3cff */
[----:B------:R-:W-:Y:S01]  /*4160*/  IMAD.IADD R8, R9, 0x1, R8 ;  /* 0x0000000109087824 */ /* 0x000fe200078e0208 */
[----:B------:R-:W-:-:S04]  /*4170*/  LOP3.LUT R9, RZ, R6, RZ, 0x33, !PT ;  /* 0x00000006ff097212 */ /* 0x000fc800078e33ff */
[----:B------:R-:W2:Y:S01]  /*4180*/  LDL R19, [R8] ;  /* 0x0000000008137983 */ /* 0x000ea20000100800 */
[----:B------:R-:W-:-:S04]  /*4190*/  IMAD.IADD R9, R20, 0x1, R9 ;  /* 0x0000000114097824 */ /* 0x000fc800078e0209 */
[----:B------:R-:W-:-:S05]  /*41a0*/  IMAD R9, R9, 0x4, R0 ;  /* 0x0000000409097824 */ /* 0x000fca00078e0200 */
[----:B------:R-:W3:Y:S01]  /*41b0*/  LDL R21, [R9] ;  /* 0x0000000009157983 */ /* 0x000ee20000100800 */
[----:B0-----:R-:W-:-:S05]  /*41c0*/  IMAD R17, R6, 0x4, R1 ;  /* 0x0000000406117824 */ /* 0x001fca00078e0201 */
[----:B------:R-:W4:Y:S01]  /*41d0*/  LDL R24, [R17] ;  /* 0x0000000011187983 */ /* 0x000f220000100800 */
[----:B------:R-:W0:Y:S03]  /*41e0*/  S2R R18, SR_TID.X ;  /* 0x0000000000127919 */ /* 0x000e260000002100 */
[----:B------:R-:W5:Y:S01]  /*41f0*/  LDL R28, [R17+0x4] ;  /* 0x00000400111c7983 */ /* 0x000f620000100800 */
[----:B0-----:R-:W-:-:S05]  /*4200*/  LOP3.LUT R18, R18, 0x1f, RZ, 0xc, !PT ;  /* 0x0000001f12127812 */ /* 0x001fca00078e0cff */
[----:B--2---:R-:W4:Y:S04]  /*4210*/  SHFL.IDX PT, R19, R19, R18, 0x1f ;  /* 0x00001f1213137589 */ /* 0x004f2800000e0000 */
[----:B---3--:R-:W0:Y:S01]  /*4220*/  SHFL.IDX PT, R22, R21, R18, 0x1f ;  /* 0x00001f1215167589 */ /* 0x008e2200000e0000 */
[----:B----4-:R-:W-:-:S13]  /*4230*/  FSETP.GT.AND P0, PT, R24, R19, PT ;  /* 0x000000131800720b */ /* 0x010fda0003f04000 */
[----:B0-----:R-:W2:Y:S01]  /*4240*/  @!P0 LDL R22, [R17+0x80] ;  /* 0x0000800011168983 */ /* 0x001ea20000100800 */
[----:B------:R-:W-:-:S05]  /*4250*/  FSEL R24, R19, R24, P0 ;  /* 0x0000001813187208 */ /* 0x000fca0000000000 */
[----:B------:R0:W-:Y:S04]  /*4260*/  STL [R17], R24 ;  /* 0x0000001811007387 */ /* 0x0001e80000100800 */
[----:B0-----:R-:W3:Y:S04]  /*4270*/  LDL R24, [R17+0x8] ;  /* 0x0000080011187983 */ /* 0x001ee80000100800 */
[----:B--2---:R-:W-:Y:S04]  /*4280*/  STL [R17+0x80], R22 ;  /* 0x0000801611007387 */ /* 0x004fe80000100800 */
[----:B------:R-:W2:Y:S04]  /*4290*/  LDL R23, [R8+-0x4] ;  /* 0xfffffc0008177983 */ /* 0x000ea80000100800 */
[----:B------:R-:W4:Y:S04]  /*42a0*/  LDL R25, [R9+-0x4] ;  /* 0xfffffc0009197983 */ /* 0x000f280000100800 */
[----:B--2---:R-:W5:Y:S04]  /*42b0*/  SHFL.IDX PT, R23, R23, R18, 0x1f ;  /* 0x00001f1217177589 */ /* 0x004f6800000e0000 */
[----:B----4-:R-:W0:Y:S01]  /*42c0*/  SHFL.IDX PT, R26, R25, R18, 0x1f ;  /* 0x00001f12191a7589 */ /* 0x010e2200000e0000 */
[----:B-----5:R-:W-:-:S13]  /*42d0*/  FSETP.GT.AND P0, PT, R28, R23, PT ;  /* 0x000000171c00720b */ /* 0x020fda0003f04000 */
[----:B0-----:R-:W2:Y:S01]  /*42e0*/  @!P0 LDL R26, [R17+0x84] ;  /* 0x00008400111a8983 */ /* 0x001ea20000100800 */
[----:B------:R-:W-:-:S05]  /*42f0*/  FSEL R28, R23, R28, P0 ;  /* 0x0000001c171c7208 */ /* 0x000fca0000000000 */
[----:B------:R0:W-:Y:S04]  /*4300*/  STL [R17+0x4], R28 ;  /* 0x0000041c11007387 */ /* 0x0001e80000100800 */
[----:B0-----:R-:W4:Y:S04]  /*4310*/  LDL R28, [R17+0xc] ;  /* 0x00000c00111c7983 */ /* 0x001f280000100800 */
[----:B--2---:R-:W-:Y:S04]  /*4320*/  STL [R17+0x84], R26 ;  /* 0x0000841a11007387 */ /* 0x004fe80000100800 */
[----:B------:R-:W2:Y:S04]  /*4330*/  LDL R19, [R8+-0x8] ;  /* 0xfffff80008137983 */ /* 0x000ea80000100800 */
[----:B------:R-:W5:Y:S04]  /*4340*/  LDL R21, [R9+-0x8] ;  /* 0xfffff80009157983 */ /* 0x000f680000100800 */
[----:B--2---:R-:W3:Y:S04]  /*4350*/  SHFL.IDX PT, R19, R19, R18, 0x1f ;  /* 0x00001f1213137589 */ /* 0x004ee800000e0000 */
[----:B-----5:R-:W0:Y:S01]  /*4360*/  SHFL.IDX PT, R22, R21, R18, 0x1f ;  /* 0x00001f1215167589 */ /* 0x020e2200000e0000 */
[----:B---3--:R-:W-:-:S13]  /*4370*/  FSETP.GT.AND P0, PT, R24, R19, PT ;  /* 0x000000131800720b */ /* 0x008fda0003f04000 */
[----:B0-----:R-:W2:Y:S01]  /*4380*/  @!P0 LDL R22, [R17+0x88] ;  /* 0x0000880011168983 */ /* 0x001ea20000100800 */
[----:B------:R-:W-:-:S05]  /*4390*/  FSEL R24, R19, R24, P0 ;  /* 0x0000001813187208 */ /* 0x000fca0000000000 */
[----:B------:R0:W-:Y:S04]  /*43a0*/  STL [R17+0x8], R24 ;  /* 0x0000081811007387 */ /* 0x0001e80000100800 */
[----:B0-----:R-:W3:Y:S04]  /*43b0*/  LDL R24, [R17+0x10] ;  /* 0x0000100011187983 */ /* 0x001ee80000100800 */
[----:B--2---:R-:W-:Y:S04]  /*43c0*/  STL [R17+0x88], R22 ;  /* 0x0000881611007387 */ /* 0x004fe80000100800 */
[----:B------:R-:W2:Y:S04]  /*43d0*/  LDL R23, [R8+-0xc] ;  /* 0xfffff40008177983 */ /* 0x000ea80000100800 */
[----:B------:R-:W5:Y:S04]  /*43e0*/  LDL R25, [R9+-0xc] ;  /* 0xfffff40009197983 */ /* 0x000f680000100800 */
[----:B--2---:R-:W4:Y:S04]  /*43f0*/  SHFL.IDX PT, R23, R23, R18, 0x1f ;  /* 0x00001f1217177589 */ /* 0x004f2800000e0000 */
[----:B-----5:R-:W0:Y:S01]  /*4400*/  SHFL.IDX PT, R26, R25, R18, 0x1f ;  /* 0x00001f12191a7589 */ /* 0x020e2200000e0000 */
[----:B----4-:R-:W-:-:S13]  /*4410*/  FSETP.GT.AND P0, PT, R28, R23, PT ;  /* 0x000000171c00720b */ /* 0x010fda0003f04000 */
        /* <DEDUP_REMOVED lines=32> */
[----:B------:R-:W-:Y:S04]  /*4620*/  STL [R17+0x18], R24 ;  /* 0x0000181811007387 */ /* 0x000fe80000100800 */
[----:B--2---:R-:W-:Y:S04]  /*4630*/  STL [R17+0x98], R22 ;  /* 0x0000981611007387 */ /* 0x004fe80000100800 */
[----:B------:R-:W2:Y:S04]  /*4640*/  LDL R23, [R8+-0x1c] ;  /* 0xffffe40008177983 */ /* 0x000ea80000100800 */
[----:B------:R-:W3:Y:S04]  /*4650*/  LDL R25, [R9+-0x1c] ;  /* 0xffffe40009197983 */ /* 0x000ee80000100800 */
[----:B--2---:R-:W4:Y:S04]  /*4660*/  SHFL.IDX PT, R23, R23, R18, 0x1f ;  /* 0x00001f1217177589 */ /* 0x004f2800000e0000 */
[----:B---3--:R-:W0:Y:S01]  /*4670*/  SHFL.IDX PT, R26, R25, R18, 0x1f ;  /* 0x00001f12191a7589 */ /* 0x008e2200000e0000 */
[----:B----4-:R-:W-:-:S13]  /*4680*/  FSETP.GT.AND P0, PT, R28, R23, PT ;  /* 0x000000171c00720b */ /* 0x010fda0003f04000 */
[----:B0-----:R-:W2:Y:S01]  /*4690*/  @!P0 LDL R26, [R17+0x9c] ;  /* 0x00009c00111a8983 */ /* 0x001ea20000100800 */
[----:B------:R-:W-:Y:S01]  /*46a0*/  FSEL R28, R23, R28, P0 ;  /* 0x0000001c171c7208 */ /* 0x000fe20000000000 */
[----:B------:R-:W-:Y:S01]  /*46b0*/  VIADD R6, R6, 0x8 ;  /* 0x0000000806067836 */ /* 0x000fe20000000000 */
[----:B------:R-:W-:-:S03]  /*46c0*/  LOP3.LUT R19, R20, 0x7ffffff8, RZ, 0xc0, !PT ;  /* 0x7ffffff814137812 */ /* 0x000fc600078ec0ff */
[----:B------:R0:W-:Y:S01]  /*46d0*/  STL [R17+0x1c], R28 ;  /* 0x00001c1c11007387 */ /* 0x0001e20000100800 */
[----:B------:R-:W-:-:S03]  /*46e0*/  ISETP.NE.AND P0, PT, R6, R19, PT ;  /* 0x000000130600720c */ /* 0x000fc60003f05270 */
[----:B--2---:R0:W-:Y:S10]  /*46f0*/  STL [R17+0x9c], R26 ;  /* 0x00009c1a11007387 */ /* 0x0041f40000100800 */
[----:B------:R-:W-:Y:S05]  /*4700*/  @P0 BRA `(.L_x_30) ;  /* 0xfffffff800880947 */ /* 0x000fea000383ffff */
[----:B------:R-:W-:-:S07]  /*4710*/  IMAD.MOV.U32 R8, RZ, RZ, R19 ;  /* 0x000000ffff087224 */ /* 0x000fce00078e0013 */
.L_x_29:
[----:B------:R-:W-:-:S13]  /*4720*/  ISETP.NE.AND P0, PT, R16, RZ, PT ;  /* 0x000000ff1000720c */ /* 0x000fda0003f05270 */
[----:B------:R-:W-:Y:S05]  /*4730*/  @!P0 BRA `(.L_x_28) ;  /* 0x0000000400c88947 */ /* 0x000fea0003800000 */
[----:B------:R-:W-:Y:S02]  /*4740*/  LOP3.LUT R6, R20, 0x7, RZ, 0xc0, !PT ;  /* 0x0000000714067812 */ /* 0x000fe400078ec0ff */
[----:B------:R-:W-:-:S03]  /*4750*/  ISETP.NE.AND P1, PT, R14, RZ, PT ;  /* 0x000000ff0e00720c */ /* 0x000fc60003f25270 */
[----:B------:R-:W-:-:S05]  /*4760*/  VIADD R6, R6, 0xffffffff ;  /* 0xffffffff06067836 */ /* 0x000fca0000000000 */
[----:B------:R-:W-:-:S13]  /*4770*/  ISETP.GE.U32.AND P0, PT, R6, 0x3, PT ;  /* 0x000000030600780c */ /* 0x000fda0003f06070 */
[----:B------:R-:W-:Y:S05]  /*4780*/  @!P0 BRA `(.L_x_31) ;  /* 0x0000000000cc8947 */ /* 0x000fea0003800000 */
[----:B------:R-:W-:Y:S01]  /*4790*/  IMAD.SHL.U32 R6, R8, 0x4, RZ ;  /* 0x0000000408067824 */ /* 0x000fe200078e00ff */
[----:B01----:R-:W-:Y:S01]  /*47a0*/  LOP3.LUT R17, RZ, R8, RZ, 0x33, !PT ;  /* 0x00000008ff117212 */ /* 0x003fe200078e33ff */
[----:B------:R-:W-:-:S03]  /*47b0*/  IMAD R18, R20, 0x4, R1 ;  /* 0x0000000414127824 */ /* 0x000fc600078e0201 */
[----:B------:R-:W-:-:S05]  /*47c0*/  LOP3.LUT R9, R6, 0xfffffffc, RZ, 0x3c, !PT ;  /* 0xfffffffc06097812 */ /* 0x000fca00078e3cff */
[----:B------:R-:W-:-:S05]  /*47d0*/  IMAD.IADD R9, R18, 0x1, R9 ;  /* 0x0000000112097824 */ /* 0x000fca00078e0209 */
[----:B------:R-:W2:Y:S01]  /*47e0*/  LDL R19, [R9] ;  /* 0x0000000009137983 */ /* 0x000ea20000100800 */
[----:B------:R-:W-:-:S04]  /*47f0*/  IMAD.IADD R17, R20, 0x1, R17 ;  /* 0x0000000114117824 */ /* 0x000fc800078e0211 */
[----:B------:R-:W-:-:S05]  /*4800*/  IMAD R17, R17, 0x4, R0 ;  /* 0x0000000411117824 */ /* 0x000fca00078e0200 */
[----:B------:R-:W3:Y:S01]  /*4810*/  LDL R21, [R17] ;  /* 0x0000000011157983 */ /* 0x000ee20000100800 */
[----:B------:R-:W-:-:S05]  /*4820*/  IMAD.IADD R6, R1, 0x1, R6 ;  /* 0x0000000101067824 */ /* 0x000fca00078e0206 */
[----:B------:R-:W4:Y:S01]  /*4830*/  LDL R22, [R6] ;  /* 0x0000000006167983 */ /* 0x000f220000100800 */
[----:B------:R-:W0:Y:S02]  /*4840*/  S2R R18, SR_TID.X ;  /* 0x0000000000127919 */ /* 0x000e240000002100 */
[----:B0-----:R-:W-:-:S05]  /*4850*/  LOP3.LUT R18, R18, 0x1f, RZ, 0xc, !PT ;  /* 0x0000001f12127812 */ /* 0x001fca00078e0cff */
[----:B--2---:R-:W4:Y:S04]  /*4860*/  SHFL.IDX PT, R19, R19, R18, 0x1f ;  /* 0x00001f1213137589 */ /* 0x004f2800000e0000 */
[----:B---3--:R-:W0:Y:S01]  /*4870*/  SHFL.IDX PT, R23, R21, R18, 0x1f ;  /* 0x00001f1215177589 */ /* 0x008e2200000e0000 */
[----:B----4-:R-:W-:-:S13]  /*4880*/  FSETP.GT.AND P0, PT, R22, R19, PT ;  /* 0x000000131600720b */ /* 0x010fda0003f04000 */
[----:B0-----:R-:W2:Y:S01]  /*4890*/  @!P0 LDL R23, [R6+0x80] ;  /* 0x0000800006178983 */ /* 0x001ea20000100800 */
[----:B------:R-:W-:-:S03]  /*48a0*/  FSEL R25, R19, R22, P0 ;  /* 0x0000001613197208 */ /* 0x000fc60000000000 */
[----:B------:R-:W3:Y:S04]  /*48b0*/  LDL R22, [R6+0x4] ;  /* 0x0000040006167983 */ /* 0x000ee80000100800 */
[----:B------:R-:W-:Y:S04]  /*48c0*/  STL [R6], R25 ;  /* 0x0000001906007387 */ /* 0x000fe80000100800 */
[----:B--2---:R-:W-:Y:S04]  /*48d0*/  STL [R6+0x80], R23 ;  /* 0x0000801706007387 */ /* 0x004fe80000100800 */
[----:B------:R-:W2:Y:S04]  /*48e0*/  LDL R27, [R9+-0x4] ;  /* 0xfffffc00091b7983 */ /* 0x000ea80000100800 */
[----:B------:R-:W4:Y:S04]  /*48f0*/  LDL R29, [R17+-0x4] ;  /* 0xfffffc00111d7983 */ /* 0x000f280000100800 */
[----:B--2---:R-:W3:Y:S04]  /*4900*/  SHFL.IDX PT, R27, R27, R18, 0x1f ;  /* 0x00001f121b1b7589 */ /* 0x004ee800000e0000 */
[----:B----4-:R-:W0:Y:S01]  /*4910*/  SHFL.IDX PT, R19, R29, R18, 0x1f ;  /* 0x00001f121d137589 */ /* 0x010e2200000e0000 */
[----:B---3--:R-:W-:-:S13]  /*4920*/  FSETP.GT.AND P0, PT, R22, R27, PT ;  /* 0x0000001b1600720b */ /* 0x008fda0003f04000 */
[----:B0-----:R-:W2:Y:S01]  /*4930*/  @!P0 LDL R19, [R6+0x84] ;  /* 0x0000840006138983 */ /* 0x001ea20000100800 */
[----:B------:R-:W-:-:S03]  /*4940*/  FSEL R21, R27, R22, P0 ;  /* 0x000000161b157208 */ /* 0x000fc60000000000 */
[----:B------:R-:W3:Y:S04]  /*4950*/  LDL R22, [R6+0x8] ;  /* 0x0000080006167983 */ /* 0x000ee80000100800 */
[----:B------:R-:W-:Y:S04]  /*4960*/  STL [R6+0x4], R21 ;  /* 0x0000041506007387 */ /* 0x000fe80000100800 */
        /* <DEDUP_REMOVED lines=17> */
[----:B------:R-:W-:-:S05]  /*4a80*/  FSEL R25, R19, R22, P0 ;  /* 0x0000001613197208 */ /* 0x000fca0000000000 */
[----:B------:R3:W-:Y:S01]  /*4a90*/  STL [R6+0xc], R25 ;  /* 0x00000c1906007387 */ /* 0x0007e20000100800 */
[----:B------:R-:W-:-:S03]  /*4aa0*/  VIADD R8, R8, 0x4 ;  /* 0x0000000408087836 */ /* 0x000fc60000000000 */
[----:B--2---:R3:W-:Y:S04]  /*4ab0*/  STL [R6+0x8c], R23 ;  /* 0x00008c1706007387 */ /* 0x0047e80000100800 */
.L_x_31:
[----:B------:R-:W-:Y:S05]  /*4ac0*/  @!P1 BRA `(.L_x_28) ;  /* 0x0000000000e49947 */ /* 0x000fea0003800000 */
[----:B---3--:R-:W-:Y:S02]  /*4ad0*/  LOP3.LUT R6, R20, 0x3, RZ, 0xc0, !PT ;  /* 0x0000000314067812 */ /* 0x008fe400078ec0ff */
[----:B------:R-:W-:-:S03]  /*4ae0*/  ISETP.NE.AND P1, PT, R10, RZ, PT ;  /* 0x000000ff0a00720c */ /* 0x000fc60003f25270 */
[----:B------:R-:W-:-:S05]  /*4af0*/  VIADD R6, R6, 0xffffffff ;  /* 0xffffffff06067836 */ /* 0x000fca0000000000 */
[----:B------:R-:W-:-:S13]  /*4b00*/  ISETP.NE.AND P0, PT, R6, RZ, PT ;  /* 0x000000ff0600720c */ /* 0x000fda0003f05270 */
[----:B------:R-:W-:Y:S05]  /*4b10*/  @!P0 BRA `(.L_x_32) ;  /* 0x00000000007c8947 */ /* 0x000fea0003800000 */
[----:B------:R-:W-:Y:S01]  /*4b20*/  IMAD.SHL.U32 R6, R8, 0x4, RZ ;  /* 0x0000000408067824 */ /* 0x000fe200078e00ff */
[----:B-1----:R-:W-:Y:S01]  /*4b30*/  LOP3.LUT R9, RZ, R8, RZ, 0x33, !PT ;  /* 0x00000008ff097212 */ /* 0x002fe200078e33ff */
[----:B------:R-:W-:-:S03]  /*4b40*/  IMAD R18, R20, 0x4, R1 ;  /* 0x0000000414127824 */ /* 0x000fc600078e0201 */
[----:B0-----:R-:W-:-:S05]  /*4b50*/  LOP3.LUT R17, R6, 0xfffffffc, RZ, 0x3c, !PT ;  /* 0xfffffffc06117812 */ /* 0x001fca00078e3cff */
[----:B------:R-:W-:-:S05]  /*4b60*/  IMAD.IADD R17, R18, 0x1, R17 ;  /* 0x0000000112117824 */ /* 0x000fca00078e0211 */
[----:B------:R-:W2:Y:S01]  /*4b70*/  LDL R18, [R17] ;  /* 0x0000000011127983 */ /* 0x000ea20000100800 */
[----:B------:R-:W-:-:S04]  /*4b80*/  IMAD.IADD R9, R20, 0x1, R9 ;  /* 0x0000000114097824 */ /* 0x000fc800078e0209 */
[----:B------:R-:W-:-:S05]  /*4b90*/  IMAD R26, R9, 0x4, R0 ;  /* 0x00000004091a7824 */ /* 0x000fca00078e0200 */
[----:B------:R-:W3:Y:S01]  /*4ba0*/  LDL R22, [R26] ;  /* 0x000000001a167983 */ /* 0x000ee20000100800 */
[----:B------:R-:W-:-:S05]  /*4bb0*/  IMAD.IADD R6, R1, 0x1, R6 ;  /* 0x0000000101067824 */ /* 0x000fca00078e0206 */
        /* <DEDUP_REMOVED lines=9> */
[----:B------:R-:W-:Y:S04]  /*4c50*/  STL [R6], R21 ;  /* 0x0000001506007387 */ /* 0x000fe80000100800 */
[----:B--2---:R-:W-:Y:S04]  /*4c60*/  STL [R6+0x80], R19 ;  /* 0x0000801306007387 */ /* 0x004fe80000100800 */
[----:B------:R-:W2:Y:S04]  /*4c70*/  LDL R24, [R17+-0x4] ;  /* 0xfffffc0011187983 */ /* 0x000ea80000100800 */
[----:B------:R-:W3:Y:S04]  /*4c80*/  LDL R26, [R26+-0x4] ;  /* 0xfffffc001a1a7983 */ /* 0x000ee80000100800 */
[----:B--2---:R-:W5:Y:S04]  /*4c90*/  SHFL.IDX PT, R24, R24, R9, 0x1f ;  /* 0x00001f0918187589 */ /* 0x004f6800000e0000 */
[----:B---3--:R-:W0:Y:S01]  /*4ca0*/  SHFL.IDX PT, R23, R26, R9, 0x1f ;  /* 0x00001f091a177589 */ /* 0x008e2200000e0000 */
[----:B-----5:R-:W-:-:S13]  /*4cb0*/  FSETP.GT.AND P0, PT, R25, R24, PT ;  /* 0x000000181900720b */ /* 0x020fda0003f04000 */
[----:B0-----:R-:W2:Y:S01]  /*4cc0*/  @!P0 LDL R23, [R6+0x84] ;  /* 0x0000840006178983 */ /* 0x001ea20000100800 */
[----:B------:R-:W-:-:S05]  /*4cd0*/  FSEL R25, R24, R25, P0 ;  /* 0x0000001918197208 */ /* 0x000fca0000000000 */
[----:B------:R3:W-:Y:S01]  /*4ce0*/  STL [R6+0x4], R25 ;  /* 0x0000041906007387 */ /* 0x0007e20000100800 */
[----:B------:R-:W-:-:S03]  /*4cf0*/  VIADD R8, R8, 0x2 ;  /* 0x0000000208087836 */ /* 0x000fc60000000000 */
[----:B--2---:R3:W-:Y:S04]  /*4d00*/  STL [R6+0x84], R23 ;  /* 0x0000841706007387 */ /* 0x0047e80000100800 */
.L_x_32:
[----:B------:R-:W-:Y:S05]  /*4d10*/  @!P1 BRA `(.L_x_28) ;  /* 0x0000000000509947 */ /* 0x000fea0003800000 */
[----:B---3--:R-:W-:Y:S01]  /*4d20*/  IMAD.SHL.U32 R6, R8, 0x4, RZ ;  /* 0x0000000408067824 */ /* 0x008fe200078e00ff */
[----:B-1----:R-:W-:Y:S01]  /*4d30*/  LOP3.LUT R9, RZ, R8, RZ, 0x33, !PT ;  /* 0x00000008ff097212 */ /* 0x002fe200078e33ff */
[----:B------:R-:W-:-:S03]  /*4d40*/  IMAD R18, R20, 0x4, R1 ;  /* 0x0000000414127824 */ /* 0x000fc600078e0201 */
[----:B------:R-:W-:-:S05]  /*4d50*/  LOP3.LUT R19, R6, 0xfffffffc, RZ, 0x3c, !PT ;  /* 0xfffffffc06137812 */ /* 0x000fca00078e3cff */
[----:B------:R-:W-:Y:S02]  /*4d60*/  IMAD.IADD R19, R18, 0x1, R19 ;  /* 0x0000000112137824 */ /* 0x000fe400078e0213 */
[----:B------:R-:W-:-:S03]  /*4d70*/  IMAD.IADD R9, R20, 0x1, R9 ;  /* 0x0000000114097824 */ /* 0x000fc600078e0209 */
[----:B------:R-:W2:Y:S01]  /*4d80*/  LDL R8, [R19] ;  /* 0x0000000013087983 */ /* 0x000ea20000100800 */
[----:B------:R-:W-:-:S06]  /*4d90*/  IMAD R9, R9, 0x4, R0 ;  /* 0x0000000409097824 */ /* 0x000fcc00078e0200 */
[----:B------:R-:W3:Y:S01]  /*4da0*/  LDL R9, [R9] ;  /* 0x0000000009097983 */ /* 0x000ee20000100800 */
[----:B------:R-:W-:-:S05]  /*4db0*/  IMAD.IADD R18, R1, 0x1, R6 ;  /* 0x0000000101127824 */ /* 0x000fca00078e0206 */
[----:B0-----:R-:W4:Y:S01]  /*4dc0*/  LDL R17, [R18] ;  /* 0x0000000012117983 */ /* 0x001f220000100800 */
[----:B------:R-:W0:Y:S02]  /*4dd0*/  S2R R21, SR_TID.X ;  /* 0x0000000000157919 */ /* 0x000e240000002100 */
[----:B0-----:R-:W-:-:S05]  /*4de0*/  LOP3.LUT R21, R21, 0x1f, RZ, 0xc, !PT ;  /* 0x0000001f15157812 */ /* 0x001fca00078e0cff */
[----:B--2---:R-:W4:Y:S04]  /*4df0*/  SHFL.IDX PT, R8, R8, R21, 0x1f ;  /* 0x00001f1508087589 */ /* 0x004f2800000e0000 */
[----:B---3--:R-:W0:Y:S01]  /*4e00*/  SHFL.IDX PT, R6, R9, R21, 0x1f ;  /* 0x00001f1509067589 */ /* 0x008e2200000e0000 */
[----:B----4-:R-:W-:-:S13]  /*4e10*/  FSETP.GT.AND P0, PT, R17, R8, PT ;  /* 0x000000081100720b */ /* 0x010fda0003f04000 */
[----:B0-----:R-:W2:Y:S01]  /*4e20*/  @!P0 LDL R6, [R18+0x80] ;  /* 0x0000800012068983 */ /* 0x001ea20000100800 */
[----:B------:R-:W-:-:S05]  /*4e30*/  FSEL R17, R8, R17, P0 ;  /* 0x0000001108117208 */ /* 0x000fca0000000000 */
[----:B------:R0:W-:Y:S04]  /*4e40*/  STL [R18], R17 ;  /* 0x0000001112007387 */ /* 0x0001e80000100800 */
[----:B--2---:R0:W-:Y:S02]  /*4e50*/  STL [R18+0x80], R6 ;  /* 0x0000800612007387 */ /* 0x0041e40000100800 */
.L_x_28:
[----:B------:R-:W-:Y:S01]  /*4e60*/  UISETP.GE.AND UP0, UPT, UR7, 0x2, UPT ;  /* 0x000000020700788c */ /* 0x000fe2000bf06270 */
[----:B------:R-:W-:-:S08]  /*4e70*/  NOP ;  /* 0x0000000000007918 */ /* 0x000fd00000000000 */
[----:B------:R-:W-:Y:S05]  /*4e80*/  BRA.U !UP0, `(.L_x_33) ;  /* 0x0000002108e87547 */ /* 0x000fea000b800000 */
[----:B------:R-:W-:-:S05]  /*4e90*/  UMOV UR5, 0x2 ;  /* 0x0000000200057882 */ /* 0x000fca0000000000 */
.L_x_48:
[----:B------:R-:W-:-:S06]  /*4ea0*/  USHF.R.S32.HI UR6, URZ, 0x1, UR5 ;  /* 0x00000001ff067899 */ /* 0x000fcc0008011405 */
[----:B------:R-:W-:Y:S01]  /*4eb0*/  ISETP.LE.AND P0, PT, R20, UR6, PT ;  /* 0x0000000614007c0c */ /* 0x000fe2000bf03270 */
[----:B012-4-:R-:W-:-:S12]  /*4ec0*/  IMAD.U32 R17, RZ, RZ, UR6 ;  /* 0x00000006ff117e24 */ /* 0x017fd8000f8e00ff */
[----:B------:R-:W-:Y:S05]  /*4ed0*/  @!P0 BRA `(.L_x_34) ;  /* 0x0000000c00a08947 */ /* 0x000fea0003800000 */
.L_x_40:
[----:B------:R-:W-:-:S13]  /*4ee0*/  ISETP.GE.AND P0, PT, R20, 0x1, PT ;  /* 0x000000011400780c */ /* 0x000fda0003f06270 */
[----:B012---:R-:W-:Y:S05]  /*4ef0*/  @!P0 BRA `(.L_x_35) ;  /* 0x0000000c00848947 */ /* 0x007fea0003800000 */
[-C--:B---3--:R-:W-:Y:S02]  /*4f00*/  IABS R6, R20.reuse ;  /* 0x0000001400067213 */ /* 0x088fe40000000000 */
        /* <DEDUP_REMOVED lines=19> */
[----:B------:R-:W-:-:S07]  /*5040*/  ISETP.GE.AND P2, PT, R6, RZ, PT ;  /* 0x000000ff0600720c */ /* 0x000fce0003f46270 */
[----:B------:R-:W-:-:S04]  /*5050*/  @P0 VIADD R8, R8, 0x1 ;  /* 0x0000000108080836 */ /* 0x000fc80000000000 */
[----:B------:R-:W-:Y:S02]  /*5060*/  IMAD.MOV.U32 R6, RZ, RZ, R8 ;  /* 0x000000ffff067224 */ /* 0x000fe400078e0008 */
[----:B------:R-:W-:Y:S02]  /*5070*/  VIADD R8, R20, 0xffffffff ;  /* 0xffffffff14087836 */ /* 0x000fe40000000000 */
[----:B------:R-:W-:Y:S01]  /*5080*/  @!P2 IMAD.MOV R6, RZ, RZ, -R6 ;  /* 0x000000ffff06a224 */ /* 0x000fe200078e0a06 */
[----:B------:R-:W-:Y:S02]  /*5090*/  @!P1 LOP3.LUT R6, RZ, R20, RZ, 0x33, !PT ;  /* 0x00000014ff069212 */ /* 0x000fe400078e33ff */
[----:B------:R-:W-:Y:S01]  /*50a0*/  ISETP.GE.U32.AND P0, PT, R8, 0x7, PT ;  /* 0x000000070800780c */ /* 0x000fe20003f06070 */
[----:B------:R-:W-:Y:S01]  /*50b0*/  IMAD.MOV.U32 R8, RZ, RZ, RZ ;  /* 0x000000ffff087224 */ /* 0x000fe200078e00ff */
[----:B------:R-:W-:-:S11]  /*50c0*/  LOP3.LUT R6, R6, R7, RZ, 0x3c, !PT ;  /* 0x0000000706067212 */ /* 0x000fd600078e3cff */
[----:B------:R-:W-:Y:S05]  /*50d0*/  @!P0 BRA `(.L_x_36) ;  /* 0x0000000400808947 */ /* 0x000fea0003800000 */
[----:B------:R-:W-:-:S07]  /*50e0*/  IMAD.MOV.U32 R8, RZ, RZ, RZ ;  /* 0x000000ffff087224 */ /* 0x000fce00078e00ff */
.L_x_37:
        /* <DEDUP_REMOVED lines=95> */
.L_x_36:
        /* <DEDUP_REMOVED lines=54> */
.L_x_38:
        /* <DEDUP_REMOVED lines=31> */
.L_x_39:
        /* <DEDUP_REMOVED lines=14> */
.L_x_35:
[----:B------:R-:W-:Y:S01]  /*5d10*/  SHF.R.S32.HI R17, RZ, 0x1, R17 ;  /* 0x00000001ff117819 */ /* 0x000fe20000011411 */
[----:B------:R-:W-:-:S03]  /*5d20*/  NOP ;  /* 0x0000000000007918 */ /* 0x000fc60000000000 */
[----:B------:R-:W-:-:S13]  /*5d30*/  ISETP.GE.AND P0, PT, R17, R20, PT ;  /* 0x000000141100720c */ /* 0x000fda0003f06270 */
[----:B------:R-:W-:Y:S05]  /*5d40*/  @P0 BRA `(.L_x_40) ;  /* 0xfffffff000640947 */ /* 0x000fea000383ffff */
[----:B------:R-:W-:-:S07]  /*5d50*/  VIADD R17, R20, 0xffffffff ;  /* 0xffffffff14117836 */ /* 0x000fce0000000000 */
.L_x_34:
[----:B------:R-:W-:-:S13]  /*5d60*/  ISETP.GE.AND P0, PT, R17, 0x1, PT ;  /* 0x000000011100780c */ /* 0x000fda0003f06270 */
[----:B------:R-:W-:Y:S05]  /*5d70*/  @!P0 BRA `(.L_x_41) ;  /* 0x00000014001c8947 */ /* 0x000fea0003800000 */
.L_x_47:
[----:B------:R-:W-:-:S13]  /*5d80*/  ISETP.GE.AND P0, PT, R20, 0x1, PT ;  /* 0x000000011400780c */ /* 0x000fda0003f06270 */
[----:B----4-:R-:W-:Y:S05]  /*5d90*/  @!P0 BRA `(.L_x_42) ;  /* 0x0000001400008947 */ /* 0x010fea0003800000 */
[----:B---3--:R-:W-:-:S05]  /*5da0*/  VIADD R6, R20, 0xffffffff ;  /* 0xffffffff14067836 */ /* 0x008fca0000000000 */
[----:B------:R-:W-:Y:S01]  /*5db0*/  ISETP.GE.U32.AND P0, PT, R6, 0x7, PT ;  /* 0x000000070600780c */ /* 0x000fe20003f06070 */
[----:B------:R-:W-:-:S12]  /*5dc0*/  IMAD.MOV.U32 R6, RZ, RZ, RZ ;  /* 0x000000ffff067224 */ /* 0x000fd800078e00ff */
[----:B------:R-:W-:Y:S05]  /*5dd0*/  @!P0 BRA `(.L_x_43) ;  /* 0x00000008007c8947 */ /* 0x000fea0003800000 */
[----:B------:R-:W-:-:S07]  /*5de0*/  IMAD.MOV.U32 R6, RZ, RZ, RZ ;  /* 0x000000ffff067224 */ /* 0x000fce00078e00ff */
.L_x_44:
[C---:B-12---:R-:W-:Y:S01]  /*5df0*/  LOP3.LUT R18, R6.reuse, R17, RZ, 0x3c, !PT ;  /* 0x0000001106127212 */ /* 0x046fe200078e3cff */
[----:B---3--:R-:W-:-:S03]  /*5e00*/  IMAD R8, R6, 0x4, R1 ;  /* 0x0000000406087824 */ /* 0x008fc600078e0201 */
[----:B------:R-:W-:-:S13]  /*5e10*/  ISETP.GT.U32.AND P1, PT, R18, R6, PT ;  /* 0x000000061200720c */ /* 0x000fda0003f24070 */
[----:B------:R-:W-:Y:S01]  /*5e20*/  @P1 IMAD R18, R18, 0x4, R1 ;  /* 0x0000000412121824 */ /* 0x000fe200078e0201 */
[----:B------:R-:W2:Y:S04]  /*5e30*/  @P1 LDL R21, [R8] ;  /* 0x0000000008151983 */ /* 0x000ea80000100800 */
[----:B------:R-:W2:Y:S04]  /*5e40*/  @P1 LDL R22, [R18] ;  /* 0x0000000012161983 */ /* 0x000ea80000100800 */
[----:B0-----:R-:W3:Y:S04]  /*5e50*/  @P1 LDL R24, [R8+0x80] ;  /* 0x0000800008181983 */ /* 0x001ee80000100800 */
        /* <DEDUP_REMOVED lines=151> */
.L_x_43:
[----:B------:R-:W-:-:S13]  /*67d0*/  ISETP.NE.AND P0, PT, R16, RZ, PT ;  /* 0x000000ff1000720c */ /* 0x000fda0003f05270 */
[----:B------:R-:W-:Y:S05]  /*67e0*/  @!P0 BRA `(.L_x_42) ;  /* 0x00000008006c8947 */ /* 0x000fea0003800000 */
[----:B---3--:R-:W-:Y:S02]  /*67f0*/  LOP3.LUT R8, R20, 0x7, RZ, 0xc0, !PT ;  /* 0x0000000714087812 */ /* 0x008fe400078ec0ff */
        /* <DEDUP_REMOVED lines=9> */
[----:B0-----:R-:W2:Y:S04]  /*6890*/  @P2 LDL R24, [R18] ;  /* 0x0000000012182983 */ /* 0x001ea80000100800 */
        /* <DEDUP_REMOVED lines=75> */
.L_x_45:
        /* <DEDUP_REMOVED lines=8> */
[--C-:B0-----:R-:W-:Y:S02]  /*6dd0*/  @P2 IMAD R28, R6, 0x4, R1.reuse ;  /* 0x00000004061c2824 */ /* 0x101fe400078e0201 */
        /* <DEDUP_REMOVED lines=38> */
.L_x_46:
[----:B------:R-:W-:Y:S05]  /*7040*/  @!P1 BRA `(.L_x_42) ;  /* 0x0000000000549947 */ /* 0x000fea0003800000 */
[----:B---3--:R-:W-:-:S04]  /*7050*/  LOP3.LUT R19, R6, R17, RZ, 0x3c, !PT ;  /* 0x0000001106137212 */ /* 0x008fc800078e3cff */
[----:B------:R-:W-:-:S13]  /*7060*/  ISETP.GT.AND P0, PT, R19, R6, PT ;  /* 0x000000061300720c */ /* 0x000fda0003f04270 */
[----:B------:R-:W-:Y:S05]  /*7070*/  @!P0 BRA `(.L_x_42) ;  /* 0x0000000000488947 */ /* 0x000fea0003800000 */
[--C-:B------:R-:W-:Y:S02]  /*7080*/  IMAD R8, R6, 0x4, R1.reuse ;  /* 0x0000000406087824 */ /* 0x100fe400078e0201 */
[----:B------:R-:W-:-:S03]  /*7090*/  IMAD R19, R19, 0x4, R1 ;  /* 0x0000000413137824 */ /* 0x000fc600078e0201 */
[----:B012---:R-:W2:Y:S04]  /*70a0*/  LDL R9, [R8] ;  /* 0x0000000008097983 */ /* 0x007ea80000100800 */
        /* <DEDUP_REMOVED lines=15> */
.L_x_42:
[----:B------:R-:W-:Y:S01]  /*71a0*/  ISETP.GT.U32.AND P0, PT, R17, 0x1, PT ;  /* 0x000000011100780c */ /* 0x000fe20003f04070 */
[----:B------:R-:W-:Y:S01]  /*71b0*/  NOP ;  /* 0x0000000000007918 */ /* 0x000fe20000000000 */
[----:B---3--:R-:W-:-:S05]  /*71c0*/  SHF.R.U32.HI R6, RZ, 0x1, R17 ;  /* 0x00000001ff067819 */ /* 0x008fca0000011611 */
[----:B------:R-:W-:-:S06]  /*71d0*/  IMAD.MOV.U32 R17, RZ, RZ, R6 ;  /* 0x000000ffff117224 */ /* 0x000fcc00078e0006 */
[----:B------:R-:W-:Y:S05]  /*71e0*/  @P0 BRA `(.L_x_47) ;  /* 0xffffffe800e40947 */ /* 0x000fea000383ffff */
.L_x_41:
[----:B------:R-:W5:Y:S01]  /*71f0*/  LDCU UR7, c[0x0][0x3a8] ;  /* 0x00007500ff0777ac */ /* 0x000f620008000800 */
[----:B------:R-:W-:-:S04]  /*7200*/  USHF.L.U32 UR5, UR5, 0x1, URZ ;  /* 0x0000000105057899 */ /* 0x000fc800080006ff */
[----:B-----5:R-:W-:-:S09]  /*7210*/  UISETP.GT.AND UP0, UPT, UR5, UR7, UPT ;  /* 0x000000070500728c */ /* 0x020fd2000bf04270 */
[----:B------:R-:W-:Y:S05]  /*7220*/  BRA.U !UP0, `(.L_x_48) ;  /* 0xffffffdd081c7547 */ /* 0x000fea000b83ffff */
.L_x_33:
[----:B------:R-:W-:Y:S01]  /*7230*/  ISETP.NE.AND P0, PT, R7, 0x1f, PT ;  /* 0x0000001f0700780c */ /* 0x000fe20003f05270 */
[----:B0--3--:R-:W-:Y:S01]  /*7240*/  IMAD.MOV.U32 R6, RZ, RZ, RZ ;  /* 0x000000ffff067224 */ /* 0x009fe200078e00ff */
[----:B------:R-:W-:-:S11]  /*7250*/  NOP ;  /* 0x0000000000007918 */ /* 0x000fd60000000000 */
[----:B--2-4-:R-:W-:-:S05]  /*7260*/  @!P0 IMAD R8, R20, 0x4, R1 ;  /* 0x0000000414088824 */ /* 0x014fca00078e0201 */
[----:B------:R-:W2:Y:S01]  /*7270*/  @!P0 LDL R6, [R8+-0x4] ;  /* 0xfffffc0008068983 */ /* 0x000ea20000100800 */
[----:B------:R-:W-:-:S13]  /*7280*/  ISETP.NE.AND P1, PT, R7, RZ, PT ;  /* 0x000000ff0700720c */ /* 0x000fda0003f25270 */
[----:B-1----:R-:W0:Y:S01]  /*7290*/  @!P1 S2R R9, SR_TID.X ;  /* 0x0000000000099919 */ /* 0x002e220000002100 */
[----:B------:R-:W-:Y:S01]  /*72a0*/  @!P1 MOV R17, 0x400 ;  /* 0x0000040000119802 */ /* 0x000fe20000000f00 */
[----:B------:R-:W1:Y:S01]  /*72b0*/  @!P1 S2R R18, SR_CgaCtaId ;  /* 0x0000000000129919 */ /* 0x000e620000008800 */
[----:B0-----:R-:W-:Y:S02]  /*72c0*/  @!P1 SHF.R.U32.HI R9, RZ, 0x3, R9 ;  /* 0x00000003ff099819 */ /* 0x001fe40000011609 */
[----:B-1----:R-:W-:Y:S02]  /*72d0*/  @!P1 LEA R18, R18, R17, 0x18 ;  /* 0x0000001112129211 */ /* 0x002fe400078ec0ff */
[----:B------:R-:W-:-:S05]  /*72e0*/  @!P1 LOP3.LUT R9, R9, 0x7c, RZ, 0xc0, !PT ;  /* 0x0000007c09099812 */ /* 0x000fca00078ec0ff */
[----:B------:R-:W-:Y:S02]  /*72f0*/  @!P1 IMAD.IADD R18, R18, 0x1, R9 ;  /* 0x0000000112129824 */ /* 0x000fe400078e0209 */
[----:B------:R-:W-:-:S03]  /*7300*/  IMAD.MOV.U32 R9, RZ, RZ, RZ ;  /* 0x000000ffff097224 */ /* 0x000fc600078e00ff */
[----:B------:R0:W-:Y:S01]  /*7310*/  @!P1 STS [R18+0x4000], RZ ;  /* 0x004000ff12009388 */ /* 0x0001e20000000800 */
[----:B------:R-:W-:-:S03]  /*7320*/  NOP ;  /* 0x0000000000007918 */ /* 0x000fc60000000000 */
[----:B0-2---:R-:W1:Y:S02]  /*7330*/  SHFL.IDX PT, R6, R6, 0x1f, 0x1f ;  /* 0x03e01f0006067f89 */ /* 0x005e6400000e0000 */
.L_x_6:
[----:B------:R-:W0:Y:S01]  /*7340*/  S2R R8, SR_TID.X ;  /* 0x0000000000087919 */ /* 0x000e220000002100 */
[----:B------:R-:W2:Y:S01]  /*7350*/  S2UR UR6, SR_CgaCtaId ;  /* 0x00000000000679c3 */ /* 0x000ea20000008800 */
[----:B------:R-:W3:Y:S01]  /*7360*/  POPC R18, R13 ;  /* 0x0000000d00127309 */ /* 0x000ee20000000000 */
[----:B------:R-:W-:Y:S01]  /*7370*/  UMOV UR5, 0x400 ;  /* 0x0000040000057882 */ /* 0x000fe20000000000 */
[----:B------:R-:W-:Y:S01]  /*7380*/  FSETP.GEU.AND P0, PT, R15, R12, PT ;  /* 0x0000000c0f00720b */ /* 0x000fe20003f0e000 */
[----:B------:R-:W-:Y:S01]  /*7390*/  BSSY.RECONVERGENT B0, `(.L_x_49) ;  /* 0x0000013000007945 */ /* 0x000fe20003800200 */
[----:B------:R-:W-:Y:S02]  /*73a0*/  IMAD.MOV.U32 R19, RZ, RZ, RZ ;  /* 0x000000ffff137224 */ /* 0x000fe400078e00ff */
[----:B---3--:R-:W-:Y:S02]  /*73b0*/  @!P1 IMAD.IADD R17, R18, 0x1, R9 ;  /* 0x0000000112119824 */ /* 0x008fe400078e0209 */
[----:B------:R-:W3:Y:S01]  /*73c0*/  SHFL.IDX PT, R9, R9, RZ, 0x1f ;  /* 0x00001fff09097589 */ /* 0x000ee200000e0000 */
[----:B--2---:R-:W-:Y:S01]  /*73d0*/  ULEA UR5, UR6, UR5, 0x18 ;  /* 0x0000000506057291 */ /* 0x004fe2000f8ec0ff */
[----:B0-----:R-:W-:-:S04]  /*73e0*/  SHF.R.U32.HI R8, RZ, 0x3, R8 ;  /* 0x00000003ff087819 */ /* 0x001fc80000011608 */
[----:B------:R-:W-:-:S05]  /*73f0*/  LOP3.LUT R8, R8, 0x7c, RZ, 0xc0, !PT ;  /* 0x0000007c08087812 */ /* 0x000fca00078ec0ff */
[----:B------:R0:W-:Y:S01]  /*7400*/  @!P1 STS [R8+UR5+0x4000], R17 ;  /* 0x0040001108009988 */ /* 0x0001e20008000805 */
[----:B------:R-:W-:Y:S05]  /*7410*/  @P0 BRA `(.L_x_50) ;  /* 0x0000000000280947 */ /* 0x000fea0003800000 */
[----:B------:R-:W-:-:S05]  /*7420*/  IMAD.MOV.U32 R12, RZ, RZ, -0x1 ;  /* 0xffffffffff0c7424 */ /* 0x000fca00078e00ff */
[----:B------:R-:W-:-:S04]  /*7430*/  SHF.L.U32 R12, R12, R7, RZ ;  /* 0x000000070c0c7219 */ /* 0x000fc800000006ff */
[----:B------:R-:W-:Y:S01]  /*7440*/  LOP3.LUT R12, R13, R12, RZ, 0x30, !PT ;  /* 0x0000000c0d0c7212 */ /* 0x000fe200078e30ff */
[----:B------:R-:W-:-:S05]  /*7450*/  VIADD R13, R11, UR4 ;  /* 0x000000040b0d7c36 */ /* 0x000fca0008000000 */
[----:B------:R-:W3:Y:S02]  /*7460*/  POPC R12, R12 ;  /* 0x0000000c000c7309 */ /* 0x000ee40000000000 */
[----:B---3--:R-:W-:-:S04]  /*7470*/  IMAD.IADD R9, R9, 0x1, R12 ;  /* 0x0000000109097824 */ /* 0x008fc800078e020c */
[C---:B------:R-:W-:Y:S02]  /*7480*/  IMAD R18, R9.reuse, 0x4, R4 ;  /* 0x0000000409127824 */ /* 0x040fe400078e0204 */
[----:B------:R-:W-:-:S03]  /*7490*/  IMAD R22, R9, 0x4, R5 ;  /* 0x0000000409167824 */ /* 0x000fc600078e0205 */
[----:B------:R2:W-:Y:S04]  /*74a0*/  STS [R18+0x4000], R15 ;  /* 0x0040000f12007388 */ /* 0x0005e80000000800 */
[----:B------:R2:W-:Y:S02]  /*74b0*/  STS [R22+0x4000], R13 ;  /* 0x0040000d16007388 */ /* 0x0005e40000000800 */
.L_x_50:
[----:B------:R-:W-:Y:S05]  /*74c0*/  BSYNC.RECONVERGENT B0 ;  /* 0x0000000000007941 */ /* 0x000fea0003800200 */
.L_x_49:
[----:B------:R-:W-:Y:S01]  /*74d0*/  NOP ;  /* 0x0000000000007918 */ /* 0x000fe20000000000 */
[----:B------:R-:W4:Y:S01]  /*74e0*/  @!P1 LDS R19, [R8+UR5+0x4000] ;  /* 0x0040000508139984 */ /* 0x000f220008000800 */
[----:B-1----:R-:W-:-:S03]  /*74f0*/  IMAD.MOV.U32 R12, RZ, RZ, R6 ;  /* 0x000000ffff0c7224 */ /* 0x002fc600078e0006 */
[----:B----4-:R-:W1:Y:S02]  /*7500*/  SHFL.IDX PT, R19, R19, RZ, 0x1f ;  /* 0x00001fff13137589 */ /* 0x010e6400000e0000 */
[----:B-1----:R-:W-:-:S04]  /*7510*/  ISETP.NE.AND P0, PT, R19, UR7, PT ;  /* 0x0000000713007c0c */ /* 0x002fc8000bf05270 */
[----:B---3--:R-:W-:-:S04]  /*7520*/  SEL R9, RZ, 0x1, P0 ;  /* 0x00000001ff097807 */ /* 0x008fc80000000000 */
[----:B------:R-:W-:-:S13]  /*7530*/  ISETP.NE.AND P0, PT, R9, RZ, PT ;  /* 0x000000ff0900720c */ /* 0x000fda0003f05270 */
[----:B------:R-:W-:Y:S05]  /*7540*/  @!P0 BRA `(.L_x_5) ;  /* 0x0000006000988947 */ /* 0x000fea0003800000 */
[----:B------:R-:W-:Y:S01]  /*7550*/  IMAD.MOV.U32 R6, RZ, RZ, RZ ;  /* 0x000000ffff067224 */ /* 0x000fe200078e00ff */
[----:B------:R-:W-:-:S05]  /*7560*/  ISETP.GE.AND P0, PT, R20, 0x1, PT ;  /* 0x000000011400780c */ /* 0x000fca0003f06270 */
[----:B------:R-:W1:Y:S04]  /*7570*/  @!P1 LDS R6, [R8+UR5+0x4000] ;  /* 0x0040000508069984 */ /* 0x000e680008000800 */
[----:B-1----:R-:W1:Y:S04]  /*7580*/  SHFL.IDX PT, R6, R6, RZ, 0x1f ;  /* 0x00001fff06067589 */ /* 0x002e6800000e0000 */
[----:B------:R-:W-:Y:S05]  /*7590*/  @!P0 BRA `(.L_x_51) ;  /* 0x0000000800f88947 */ /* 0x000fea0003800000 */
[----:B0-----:R-:W-:Y:S02]  /*75a0*/  VIADD R8, R20, 0xffffffff ;  /* 0xffffffff14087836 */ /* 0x001fe40000000000 */
[----:B------:R-:W-:-:S03]  /*75b0*/  IMAD.MOV.U32 R9, RZ, RZ, RZ ;  /* 0x000000ffff097224 */ /* 0x000fc600078e00ff */
[----:B------:R-:W-:-:S13]  /*75c0*/  ISETP.GE.U32.AND P0, PT, R8, 0x7, PT ;  /* 0x000000070800780c */ /* 0x000fda0003f06070 */
[----:B------:R-:W-:Y:S05]  /*75d0*/  @!P0 BRA `(.L_x_52) ;  /* 0x0000000400688947 */ /* 0x000fea0003800000 */
[----:B------:R-:W-:-:S07]  /*75e0*/  IMAD.MOV.U32 R8, RZ, RZ, RZ ;  /* 0x000000ffff087224 */ /* 0x000fce00078e00ff */
.L_x_53:
[----:B--2---:R-:W-:-:S04]  /*75f0*/  IMAD R15, R7, R20, RZ ;  /* 0x00000014070f7224 */ /* 0x004fc800078e02ff */
[----:B------:R-:W-:-:S04]  /*7600*/  IMAD.IADD R15, R15, 0x1, R8 ;  /* 0x000000010f0f7824 */ /* 0x000fc800078e0208 */
[C---:B------:R-:W-:Y:S01]  /*7610*/  VIADD R9, R15.reuse, 0x1 ;  /* 0x000000010f097836 */ /* 0x040fe20000000000 */
[CC--:B-1----:R-:W-:Y:S01]  /*7620*/  ISETP.GE.AND P4, PT, R15.reuse, R6.reuse, PT ;  /* 0x000000060f00720c */ /* 0x0c2fe20003f86270 */
[C---:B------:R-:W-:Y:S02]  /*7630*/  IMAD R13, R15.reuse, 0x4, R4 ;  /* 0x000000040f0d7824 */ /* 0x040fe400078e0204 */
[----:B------:R-:W-:Y:S01]  /*7640*/  IMAD R12, R15, 0x4, R5 ;  /* 0x000000040f0c7824 */ /* 0x000fe200078e0205 */
[-C--:B------:R-:W-:Y:S01]  /*7650*/  ISETP.GE.AND P6, PT, R9, R6.reuse, PT ;  /* 0x000000060900720c */ /* 0x080fe20003fc6270 */
[C---:B------:R-:W-:Y:S02]  /*7660*/  VIADD R21, R15.reuse, 0x3 ;  /* 0x000000030f157836 */ /* 0x040fe40000000000 */
[C---:B------:R-:W-:Y:S02]  /*7670*/  VIADD R9, R15.reuse, 0x2 ;  /* 0x000000020f097836 */ /* 0x040fe40000000000 */
[----:B------:R-:W-:Y:S01]  /*7680*/  VIADD R23, R15, 0x5 ;  /* 0x000000050f177836 */ /* 0x000fe20000000000 */
[-C--:B------:R-:W-:Y:S01]  /*7690*/  ISETP.GE.AND P3, PT, R21, R6.reuse, PT ;  /* 0x000000061500720c */ /* 0x080fe20003f66270 */
[----:B------:R-:W-:Y:S01]  /*76a0*/  VIADD R21, R15, 0x4 ;  /* 0x000000040f157836 */ /* 0x000fe20000000000 */
[-C--:B------:R-:W-:Y:S01]  /*76b0*/  ISETP.GE.AND P5, PT, R9, R6.reuse, PT ;  /* 0x000000060900720c */ /* 0x080fe20003fa6270 */
[----:B------:R-:W0:Y:S01]  /*76c0*/  @!P4 LDS R17, [R13+0x4000] ;  /* 0x004000000d11c984 */ /* 0x000e220000000800 */
[-C--:B------:R-:W-:Y:S01]  /*76d0*/  ISETP.GE.AND P1, PT, R23, R6.reuse, PT ;  /* 0x000000061700720c */ /* 0x080fe20003f26270 */
[----:B------:R-:W-:Y:S01]  /*76e0*/  IMAD R9, R8, 0x4, R1 ;  /* 0x0000000408097824 */ /* 0x000fe200078e0201 */
[----:B------:R-:W-:Y:S01]  /*76f0*/  ISETP.GE.AND P2, PT, R21, R6, PT ;  /* 0x000000061500720c */ /* 0x000fe20003f46270 */
[----:B------:R-:W1:Y:S01]  /*7700*/  @!P6 LDS R28, [R13+0x4004] ;  /* 0x004004000d1ce984 */ /* 0x000e620000000800 */
[----:B------:R-:W-:-:S02]  /*7710*/  VIADD R21, R15, 0x6 ;  /* 0x000000060f157836 */ /* 0x000fc40000000000 */
[----:B------:R-:W-:Y:S01]  /*7720*/  @P6 IMAD.MOV.U32 R23, RZ, RZ, 0x7f7fffff ;  /* 0x7f7fffffff176424 */ /* 0x000fe200078e00ff */
[----:B------:R-:W2:Y:S01]  /*7730*/  @!P6 LDS R26, [R12+0x4004] ;  /* 0x004004000c1ae984 */ /* 0x000ea20000000800 */
[----:B------:R-:W-:Y:S01]  /*7740*/  VIADD R15, R15, 0x7 ;  /* 0x000000070f0f7836 */ /* 0x000fe20000000000 */
[----:B------:R-:W-:Y:S01]  /*7750*/  ISETP.GE.AND P0, PT, R21, R6, PT ;  /* 0x000000061500720c */ /* 0x000fe20003f06270 */
[----:B------:R-:W-:Y:S01]  /*7760*/  @P6 IMAD.MOV.U32 R21, RZ, RZ, -0x1 ;  /* 0xffffffffff156424 */ /* 0x000fe200078e00ff */
[----:B------:R-:W3:Y:S01]  /*7770*/  @!P4 LDS R19, [R12+0x4000] ;  /* 0x004000000c13c984 */ /* 0x000ee20000000800 */
[----:B------:R-:W-:Y:S02]  /*7780*/  @P5 IMAD.MOV.U32 R29, RZ, RZ, -0x1 ;  /* 0xffffffffff1d5424 */ /* 0x000fe400078e00ff */
[----:B------:R-:W-:Y:S01]  /*7790*/  @P5 IMAD.MOV.U32 R27, RZ, RZ, 0x7f7fffff ;  /* 0x7f7fffffff1b5424 */ /* 0x000fe200078e00ff */
[----:B------:R-:W4:Y:S01]  /*77a0*/  @!P3 LDS R18, [R13+0x400c] ;  /* 0x00400c000d12b984 */ /* 0x000f220000000800 */
[----:B------:R-:W-:-:S02]  /*77b0*/  @P4 IMAD.MOV.U32 R25, RZ, RZ, -0x1 ;  /* 0xffffffffff194424 */ /* 0x000fc400078e00ff */
[----:B------:R-:W-:Y:S01]  /*77c0*/  VIADD R8, R8, 0x8 ;  /* 0x0000000808087836 */ /* 0x000fe20000000000 */
[----:B------:R-:W5:Y:S04]  /*77d0*/  @!P5 LDS R22, [R12+0x4008] ;  /* 0x004008000c16d984 */ /* 0x000f680000000800 */
[----:B------:R-:W-:Y:S04]  /*77e0*/  @P6 STL [R9+0x4], R23 ;  /* 0x0000041709006387 */ /* 0x000fe80000100800 */
[----:B------:R-:W-:Y:S04]  /*77f0*/  @P6 STL [R9+0x84], R21 ;  /* 0x0000841509006387 */ /* 0x000fe80000100800 */
[----:B------:R-:W5:Y:S04]  /*7800*/  @!P5 LDS R24, [R13+0x4008] ;  /* 0x004008000d18d984 */ /* 0x000f680000000800 */
[----:B------:R-:W5:Y:S04]  /*7810*/  @!P3 LDS R21, [R12+0x400c] ;  /* 0x00400c000c15b984 */ /* 0x000f680000000800 */
[----:B0-----:R0:W-:Y:S04]  /*7820*/  @!P4 STL [R9], R17 ;  /* 0x000000110900c387 */ /* 0x0011e80000100800 */
[----:B-1----:R-:W-:Y:S04]  /*7830*/  @!P6 STL [R9+0x4], R28 ;  /* 0x0000041c0900e387 */ /* 0x002fe80000100800 */
[----:B--2---:R-:W-:Y:S01]  /*7840*/  @!P6 STL [R9+0x84], R26 ;  /* 0x0000841a0900e387 */ /* 0x004fe20000100800 */
[----:B------:R-:W-:Y:S01]  /*7850*/  ISETP.GE.AND P6, PT, R15, R6, PT ;  /* 0x000000060f00720c */ /* 0x000fe20003fc6270 */
[----:B0-----:R-:W-:-:S02]  /*7860*/  @P3 IMAD.MOV.U32 R17, RZ, RZ, 0x7f7fffff ;  /* 0x7f7fffffff113424 */ /* 0x001fc400078e00ff */
[----:B------:R-:W-:Y:S01]  /*7870*/  @P4 IMAD.MOV.U32 R15, RZ, RZ, 0x7f7fffff ;  /* 0x7f7fffffff0f4424 */ /* 0x000fe200078e00ff */
[----:B---3--:R-:W-:Y:S04]  /*7880*/  @!P4 STL [R9+0x80], R19 ;  /* 0x000080130900c387 */ /* 0x008fe80000100800 */
[----:B------:R-:W-:Y:S04]  /*7890*/  @P3 STL [R9+0xc], R17 ;  /* 0x00000c1109003387 */ /* 0x000fe80000100800 */
[----:B------:R-:W-:Y:S04]  /*78a0*/  @P4 STL [R9], R15 ;  /* 0x0000000f09004387 */ /* 0x000fe80000100800 */
[----:B----4-:R-:W-:Y:S04]  /*78b0*/  @!P3 STL [R9+0xc], R18 ;  /* 0x00000c120900b387 */ /* 0x010fe80000100800 */
[----:B------:R-:W0:Y:S04]  /*78c0*/  @!P2 LDS R19, [R13+0x4010] ;  /* 0x004010000d13a984 */ /* 0x000e280000000800 */
[----:B------:R-:W1:Y:S04]  /*78d0*/  @!P2 LDS R17, [R12+0x4010] ;  /* 0x004010000c11a984 */ /* 0x000e680000000800 */
[----:B------:R-:W2:Y:S04]  /*78e0*/  @!P1 LDS R15, [R13+0x4014] ;  /* 0x004014000d0f9984 */ /* 0x000ea80000000800 */
[----:B------:R-:W3:Y:S04]  /*78f0*/  @!P1 LDS R28, [R12+0x4014] ;  /* 0x004014000c1c9984 */ /* 0x000ee80000000800 */
[----:B------:R-:W4:Y:S04]  /*7900*/  @!P6 LDS R23, [R13+0x401c] ;  /* 0x00401c000d17e984 */ /* 0x000f280000000800 */
[----:B------:R-:W4:Y:S04]  /*7910*/  @!P6 LDS R18, [R12+0x401c] ;  /* 0x00401c000c12e984 */ /* 0x000f280000000800 */
[----:B------:R0:W-:Y:S04]  /*7920*/  @P5 STL [R9+0x88], R29 ;  /* 0x0000881d09005387 */ /* 0x0001e80000100800 */
[----:B-----5:R-:W-:Y:S04]  /*7930*/  @!P5 STL [R9+0x88], R22 ;  /* 0x000088160900d387 */ /* 0x020fe80000100800 */
[----:B------:R5:W4:Y:S01]  /*7940*/  @!P0 LDS R26, [R13+0x4018] ;  /* 0x004018000d1a8984 */ /* 0x000b220000000800 */
[----:B0-----:R-:W-:-:S03]  /*7950*/  @P2 IMAD.MOV.U32 R29, RZ, RZ, -0x1 ;  /* 0xffffffffff1d2424 */ /* 0x001fc600078e00ff */
[----:B------:R-:W0:Y:S04]  /*7960*/  @!P0 LDS R22, [R12+0x4018] ;  /* 0x004018000c168984 */ /* 0x000e280000000800 */
[----:B------:R1:W-:Y:S01]  /*7970*/  @P5 STL [R9+0x8], R27 ;  /* 0x0000081b09005387 */ /* 0x0003e20000100800 */
[----:B-----5:R-:W-:-:S03]  /*7980*/  @P1 IMAD.MOV.U32 R13, RZ, RZ, 0x7f7fffff ;  /* 0x7f7fffffff0d1424 */ /* 0x020fc600078e00ff */
[----:B------:R5:W-:Y:S01]  /*7990*/  @!P5 STL [R9+0x8], R24 ;  /* 0x000008180900d387 */ /* 0x000be20000100800 */
[----:B------:R-:W-:-:S03]  /*79a0*/  @P0 IMAD.MOV.U32 R12, RZ, RZ, 0x7f7fffff ;  /* 0x7f7fffffff0c0424 */ /* 0x000fc600078e00ff */
[----:B------:R2:W-:Y:S01]  /*79b0*/  @P4 STL [R9+0x80], R25 ;  /* 0x0000801909004387 */ /* 0x0005e20000100800 */
[----:B-1----:R-:W-:-:S03]  /*79c0*/  @P2 IMAD.MOV.U32 R27, RZ, RZ, 0x7f7fffff ;  /* 0x7f7fffffff1b2424 */ /* 0x002fc600078e00ff */
[----:B------:R1:W-:Y:S01]  /*79d0*/  @P0 STL [R9+0x18], R12 ;  /* 0x0000180c09000387 */ /* 0x0003e20000100800 */
[----:B-----5:R-:W-:-:S03]  /*79e0*/  @P3 IMAD.MOV.U32 R24, RZ, RZ, -0x1 ;  /* 0xffffffffff183424 */ /* 0x020fc600078e00ff */
[----:B------:R5:W-:Y:S01]  /*79f0*/  @P2 STL [R9+0x10], R27 ;  /* 0x0000101b09002387 */ /* 0x000be20000100800 */
[----:B--2---:R-:W-:-:S03]  /*7a00*/  @P0 IMAD.MOV.U32 R25, RZ, RZ, -0x1 ;  /* 0xffffffffff190424 */ /* 0x004fc600078e00ff */
[----:B------:R2:W-:Y:S01]  /*7a10*/  @P3 STL [R9+0x8c], R24 ;  /* 0x00008c1809003387 */ /* 0x0005e20000100800 */
[----:B-1----:R-:W-:-:S03]  /*7a20*/  @P6 IMAD.MOV.U32 R12, RZ, RZ, 0x7f7fffff ;  /* 0x7f7fffffff0c6424 */ /* 0x002fc600078e00ff */
[----:B------:R-:W-:Y:S01]  /*7a30*/  @P2 STL [R9+0x90], R29 ;  /* 0x0000901d09002387 */ /* 0x000fe20000100800 */
[----:B-----5:R-:W-:-:S03]  /*7a40*/  @P6 IMAD.MOV.U32 R27, RZ, RZ, -0x1 ;  /* 0xffffffffff1b6424 */ /* 0x020fc600078e00ff */
[----:B------:R1:W-:Y:S01]  /*7a50*/  @P1 STL [R9+0x14], R13 ;  /* 0x0000140d09001387 */ /* 0x0003e20000100800 */
[----:B--2---:R-:W-:-:S03]  /*7a60*/  @P1 IMAD.MOV.U32 R24, RZ, RZ, -0x1 ;  /* 0xffffffffff181424 */ /* 0x004fc600078e00ff */
[----:B------:R2:W-:Y:S04]  /*7a70*/  @P6 STL [R9+0x1c], R12 ;  /* 0x00001c0c09006387 */ /* 0x0005e80000100800 */
[----:B------:R2:W-:Y:S01]  /*7a80*/  @P1 STL [R9+0x94], R24 ;  /* 0x0000941809001387 */ /* 0x0005e20000100800 */
[----:B-1----:R-:W-:-:S03]  /*7a90*/  LOP3.LUT R13, R20, 0x7ffffff8, RZ, 0xc0, !PT ;  /* 0x7ffffff8140d7812 */ /* 0x002fc600078ec0ff */
[----:B------:R2:W-:Y:S04]  /*7aa0*/  @P6 STL [R9+0x9c], R27 ;  /* 0x00009c1b09006387 */ /* 0x0005e80000100800 */
[----:B------:R2:W-:Y:S04]  /*7ab0*/  @!P3 STL [R9+0x8c], R21 ;  /* 0x00008c150900b387 */ /* 0x0005e80000100800 */
[----:B------:R2:W-:Y:S04]  /*7ac0*/  @!P2 STL [R9+0x10], R19 ;  /* 0x000010130900a387 */ /* 0x0005e80000100800 */
[----:B------:R2:W-:Y:S04]  /*7ad0*/  @!P2 STL [R9+0x90], R17 ;  /* 0x000090110900a387 */ /* 0x0005e80000100800 */
[----:B------:R2:W-:Y:S04]  /*7ae0*/  @!P1 STL [R9+0x14], R15 ;  /* 0x0000140f09009387 */ /* 0x0005e80000100800 */
[----:B---3--:R2:W-:Y:S04]  /*7af0*/  @!P1 STL [R9+0x94], R28 ;  /* 0x0000941c09009387 */ /* 0x0085e80000100800 */
[----:B----4-:R2:W-:Y:S04]  /*7b00*/  @!P6 STL [R9+0x1c], R23 ;  /* 0x00001c170900e387 */ /* 0x0105e80000100800 */
[----:B------:R2:W-:Y:S04]  /*7b10*/  @!P6 STL [R9+0x9c], R18 ;  /* 0x00009c120900e387 */ /* 0x0005e80000100800 */
[----:B------:R2:W-:Y:S04]  /*7b20*/  @P0 STL [R9+0x98], R25 ;  /* 0x0000981909000387 */ /* 0x0005e80000100800 */
[----:B------:R2:W-:Y:S04]  /*7b30*/  @!P0 STL [R9+0x18], R26 ;  /* 0x0000181a09008387 */ /* 0x0005e80000100800 */
[----:B0-----:R2:W-:Y:S01]  /*7b40*/  @!P0 STL [R9+0x98], R22 ;  /* 0x0000981609008387 */ /* 0x0015e20000100800 */
[----:B------:R-:W-:-:S13]  /*7b50*/  ISETP.NE.AND P0, PT, R8, R13, PT ;  /* 0x0000000d0800720c */ /* 0x000fda0003f05270 */
[----:B--2---:R-:W-:Y:S05]  /*7b60*/  @P0 BRA `(.L_x_53) ;  /* 0xfffffff800a00947 */ /* 0x004fea000383ffff */
[----:B------:R-:W-:-:S07]  /*7b70*/  IMAD.MOV.U32 R9, RZ, RZ, R13 ;  /* 0x000000ffff097224 */ /* 0x000fce00078e000d */
.L_x_52:
[----:B------:R-:W-:-:S13]  /*7b80*/  ISETP.NE.AND P0, PT, R16, RZ, PT ;  /* 0x000000ff1000720c */ /* 0x000fda0003f05270 */
[----:B------:R-:W-:Y:S05]  /*7b90*/  @!P0 BRA `(.L_x_51) ;  /* 0x0000000400788947 */ /* 0x000fea0003800000 */
[----:B------:R-:W-:Y:S02]  /*7ba0*/  LOP3.LUT R8, R20, 0x7, RZ, 0xc0, !PT ;  /* 0x0000000714087812 */ /* 0x000fe400078ec0ff */
[----:B------:R-:W-:-:S03]  /*7bb0*/  ISETP.NE.AND P4, PT, R14, RZ, PT ;  /* 0x000000ff0e00720c */ /* 0x000fc60003f85270 */
[----:B------:R-:W-:-:S05]  /*7bc0*/  VIADD R8, R8, 0xffffffff ;  /* 0xffffffff08087836 */ /* 0x000fca0000000000 */
[----:B------:R-:W-:Y:S01]  /*7bd0*/  ISETP.GE.U32.AND P0, PT, R8, 0x3, PT ;  /* 0x000000030800780c */ /* 0x000fe20003f06070 */
[----:B------:R-:W-:-:S12]  /*7be0*/  IMAD R8, R7, R20, RZ ;  /* 0x0000001407087224 */ /* 0x000fd800078e02ff */
[----:B------:R-:W-:Y:S05]  /*7bf0*/  @!P0 BRA `(.L_x_54) ;  /* 0x0000000000b08947 */ /* 0x000fea0003800000 */
[----:B------:R-:W-:Y:S02]  /*7c00*/  IMAD.IADD R19, R8, 0x1, R9 ;  /* 0x0000000108137824 */ /* 0x000fe400078e0209 */
[----:B------:R-:W-:Y:S02]  /*7c10*/  IMAD R24, R9, 0x4, R1 ;  /* 0x0000000409187824 */ /* 0x000fe400078e0201 */
[C---:B--2---:R-:W-:Y:S01]  /*7c20*/  VIADD R13, R19.reuse, 0x1 ;  /* 0x00000001130d7836 */ /* 0x044fe20000000000 */
[CC--:B-1----:R-:W-:Y:S01]  /*7c30*/  ISETP.GE.AND P0, PT, R19.reuse, R6.reuse, PT ;  /* 0x000000061300720c */ /* 0x0c2fe20003f06270 */
[C---:B------:R-:W-:Y:S02]  /*7c40*/  VIADD R15, R19.reuse, 0x2 ;  /* 0x00000002130f7836 */ /* 0x040fe40000000000 */
[----:B------:R-:W-:Y:S01]  /*7c50*/  VIADD R17, R19, 0x3 ;  /* 0x0000000313117836 */ /* 0x000fe20000000000 */
[-C--:B------:R-:W-:Y:S01]  /*7c60*/  ISETP.GE.AND P1, PT, R13, R6.reuse, PT ;  /* 0x000000060d00720c */ /* 0x080fe20003f26270 */
[----:B------:R-:W-:Y:S01]  /*7c70*/  IMAD R23, R19, 0x4, R4 ;  /* 0x0000000413177824 */ /* 0x000fe200078e0204 */
[-C--:B------:R-:W-:Y:S01]  /*7c80*/  ISETP.GE.AND P2, PT, R15, R6.reuse, PT ;  /* 0x000000060f00720c */ /* 0x080fe20003f46270 */
[----:B------:R-:W-:Y:S01]  /*7c90*/  IMAD R25, R19, 0x4, R5 ;  /* 0x0000000413197824 */ /* 0x000fe200078e0205 */
[----:B------:R-:W-:Y:S01]  /*7ca0*/  ISETP.GE.AND P3, PT, R17, R6, PT ;  /* 0x000000061100720c */ /* 0x000fe20003f66270 */
[----:B------:R-:W-:-:S04]  /*7cb0*/  VIADD R9, R9, 0x4 ;  /* 0x0000000409097836 */ /* 0x000fc80000000000 */
[----:B------:R-:W0:Y:S01]  /*7cc0*/  @!P0 LDS R17, [R23+0x4000] ;  /* 0x0040000017118984 */ /* 0x000e220000000800 */
[----:B------:R-:W-:Y:S02]  /*7cd0*/  @P0 IMAD.MOV.U32 R27, RZ, RZ, 0x7f7fffff ;  /* 0x7f7fffffff1b0424 */ /* 0x000fe400078e00ff */
[----:B------:R-:W-:Y:S01]  /*7ce0*/  @P0 IMAD.MOV.U32 R29, RZ, RZ, -0x1 ;  /* 0xffffffffff1d0424 */ /* 0x000fe200078e00ff */
[----:B------:R-:W-:Y:S01]  /*7cf0*/  @!P0 LDS R12, [R25+0x4000] ;  /* 0x00400000190c8984 */ /* 0x000fe20000000800 */
[----:B------:R-:W-:Y:S02]  /*7d00*/  @P1 IMAD.MOV.U32 R26, RZ, RZ, 0x7f7fffff ;  /* 0x7f7fffffff1a1424 */ /* 0x000fe400078e00ff */
[----:B------:R-:W-:Y:S01]  /*7d10*/  @P2 IMAD.MOV.U32 R28, RZ, RZ, 0x7f7fffff ;  /* 0x7f7fffffff1c2424 */ /* 0x000fe200078e00ff */
[----:B------:R-:W1:Y:S04]  /*7d20*/  @!P1 LDS R15, [R23+0x4004] ;  /* 0x00400400170f9984 */ /* 0x000e680000000800 */
[----:B------:R-:W2:Y:S04]  /*7d30*/  @!P2 LDS R13, [R23+0x4008] ;  /* 0x00400800170da984 */ /* 0x000ea80000000800 */
[----:B------:R3:W4:Y:S04]  /*7d40*/  @!P3 LDS R21, [R23+0x400c] ;  /* 0x00400c001715b984 */ /* 0x0007280000000800 */
[----:B------:R-:W5:Y:S04]  /*7d50*/  @!P1 LDS R19, [R25+0x4004] ;  /* 0x0040040019139984 */ /* 0x000f680000000800 */
[----:B------:R0:W5:Y:S01]  /*7d60*/  @!P2 LDS R18, [R25+0x4008] ;  /* 0x004008001912a984 */ /* 0x0001620000000800 */
[----:B---3--:R-:W-:-:S03]  /*7d70*/  @P1 IMAD.MOV.U32 R23, RZ, RZ, -0x1 ;  /* 0xffffffffff171424 */ /* 0x008fc600078e00ff */
[----:B------:R-:W3:Y:S04]  /*7d80*/  @!P3 LDS R22, [R25+0x400c] ;  /* 0x00400c001916b984 */ /* 0x000ee80000000800 */
[----:B------:R1:W-:Y:S01]  /*7d90*/  @P0 STL [R24], R27 ;  /* 0x0000001b18000387 */ /* 0x0003e20000100800 */
[----:B0-----:R-:W-:-:S03]  /*7da0*/  @P3 IMAD.MOV.U32 R25, RZ, RZ, 0x7f7fffff ;  /* 0x7f7fffffff193424 */ /* 0x001fc600078e00ff */
[----:B------:R-:W-:Y:S04]  /*7db0*/  @P0 STL [R24+0x80], R29 ;  /* 0x0000801d18000387 */ /* 0x000fe80000100800 */
[----:B------:R0:W-:Y:S01]  /*7dc0*/  @P3 STL [R24+0xc], R25 ;  /* 0x00000c1918003387 */ /* 0x0001e20000100800 */
[----:B-1----:R-:W-:-:S03]  /*7dd0*/  @P3 IMAD.MOV.U32 R27, RZ, RZ, -0x1 ;  /* 0xffffffffff1b3424 */ /* 0x002fc600078e00ff */
[----:B------:R1:W-:Y:S04]  /*7de0*/  @P1 STL [R24+0x4], R26 ;  /* 0x0000041a18001387 */ /* 0x0003e80000100800 */
[----:B------:R1:W-:Y:S01]  /*7df0*/  @P2 STL [R24+0x8], R28 ;  /* 0x0000081c18002387 */ /* 0x0003e20000100800 */
[----:B0-----:R-:W-:-:S03]  /*7e00*/  @P2 IMAD.MOV.U32 R25, RZ, RZ, -0x1 ;  /* 0xffffffffff192424 */ /* 0x001fc600078e00ff */
[----:B------:R1:W-:Y:S04]  /*7e10*/  @P1 STL [R24+0x84], R23 ;  /* 0x0000841718001387 */ /* 0x0003e80000100800 */
[----:B------:R1:W-:Y:S04]  /*7e20*/  @P2 STL [R24+0x88], R25 ;  /* 0x0000881918002387 */ /* 0x0003e80000100800 */
[----:B------:R1:W-:Y:S04]  /*7e30*/  @P3 STL [R24+0x8c], R27 ;  /* 0x00008c1b18003387 */ /* 0x0003e80000100800 */
[----:B------:R1:W-:Y:S04]  /*7e40*/  @!P0 STL [R24], R17 ;  /* 0x0000001118008387 */ /* 0x0003e80000100800 */
[----:B------:R1:W-:Y:S04]  /*7e50*/  @!P1 STL [R24+0x4], R15 ;  /* 0x0000040f18009387 */ /* 0x0003e80000100800 */
[----:B--2---:R1:W-:Y:S04]  /*7e60*/  @!P2 STL [R24+0x8], R13 ;  /* 0x0000080d1800a387 */ /* 0x0043e80000100800 */
[----:B----4-:R1:W-:Y:S04]  /*7e70*/  @!P3 STL [R24+0xc], R21 ;  /* 0x00000c151800b387 */ /* 0x0103e80000100800 */
[----:B------:R1:W-:Y:S04]  /*7e80*/  @!P0 STL [R24+0x80], R12 ;  /* 0x0000800c18008387 */ /* 0x0003e80000100800 */
[----:B-----5:R1:W-:Y:S04]  /*7e90*/  @!P1 STL [R24+0x84], R19 ;  /* 0x0000841318009387 */ /* 0x0203e80000100800 */
[----:B------:R1:W-:Y:S04]  /*7ea0*/  @!P2 STL [R24+0x88], R18 ;  /* 0x000088121800a387 */ /* 0x0003e80000100800 */
[----:B---3--:R1:W-:Y:S02]  /*7eb0*/  @!P3 STL [R24+0x8c], R22 ;  /* 0x00008c161800b387 */ /* 0x0083e40000100800 */
.L_x_54:
[----:B------:R-:W-:Y:S05]  /*7ec0*/  @!P4 BRA `(.L_x_51) ;  /* 0x0000000000acc947 */ /* 0x000fea0003800000 */
[----:B-1----:R-:W-:Y:S02]  /*7ed0*/  LOP3.LUT R12, R20, 0x3, RZ, 0xc0, !PT ;  /* 0x00000003140c7812 */ /* 0x002fe400078ec0ff */
[----:B------:R-:W-:-:S03]  /*7ee0*/  ISETP.NE.AND P2, PT, R10, RZ, PT ;  /* 0x000000ff0a00720c */ /* 0x000fc60003f45270 */
[----:B------:R-:W-:-:S05]  /*7ef0*/  VIADD R12, R12, 0xffffffff ;  /* 0xffffffff0c0c7836 */ /* 0x000fca0000000000 */
[----:B------:R-:W-:-:S13]  /*7f00*/  ISETP.NE.AND P0, PT, R12, RZ, PT ;  /* 0x000000ff0c00720c */ /* 0x000fda0003f05270 */
[----:B------:R-:W-:Y:S05]  /*7f10*/  @!P0 BRA `(.L_x_55) ;  /* 0x0000000000608947 */ /* 0x000fea0003800000 */
[----:B------:R-:W-:Y:S02]  /*7f20*/  IMAD.IADD R19, R8, 0x1, R9 ;  /* 0x0000000108137824 */ /* 0x000fe400078e0209 */
[----:B------:R-:W-:Y:S02]  /*7f30*/  IMAD R21, R9, 0x4, R1 ;  /* 0x0000000409157824 */ /* 0x000fe400078e0201 */
[C---:B--2---:R-:W-:Y:S01]  /*7f40*/  VIADD R13, R19.reuse, 0x1 ;  /* 0x00000001130d7836 */ /* 0x044fe20000000000 */
[CC--:B------:R-:W-:Y:S01]  /*7f50*/  ISETP.GE.AND P0, PT, R19.reuse, R6.reuse, PT ;  /* 0x000000061300720c */ /* 0x0c0fe20003f06270 */
[C---:B------:R-:W-:Y:S02]  /*7f60*/  IMAD R18, R19.reuse, 0x4, R4 ;  /* 0x0000000413127824 */ /* 0x040fe400078e0204 */
[----:B------:R-:W-:Y:S01]  /*7f70*/  IMAD R19, R19, 0x4, R5 ;  /* 0x0000000413137824 */ /* 0x000fe200078e0205 */
[----:B------:R-:W-:Y:S01]  /*7f80*/  ISETP.GE.AND P1, PT, R13, R6, PT ;  /* 0x000000060d00720c */ /* 0x000fe20003f26270 */
[----:B------:R-:W-:-:S08]  /*7f90*/  VIADD R9, R9, 0x2 ;  /* 0x0000000209097836 */ /* 0x000fd00000000000 */
[----:B------:R0:W1:Y:S01]  /*7fa0*/  @!P0 LDS R12, [R18+0x4000] ;  /* 0x00400000120c8984 */ /* 0x0000620000000800 */
[----:B------:R-:W-:Y:S02]  /*7fb0*/  @P0 IMAD.MOV.U32 R22, RZ, RZ, 0x7f7fffff ;  /* 0x7f7fffffff160424 */ /* 0x000fe400078e00ff */
[----:B------:R-:W-:Y:S01]  /*7fc0*/  @P0 IMAD.MOV.U32 R24, RZ, RZ, -0x1 ;  /* 0xffffffffff180424 */ /* 0x000fe200078e00ff */
[----:B------:R-:W2:Y:S01]  /*7fd0*/  @!P1 LDS R15, [R18+0x4004] ;  /* 0x00400400120f9984 */ /* 0x000ea20000000800 */
[----:B------:R-:W-:-:S03]  /*7fe0*/  @P1 IMAD.MOV.U32 R26, RZ, RZ, 0x7f7fffff ;  /* 0x7f7fffffff1a1424 */ /* 0x000fc600078e00ff */
[----:B------:R-:W3:Y:S04]  /*7ff0*/  @!P0 LDS R13, [R19+0x4000] ;  /* 0x00400000130d8984 */ /* 0x000ee80000000800 */
[----:B------:R-:W4:Y:S01]  /*8000*/  @!P1 LDS R17, [R19+0x4004] ;  /* 0x0040040013119984 */ /* 0x000f220000000800 */
[----:B0-----:R-:W-:-:S03]  /*8010*/  @P1 IMAD.MOV.U32 R18, RZ, RZ, -0x1 ;  /* 0xffffffffff121424 */ /* 0x001fc600078e00ff */
[----:B------:R0:W-:Y:S04]  /*8020*/  @P0 STL [R21], R22 ;  /* 0x0000001615000387 */ /* 0x0001e80000100800 */
[----:B------:R0:W-:Y:S04]  /*8030*/  @P0 STL [R21+0x80], R24 ;  /* 0x0000801815000387 */ /* 0x0001e80000100800 */
[----:B------:R0:W-:Y:S04]  /*8040*/  @P1 STL [R21+0x4], R26 ;  /* 0x0000041a15001387 */ /* 0x0001e80000100800 */
[----:B------:R0:W-:Y:S04]  /*8050*/  @P1 STL [R21+0x84], R18 ;  /* 0x0000841215001387 */ /* 0x0001e80000100800 */
[----:B-1----:R0:W-:Y:S04]  /*8060*/  @!P0 STL [R21], R12 ;  /* 0x0000000c15008387 */ /* 0x0021e80000100800 */
[----:B--2---:R0:W-:Y:S04]  /*8070*/  @!P1 STL [R21+0x4], R15 ;  /* 0x0000040f15009387 */ /* 0x0041e80000100800 */
[----:B---3--:R0:W-:Y:S04]  /*8080*/  @!P0 STL [R21+0x80], R13 ;  /* 0x0000800d15008387 */ /* 0x0081e80000100800 */
[----:B----4-:R0:W-:Y:S02]  /*8090*/  @!P1 STL [R21+0x84], R17 ;  /* 0x0000841115009387 */ /* 0x0101e40000100800 */
.L_x_55:
[----:B------:R-:W-:Y:S05]  /*80a0*/  @!P2 BRA `(.L_x_51) ;  /* 0x000000000034a947 */ /* 0x000fea0003800000 */
[----:B0-2---:R-:W-:Y:S02]  /*80b0*/  IMAD.IADD R13, R8, 0x1, R9 ;  /* 0x00000001080d7824 */ /* 0x005fe400078e0209 */
[----:B------:R-:W-:-:S03]  /*80c0*/  IMAD R9, R9, 0x4, R1 ;  /* 0x0000000409097824 */ /* 0x000fc600078e0201 */
[----:B------:R-:W-:-:S13]  /*80d0*/  ISETP.GE.AND P0, PT, R13, R6, PT ;  /* 0x000000060d00720c */ /* 0x000fda0003f06270 */
[C---:B------:R-:W-:Y:S02]  /*80e0*/  @!P0 IMAD R6, R13.reuse, 0x4, R4 ;  /* 0x000000040d068824 */ /* 0x040fe400078e0204 */
[----:B------:R-:W-:Y:S02]  /*80f0*/  @!P0 IMAD R8, R13, 0x4, R5 ;  /* 0x000000040d088824 */ /* 0x000fe400078e0205 */
[----:B------:R-:W-:Y:S02]  /*8100*/  @P0 IMAD.MOV.U32 R12, RZ, RZ, 0x7f7fffff ;  /* 0x7f7fffffff0c0424 */ /* 0x000fe400078e00ff */
[----:B------:R-:W0:Y:S01]  /*8110*/  @!P0 LDS R6, [R6+0x4000] ;  /* 0x0040000006068984 */ /* 0x000e220000000800 */
[----:B------:R-:W-:-:S03]  /*8120*/  @P0 IMAD.MOV.U32 R18, RZ, RZ, -0x1 ;  /* 0xffffffffff120424 */ /* 0x000fc600078e00ff */
[----:B------:R-:W1:Y:S04]  /*8130*/  @!P0 LDS R8, [R8+0x4000] ;  /* 0x0040000008088984 */ /* 0x000e680000000800 */
[----:B------:R3:W-:Y:S04]  /*8140*/  @P0 STL [R9], R12 ;  /* 0x0000000c09000387 */ /* 0x0007e80000100800 */
[----:B------:R3:W-:Y:S04]  /*8150*/  @P0 STL [R9+0x80], R18 ;  /* 0x0000801209000387 */ /* 0x0007e80000100800 */
[----:B0-----:R3:W-:Y:S04]  /*8160*/  @!P0 STL [R9], R6 ;  /* 0x0000000609008387 */ /* 0x0017e80000100800 */
[----:B-1----:R3:W-:Y:S02]  /*8170*/  @!P0 STL [R9+0x80], R8 ;  /* 0x0000800809008387 */ /* 0x0027e40000100800 */
.L_x_51:
[----:B------:R-:W4:Y:S02]  /*8180*/  LDCU UR6, c[0x0][0x3a8] ;  /* 0x00007500ff0677ac */ /* 0x000f240008000800 */
[----:B----4-:R-:W-:Y:S01]  /*8190*/  UISETP.GE.AND UP0, UPT, UR6, 0x2, UPT ;  /* 0x000000020600788c */ /* 0x010fe2000bf06270 */
[----:B------:R-:W-:-:S08]  /*81a0*/  NOP ;  /* 0x0000000000007918 */ /* 0x000fd00000000000 */
[----:B------:R-:W-:Y:S05]  /*81b0*/  BRA.U !UP0, `(.L_x_56) ;  /* 0x0000002108e87547 */ /* 0x000fea000b800000 */
[----:B------:R-:W-:-:S05]  /*81c0*/  UMOV UR5, 0x2 ;  /* 0x0000000200057882 */ /* 0x000fca0000000000 */
.L_x_71:
[----:B------:R-:W-:-:S06]  /*81d0*/  USHF.R.S32.HI UR6, URZ, 0x1, UR5 ;  /* 0x00000001ff067899 */ /* 0x000fcc0008011405 */
[----:B------:R-:W-:Y:S01]  /*81e0*/  ISETP.LE.AND P0, PT, R20, UR6, PT ;  /* 0x0000000614007c0c */ /* 0x000fe2000bf03270 */
[----:B---3--:R-:W-:-:S12]  /*81f0*/  IMAD.U32 R9, RZ, RZ, UR6 ;  /* 0x00000006ff097e24 */ /* 0x008fd8000f8e00ff */
[----:B01--4-:R-:W-:Y:S05]  /*8200*/  @!P0 BRA `(.L_x_57) ;  /* 0x0000000c00a08947 */ /* 0x013fea0003800000 */
.L_x_63:
[----:B------:R-:W-:-:S13]  /*8210*/  ISETP.GE.AND P0, PT, R20, 0x1, PT ;  /* 0x000000011400780c */ /* 0x000fda0003f06270 */
[----:B01-3--:R-:W-:Y:S05]  /*8220*/  @!P0 BRA `(.L_x_58) ;  /* 0x0000000c00848947 */ /* 0x00bfea0003800000 */
[-C--:B-1----:R-:W-:Y:S02]  /*8230*/  IABS R6, R20.reuse ;  /* 0x0000001400067213 */ /* 0x082fe40000000000 */
[----:B0-2---:R-:W-:Y:S02]  /*8240*/  IABS R15, R9 ;  /* 0x00000009000f7213 */ /* 0x005fe40000000000 */
        /* <DEDUP_REMOVED lines=29> */
.L_x_60:
[----:B------:R-:W-:-:S05]  /*8420*/  IMAD R12, R8, 0x4, R1 ;  /* 0x00000004080c7824 */ /* 0x000fca00078e0201 */
[----:B------:R-:W2:Y:S04]  /*8430*/  LDL R13, [R12] ;  /* 0x000000000c0d7983 */ /* 0x000ea80000100800 */
[----:B------:R-:W3:Y:S04]  /*8440*/  LDL R27, [R12+0x80] ;  /* 0x000080000c1b7983 */ /* 0x000ee80000100800 */
[----:B------:R-:W4:Y:S04]  /*8450*/  LDL R19, [R12+0x4] ;  /* 0x000004000c137983 */ /* 0x000f280000100800 */
[----:B------:R-:W5:Y:S04]  /*8460*/  LDL R21, [R12+0x8] ;  /* 0x000008000c157983 */ /* 0x000f680000100800 */
[----:B------:R-:W5:Y:S04]  /*8470*/  LDL R25, [R12+0x84] ;  /* 0x000084000c197983 */ /* 0x000f680000100800 */
[----:B------:R-:W5:Y:S04]  /*8480*/  LDL R23, [R12+0x88] ;  /* 0x000088000c177983 */ /* 0x000f680000100800 */
[----:B------:R-:W5:Y:S01]  /*8490*/  LDL R15, [R12+0xc] ;  /* 0x00000c000c0f7983 */ /* 0x000f620000100800 */
[----:B------:R-:W-:-:S04]  /*84a0*/  IMAD R17, R7, R20, RZ ;  /* 0x0000001407117224 */ /* 0x000fc800078e02ff */
[----:B------:R-:W-:Y:S02]  /*84b0*/  IMAD.IADD R18, R17, 0x1, R8 ;  /* 0x0000000111127824 */ /* 0x000fe400078e0208 */
[----:B------:R-:W5:Y:S03]  /*84c0*/  LDL R17, [R12+0x10] ;  /* 0x000010000c117983 */ /* 0x000f660000100800 */
[----:B------:R-:W-:Y:S01]  /*84d0*/  LOP3.LUT P0, RZ, R18, UR5, RZ, 0xc0, !PT ;  /* 0x0000000512ff7c12 */ /* 0x000fe2000f80c0ff */
[----:B--2---:R-:W0:Y:S04]  /*84e0*/  SHFL.IDX PT, R22, R13, R6, 0x1f ;  /* 0x00001f060d167589 */ /* 0x004e2800000e0000 */
[----:B---3--:R-:W1:Y:S01]  /*84f0*/  SHFL.IDX PT, R24, R27, R6, 0x1f ;  /* 0x00001f061b187589 */ /* 0x008e6200000e0000 */
[----:B0-----:R-:W-:-:S04]  /*8500*/  FSETP.GT.XOR P0, PT, R13, R22, P0 ;  /* 0x000000160d00720b */ /* 0x001fc80000704800 */
[----:B------:R-:W-:Y:S02]  /*8510*/  FSEL R29, R22, R13, P0 ;  /* 0x0000000d161d7208 */ /* 0x000fe40000000000 */
[----:B----4-:R-:W0:Y:S01]  /*8520*/  SHFL.IDX PT, R22, R19, R6, 0x1f ;  /* 0x00001f0613167589 */ /* 0x010e2200000e0000 */
[----:B------:R-:W-:Y:S01]  /*8530*/  VIADD R13, R18, 0x1 ;  /* 0x00000001120d7836 */ /* 0x000fe20000000000 */
[----:B-1----:R-:W-:-:S04]  /*8540*/  SEL R24, R24, R27, P0 ;  /* 0x0000001b18187207 */ /* 0x002fc80000000000 */
[----:B------:R-:W-:Y:S02]  /*8550*/  LOP3.LUT P0, RZ, R13, UR5, RZ, 0xc0, !PT ;  /* 0x000000050dff7c12 */ /* 0x000fe4000f80c0ff */
[----:B------:R-:W2:Y:S02]  /*8560*/  LDL R13, [R12+0x8c] ;  /* 0x00008c000c0d7983 */ /* 0x000ea40000100800 */
[----:B0-----:R-:W-:-:S04]  /*8570*/  FSETP.GT.XOR P0, PT, R19, R22, P0 ;  /* 0x000000161300720b */ /* 0x001fc80000704800 */
[----:B------:R-:W-:Y:S01]  /*8580*/  FSEL R27, R22, R19, P0 ;  /* 0x00000013161b7208 */ /* 0x000fe20000000000 */
[----:B------:R-:W-:Y:S01]  /*8590*/  VIADD R22, R18, 0x2 ;  /* 0x0000000212167836 */ /* 0x000fe20000000000 */
[----:B------:R-:W3:Y:S04]  /*85a0*/  LDL R19, [R12+0x90] ;  /* 0x000090000c137983 */ /* 0x000ee80000100800 */
[----:B------:R-:W-:Y:S02]  /*85b0*/  LOP3.LUT P1, RZ, R22, UR5, RZ, 0xc0, !PT ;  /* 0x0000000516ff7c12 */ /* 0x000fe4000f82c0ff */
[----:B-----5:R-:W0:Y:S04]  /*85c0*/  SHFL.IDX PT, R22, R21, R6, 0x1f ;  /* 0x00001f0615167589 */ /* 0x020e2800000e0000 */
[----:B------:R-:W1:Y:S04]  /*85d0*/  SHFL.IDX PT, R26, R25, R6, 0x1f ;  /* 0x00001f06191a7589 */ /* 0x000e6800000e0000 */
[----:B------:R4:W-:Y:S01]  /*85e0*/  STL [R12+0x80], R24 ;  /* 0x000080180c007387 */ /* 0x0009e20000100800 */
[----:B0-----:R-:W-:-:S04]  /*85f0*/  FSETP.GT.XOR P1, PT, R21, R22, P1 ;  /* 0x000000161500720b */ /* 0x001fc80000f24800 */
[----:B----4-:R-:W-:Y:S01]  /*8600*/  FSEL R24, R22, R21, P1 ;  /* 0x0000001516187208 */ /* 0x010fe20000800000 */
[----:B------:R-:W-:Y:S01]  /*8610*/  VIADD R22, R18, 0x3 ;  /* 0x0000000312167836 */ /* 0x000fe20000000000 */
[----:B------:R-:W4:Y:S04]  /*8620*/  LDL R21, [R12+0x14] ;  /* 0x000014000c157983 */ /* 0x000f280000100800 */
[----:B------:R-:W-:Y:S01]  /*8630*/  LOP3.LUT P3, RZ, R22, UR5, RZ, 0xc0, !PT ;  /* 0x0000000516ff7c12 */ /* 0x000fe2000f86c0ff */
[----:B------:R-:W-:Y:S01]  /*8640*/  VIADD R22, R18, 0x5 ;  /* 0x0000000512167836 */ /* 0x000fe20000000000 */
[----:B------:R1:W-:Y:S02]  /*8650*/  STL [R12], R29 ;  /* 0x0000001d0c007387 */ /* 0x0003e40000100800 */
[----:B-1----:R-:W-:-:S02]  /*8660*/  SEL R29, R26, R25, P0 ;  /* 0x000000191a1d7207 */ /* 0x002fc40000000000 */
[----:B------:R-:W0:Y:S01]  /*8670*/  SHFL.IDX PT, R26, R23, R6, 0x1f ;  /* 0x00001f06171a7589 */ /* 0x000e2200000e0000 */
[----:B------:R-:W-:-:S03]  /*8680*/  LOP3.LUT P0, RZ, R22, UR5, RZ, 0xc0, !PT ;  /* 0x0000000516ff7c12 */ /* 0x000fc6000f80c0ff */
[----:B------:R-:W1:Y:S01]  /*8690*/  SHFL.IDX PT, R22, R15, R6, 0x1f ;  /* 0x00001f060f167589 */ /* 0x000e6200000e0000 */
[----:B------:R-:W-:-:S05]  /*86a0*/  VIADD R25, R18, 0x4 ;  /* 0x0000000412197836 */ /* 0x000fca0000000000 */
[----:B------:R-:W-:Y:S01]  /*86b0*/  LOP3.LUT P4, RZ, R25, UR5, RZ, 0xc0, !PT ;  /* 0x0000000519ff7c12 */ /* 0x000fe2000f88c0ff */
[----:B------:R-:W-:Y:S01]  /*86c0*/  VIADD R25, R18, 0x6 ;  /* 0x0000000612197836 */ /* 0x000fe20000000000 */
[----:B------:R5:W-:Y:S04]  /*86d0*/  STL [R12+0x4], R27 ;  /* 0x0000041b0c007387 */ /* 0x000be80000100800 */
[----:B------:R-:W-:Y:S02]  /*86e0*/  LOP3.LUT P2, RZ, R25, UR5, RZ, 0xc0, !PT ;  /* 0x0000000519ff7c12 */ /* 0x000fe4000f84c0ff */
[----:B------:R-:W4:Y:S04]  /*86f0*/  LDL R25, [R12+0x1c] ;  /* 0x00001c000c197983 */ /* 0x000f280000100800 */
[----:B------:R5:W-:Y:S01]  /*8700*/  STL [R12+0x84], R29 ;  /* 0x0000841d0c007387 */ /* 0x000be20000100800 */
[----:B0-----:R-:W-:-:S03]  /*8710*/  SEL R26, R26, R23, P1 ;  /* 0x000000171a1a7207 */ /* 0x001fc60000800000 */
[----:B------:R-:W4:Y:S01]  /*8720*/  LDL R23, [R12+0x18] ;  /* 0x000018000c177983 */ /* 0x000f220000100800 */
[----:B-1----:R-:W-:-:S03]  /*8730*/  FSETP.GT.XOR P3, PT, R15, R22, P3 ;  /* 0x000000160f00720b */ /* 0x002fc60001f64800 */
[----:B-----5:R-:W5:Y:S01]  /*8740*/  LDL R27, [R12+0x94] ;  /* 0x000094000c1b7983 */ /* 0x020f620000100800 */
[----:B------:R-:W-:-:S03]  /*8750*/  FSEL R28, R22, R15, P3 ;  /* 0x0000000f161c7208 */ /* 0x000fc60001800000 */
[----:B------:R-:W5:Y:S04]  /*8760*/  LDL R15, [R12+0x98] ;  /* 0x000098000c0f7983 */ /* 0x000f680000100800 */
[----:B------:R-:W5:Y:S01]  /*8770*/  LDL R29, [R12+0x9c] ;  /* 0x00009c000c1d7983 */ /* 0x000f620000100800 */
[----:B------:R-:W-:-:S05]  /*8780*/  VIADD R18, R18, 0x7 ;  /* 0x0000000712127836 */ /* 0x000fca0000000000 */
[----:B------:R-:W-:Y:S02]  /*8790*/  LOP3.LUT P1, RZ, R18, UR5, RZ, 0xc0, !PT ;  /* 0x0000000512ff7c12 */ /* 0x000fe4000f82c0ff */
[----:B------:R-:W0:Y:S04]  /*87a0*/  SHFL.IDX PT, R18, R17, R6, 0x1f ;  /* 0x00001f0611127589 */ /* 0x000e2800000e0000 */
[----:B------:R-:W-:Y:S01]  /*87b0*/  STL [R12+0x88], R26 ;  /* 0x0000881a0c007387 */ /* 0x000fe20000100800 */
[----:B0-----:R-:W-:-:S04]  /*87c0*/  FSETP.GT.XOR P4, PT, R17, R18, P4 ;  /* 0x000000121100720b */ /* 0x001fc80002784800 */
[----:B------:R-:W-:Y:S01]  /*87d0*/  FSEL R18, R18, R17, P4 ;  /* 0x0000001112127208 */ /* 0x000fe20002000000 */
[----:B------:R-:W-:Y:S04]  /*87e0*/  STL [R12+0xc], R28 ;  /* 0x00000c1c0c007387 */ /* 0x000fe80000100800 */
[----:B------:R-:W-:Y:S04]  /*87f0*/  STL [R12+0x10], R18 ;  /* 0x000010120c007387 */ /* 0x000fe80000100800 */
[----:B------:R-:W-:Y:S01]  /*8800*/  STL [R12+0x8], R24 ;  /* 0x000008180c007387 */ /* 0x000fe20000100800 */
[----:B------:R-:W-:-:S03]  /*8810*/  VIADD R8, R8, 0x8 ;  /* 0x0000000808087836 */ /* 0x000fc60000000000 */
[----:B--2---:R-:W0:Y:S02]  /*8820*/  SHFL.IDX PT, R22, R13, R6, 0x1f ;  /* 0x00001f060d167589 */ /* 0x004e2400000e0000 */
[----:B0-----:R-:W-:Y:S02]  /*8830*/  SEL R26, R22, R13, P3 ;  /* 0x0000000d161a7207 */ /* 0x001fe40001800000 */
[----:B---3--:R-:W0:Y:S02]  /*8840*/  SHFL.IDX PT, R22, R19, R6, 0x1f ;  /* 0x00001f0613167589 */ /* 0x008e2400000e0000 */
[----:B0-----:R-:W-:Y:S02]  /*8850*/  SEL R19, R22, R19, P4 ;  /* 0x0000001316137207 */ /* 0x001fe40002000000 */
[----:B----4-:R-:W0:Y:S04]  /*8860*/  SHFL.IDX PT, R22, R21, R6, 0x1f ;  /* 0x00001f0615167589 */ /* 0x010e2800000e0000 */
[----:B------:R-:W-:Y:S01]  /*8870*/  STL [R12+0x8c], R26 ;  /* 0x00008c1a0c007387 */ /* 0x000fe20000100800 */
[----:B0-----:R-:W-:-:S04]  /*8880*/  FSETP.GT.XOR P0, PT, R21, R22, P0 ;  /* 0x000000161500720b */ /* 0x001fc80000704800 */
[----:B------:R-:W-:Y:S02]  /*8890*/  FSEL R17, R22, R21, P0 ;  /* 0x0000001516117208 */ /* 0x000fe40000000000 */
[----:B------:R-:W0:Y:S04]  /*88a0*/  SHFL.IDX PT, R22, R25, R6, 0x1f ;  /* 0x00001f0619167589 */ /* 0x000e2800000e0000 */
[----:B------:R-:W1:Y:S04]  /*88b0*/  SHFL.IDX PT, R18, R23, R6, 0x1f ;  /* 0x00001f0617127589 */ /* 0x000e6800000e0000 */
[----:B-----5:R-:W2:Y:S04]  /*88c0*/  SHFL.IDX PT, R28, R27, R6, 0x1f ;  /* 0x00001f061b1c7589 */ /* 0x020ea800000e0000 */
[----:B------:R-:W3:Y:S04]  /*88d0*/  SHFL.IDX PT, R26, R15, R6, 0x1f ;  /* 0x00001f060f1a7589 */ /* 0x000ee800000e0000 */
[----:B------:R-:W4:Y:S01]  /*88e0*/  SHFL.IDX PT, R24, R29, R6, 0x1f ;  /* 0x00001f061d187589 */ /* 0x000f2200000e0000 */
[----:B0-----:R-:W-:-:S03]  /*88f0*/  FSETP.GT.XOR P1, PT, R25, R22, P1 ;  /* 0x000000161900720b */ /* 0x001fc60000f24800 */
[----:B------:R0:W-:Y:S01]  /*8900*/  STL [R12+0x90], R19 ;  /* 0x000090130c007387 */ /* 0x0001e20000100800 */
[----:B-1----:R-:W-:Y:S02]  /*8910*/  FSETP.GT.XOR P2, PT, R23, R18, P2 ;  /* 0x000000121700720b */ /* 0x002fe40001744800 */
[----:B--2---:R-:W-:Y:S02]  /*8920*/  SEL R13, R28, R27, P0 ;  /* 0x0000001b1c0d7207 */ /* 0x004fe40000000000 */
[----:B0-----:R-:W-:Y:S02]  /*8930*/  FSEL R19, R18, R23, P2 ;  /* 0x0000001712137208 */ /* 0x001fe40001000000 */
[----:B---3--:R-:W-:Y:S02]  /*8940*/  SEL R21, R26, R15, P2 ;  /* 0x0000000f1a157207 */ /* 0x008fe40001000000 */
[----:B------:R-:W-:Y:S02]  /*8950*/  FSEL R27, R22, R25, P1 ;  /* 0x00000019161b7208 */ /* 0x000fe40000800000 */
[----:B----4-:R-:W-:Y:S01]  /*8960*/  SEL R23, R24, R29, P1 ;  /* 0x0000001d18177207 */ /* 0x010fe20000800000 */
[----:B------:R0:W-:Y:S01]  /*8970*/  STL [R12+0x14], R17 ;  /* 0x000014110c007387 */ /* 0x0001e20000100800 */
[----:B------:R-:W-:-:S03]  /*8980*/  LOP3.LUT R15, R20, 0x3fffff8, RZ, 0xc0, !PT ;  /* 0x03fffff8140f7812 */ /* 0x000fc600078ec0ff */
[----:B------:R0:W-:Y:S04]  /*8990*/  STL [R12+0x94], R13 ;  /* 0x0000940d0c007387 */ /* 0x0001e80000100800 */
[----:B------:R0:W-:Y:S04]  /*89a0*/  STL [R12+0x18], R19 ;  /* 0x000018130c007387 */ /* 0x0001e80000100800 */
[----:B------:R0:W-:Y:S04]  /*89b0*/  STL [R12+0x98], R21 ;  /* 0x000098150c007387 */ /* 0x0001e80000100800 */
[----:B------:R0:W-:Y:S04]  /*89c0*/  STL [R12+0x1c], R27 ;  /* 0x00001c1b0c007387 */ /* 0x0001e80000100800 */
[----:B------:R0:W-:Y:S01]  /*89d0*/  STL [R12+0x9c], R23 ;  /* 0x00009c170c007387 */ /* 0x0001e20000100800 */
[----:B------:R-:W-:-:S13]  /*89e0*/  ISETP.NE.AND P0, PT, R8, R15, PT ;  /* 0x0000000f0800720c */ /* 0x000fda0003f05270 */
[----:B0-----:R-:W-:Y:S05]  /*89f0*/  @P0 BRA `(.L_x_60) ;  /* 0xfffffff800880947 */ /* 0x001fea000383ffff */
[----:B------:R-:W-:-:S07]  /*8a00*/  IMAD.MOV.U32 R8, RZ, RZ, R15 ;  /* 0x000000ffff087224 */ /* 0x000fce00078e000f */
.L_x_59:
        /* <DEDUP_REMOVED lines=9> */
[----:B------:R-:W3:Y:S04]  /*8aa0*/  LDL R25, [R12+0x84] ;  /* 0x000084000c197983 */ /* 0x000ee80000100800 */
[----:B------:R-:W4:Y:S04]  /*8ab0*/  LDL R23, [R12+0x8] ;  /* 0x000008000c177983 */ /* 0x000f280000100800 */
[----:B------:R-:W5:Y:S04]  /*8ac0*/  LDL R21, [R12] ;  /* 0x000000000c157983 */ /* 0x000f680000100800 */
[----:B------:R-:W5:Y:S04]  /*8ad0*/  LDL R15, [R12+0xc] ;  /* 0x00000c000c0f7983 */ /* 0x000f680000100800 */
[----:B------:R-:W5:Y:S04]  /*8ae0*/  LDL R19, [R12+0x88] ;  /* 0x000088000c137983 */ /* 0x000f680000100800 */
[----:B------:R-:W5:Y:S04]  /*8af0*/  LDL R17, [R12+0x80] ;  /* 0x000080000c117983 */ /* 0x000f680000100800 */
[----:B------:R-:W5:Y:S01]  /*8b00*/  LDL R13, [R12+0x8c] ;  /* 0x00008c000c0d7983 */ /* 0x000f620000100800 */
[----:B------:R-:W-:-:S04]  /*8b10*/  IMAD R27, R7, R20, RZ ;  /* 0x00000014071b7224 */ /* 0x000fc800078e02ff */
[----:B------:R-:W-:-:S04]  /*8b20*/  IMAD.IADD R18, R27, 0x1, R8 ;  /* 0x000000011b127824 */ /* 0x000fc800078e0208 */
[----:B------:R-:W-:-:S05]  /*8b30*/  VIADD R22, R18, 0x1 ;  /* 0x0000000112167836 */ /* 0x000fca0000000000 */
[----:B------:R-:W-:Y:S01]  /*8b40*/  LOP3.LUT P0, RZ, R22, UR5, RZ, 0xc0, !PT ;  /* 0x0000000516ff7c12 */ /* 0x000fe2000f80c0ff */
[----:B------:R-:W-:Y:S01]  /*8b50*/  VIADD R8, R8, 0x4 ;  /* 0x0000000408087836 */ /* 0x000fe20000000000 */
[----:B--2---:R-:W0:Y:S02]  /*8b60*/  SHFL.IDX PT, R22, R29, R6, 0x1f ;  /* 0x00001f061d167589 */ /* 0x004e2400000e0000 */
[----:B0-----:R-:W-:-:S04]  /*8b70*/  FSETP.GT.XOR P0, PT, R29, R22, P0 ;  /* 0x000000161d00720b */ /* 0x001fc80000704800 */
[----:B------:R-:W-:Y:S01]  /*8b80*/  FSEL R27, R22, R29, P0 ;  /* 0x0000001d161b7208 */ /* 0x000fe20000000000 */
[----:B------:R-:W-:-:S05]  /*8b90*/  VIADD R22, R18, 0x2 ;  /* 0x0000000212167836 */ /* 0x000fca0000000000 */
[----:B------:R-:W-:Y:S02]  /*8ba0*/  LOP3.LUT P1, RZ, R22, UR5, RZ, 0xc0, !PT ;  /* 0x0000000516ff7c12 */ /* 0x000fe4000f82c0ff */
[----:B---3--:R-:W0:Y:S02]  /*8bb0*/  SHFL.IDX PT, R22, R25, R6, 0x1f ;  /* 0x00001f0619167589 */ /* 0x008e2400000e0000 */
[----:B0-----:R-:W-:Y:S02]  /*8bc0*/  SEL R28, R22, R25, P0 ;  /* 0x00000019161c7207 */ /* 0x001fe40000000000 */
[----:B----4-:R-:W0:Y:S01]  /*8bd0*/  SHFL.IDX PT, R22, R23, R6, 0x1f ;  /* 0x00001f0617167589 */ /* 0x010e2200000e0000 */
[C---:B------:R-:W-:Y:S01]  /*8be0*/  LOP3.LUT P0, RZ, R18.reuse, UR5, RZ, 0xc0, !PT ;  /* 0x0000000512ff7c12 */ /* 0x040fe2000f80c0ff */
[----:B------:R-:W-:Y:S02]  /*8bf0*/  VIADD R18, R18, 0x3 ;  /* 0x0000000312127836 */ /* 0x000fe40000000000 */
[----:B-----5:R-:W1:Y:S03]  /*8c00*/  SHFL.IDX PT, R24, R21, R6, 0x1f ;  /* 0x00001f0615187589 */ /* 0x020e6600000e0000 */
[----:B------:R-:W-:-:S02]  /*8c10*/  LOP3.LUT P3, RZ, R18, UR5, RZ, 0xc0, !PT ;  /* 0x0000000512ff7c12 */ /* 0x000fc4000f86c0ff */
[----:B------:R-:W2:Y:S04]  /*8c20*/  SHFL.IDX PT, R18, R15, R6, 0x1f ;  /* 0x00001f060f127589 */ /* 0x000ea800000e0000 */
[----:B------:R3:W-:Y:S04]  /*8c30*/  STL [R12+0x4], R27 ;  /* 0x0000041b0c007387 */ /* 0x0007e80000100800 */
[----:B------:R-:W4:Y:S01]  /*8c40*/  SHFL.IDX PT, R29, R19, R6, 0x1f ;  /* 0x00001f06131d7589 */ /* 0x000f2200000e0000 */
[----:B0-----:R-:W-:-:S03]  /*8c50*/  FSETP.GT.XOR P1, PT, R23, R22, P1 ;  /* 0x000000161700720b */ /* 0x001fc60000f24800 */
[----:B------:R-:W0:Y:S01]  /*8c60*/  SHFL.IDX PT, R26, R17, R6, 0x1f ;  /* 0x00001f06111a7589 */ /* 0x000e2200000e0000 */
[----:B---3--:R-:W-:-:S03]  /*8c70*/  FSEL R27, R22, R23, P1 ;  /* 0x00000017161b7208 */ /* 0x008fc60000800000 */
[----:B------:R-:W3:Y:S01]  /*8c80*/  SHFL.IDX PT, R22, R13, R6, 0x1f ;  /* 0x00001f060d167589 */ /* 0x000ee200000e0000 */
[----:B-1----:R-:W-:Y:S02]  /*8c90*/  FSETP.GT.XOR P0, PT, R21, R24, P0 ;  /* 0x000000181500720b */ /* 0x002fe40000704800 */
[----:B--2---:R-:W-:Y:S02]  /*8ca0*/  FSETP.GT.XOR P3, PT, R15, R18, P3 ;  /* 0x000000120f00720b */ /* 0x004fe40001f64800 */
[----:B------:R-:W-:Y:S02]  /*8cb0*/  FSEL R23, R24, R21, P0 ;  /* 0x0000001518177208 */ /* 0x000fe40000000000 */
[----:B----4-:R-:W-:Y:S02]  /*8cc0*/  SEL R29, R29, R19, P1 ;  /* 0x000000131d1d7207 */ /* 0x010fe40000800000 */
[----:B------:R-:W-:Y:S01]  /*8cd0*/  FSEL R19, R18, R15, P3 ;  /* 0x0000000f12137208 */ /* 0x000fe20001800000 */
[----:B------:R1:W-:Y:S01]  /*8ce0*/  STL [R12+0x84], R28 ;  /* 0x0000841c0c007387 */ /* 0x0003e20000100800 */
[----:B0-----:R-:W-:-:S02]  /*8cf0*/  SEL R25, R26, R17, P0 ;  /* 0x000000111a197207 */ /* 0x001fc40000000000 */
[----:B---3--:R-:W-:Y:S01]  /*8d00*/  SEL R21, R22, R13, P3 ;  /* 0x0000000d16157207 */ /* 0x008fe20001800000 */
[----:B------:R1:W-:Y:S04]  /*8d10*/  STL [R12+0x8], R27 ;  /* 0x0000081b0c007387 */ /* 0x0003e80000100800 */
[----:B------:R1:W-:Y:S04]  /*8d20*/  STL [R12+0x88], R29 ;  /* 0x0000881d0c007387 */ /* 0x0003e80000100800 */
[----:B------:R1:W-:Y:S04]  /*8d30*/  STL [R12], R23 ;  /* 0x000000170c007387 */ /* 0x0003e80000100800 */
[----:B------:R1:W-:Y:S04]  /*8d40*/  STL [R12+0x80], R25 ;  /* 0x000080190c007387 */ /* 0x0003e80000100800 */
[----:B------:R1:W-:Y:S04]  /*8d50*/  STL [R12+0xc], R19 ;  /* 0x00000c130c007387 */ /* 0x0003e80000100800 */
[----:B------:R1:W-:Y:S02]  /*8d60*/  STL [R12+0x8c], R21 ;  /* 0x00008c150c007387 */ /* 0x0003e40000100800 */
.L_x_61:
[----:B------:R-:W-:Y:S05]  /*8d70*/  @!P2 BRA `(.L_x_58) ;  /* 0x0000000000b0a947 */ /* 0x000fea0003800000 */
[----:B-1----:R-:W-:Y:S02]  /*8d80*/  LOP3.LUT R12, R20, 0x3, RZ, 0xc0, !PT ;  /* 0x00000003140c7812 */ /* 0x002fe400078ec0ff */
        /* <DEDUP_REMOVED lines=17> */
[----:B----4-:R-:W2:Y:S04]  /*8ea0*/  SHFL.IDX PT, R24, R17, R6, 0x1f ;  /* 0x00001f0611187589 */ /* 0x010ea800000e0000 */
[----:B-----5:R-:W3:Y:S01]  /*8eb0*/  SHFL.IDX PT, R18, R13, R6, 0x1f ;  /* 0x00001f060d127589 */ /* 0x020ee200000e0000 */
[----:B0-----:R-:W-:-:S02]  /*8ec0*/  FSETP.GT.XOR P0, PT, R15, R22, P0 ;  /* 0x000000160f00720b */ /* 0x001fc40000704800 */
[----:B-1----:R-:W-:Y:S02]  /*8ed0*/  FSETP.GT.XOR P1, PT, R21, R26, P1 ;  /* 0x0000001a1500720b */ /* 0x002fe40000f24800 */
[----:B------:R-:W-:Y:S02]  /*8ee0*/  FSEL R15, R22, R15, P0 ;  /* 0x0000000f160f7208 */ /* 0x000fe40000000000 */
[----:B--2---:R-:W-:Y:S02]  /*8ef0*/  SEL R19, R24, R17, P0 ;  /* 0x0000001118137207 */ /* 0x004fe40000000000 */
[----:B------:R-:W-:Y:S01]  /*8f00*/  FSEL R21, R26, R21, P1 ;  /* 0x000000151a157208 */ /* 0x000fe20000800000 */
[----:B------:R0:W-:Y:S01]  /*8f10*/  STL [R12], R15 ;  /* 0x0000000f0c007387 */ /* 0x0001e20000100800 */
[----:B---3--:R-:W-:-:S03]  /*8f20*/  SEL R13, R18, R13, P1 ;  /* 0x0000000d120d7207 */ /* 0x008fc60000800000 */
[----:B------:R0:W-:Y:S04]  /*8f30*/  STL [R12+0x80], R19 ;  /* 0x000080130c007387 */ /* 0x0001e80000100800 */
[----:B------:R0:W-:Y:S04]  /*8f40*/  STL [R12+0x4], R21 ;  /* 0x000004150c007387 */ /* 0x0001e80000100800 */
[----:B------:R0:W-:Y:S02]  /*8f50*/  STL [R12+0x84], R13 ;  /* 0x0000840d0c007387 */ /* 0x0001e40000100800 */
.L_x_62:
[----:B------:R-:W-:Y:S05]  /*8f60*/  @!P2 BRA `(.L_x_58) ;  /* 0x000000000034a947 */ /* 0x000fea0003800000 */
[----:B0-----:R-:W-:-:S05]  /*8f70*/  IMAD R12, R8, 0x4, R1 ;  /* 0x00000004080c7824 */ /* 0x001fca00078e0201 */
        /* <DEDUP_REMOVED lines=12> */
.L_x_58:
[----:B------:R-:W-:Y:S01]  /*9040*/  SHF.R.S32.HI R9, RZ, 0x1, R9 ;  /* 0x00000001ff097819 */ /* 0x000fe20000011409 */
[----:B------:R-:W-:-:S03]  /*9050*/  NOP ;  /* 0x0000000000007918 */ /* 0x000fc60000000000 */
[----:B------:R-:W-:-:S13]  /*9060*/  ISETP.GE.AND P0, PT, R9, R20, PT ;  /* 0x000000140900720c */ /* 0x000fda0003f06270 */
[----:B------:R-:W-:Y:S05]  /*9070*/  @P0 BRA `(.L_x_63) ;  /* 0xfffffff000640947 */ /* 0x000fea000383ffff */
[----:B------:R-:W-:-:S07]  /*9080*/  VIADD R9, R20, 0xffffffff ;  /* 0xffffffff14097836 */ /* 0x000fce0000000000 */
.L_x_57:
[----:B------:R-:W-:-:S13]  /*9090*/  ISETP.GE.AND P0, PT, R9, 0x1, PT ;  /* 0x000000010900780c */ /* 0x000fda0003f06270 */
[----:B------:R-:W-:Y:S05]  /*90a0*/  @!P0 BRA `(.L_x_64) ;  /* 0x00000014001c8947 */ /* 0x000fea0003800000 */
.L_x_70:
[----:B------:R-:W-:-:S13]  /*90b0*/  ISETP.GE.AND P0, PT, R20, 0x1, PT ;  /* 0x000000011400780c */ /* 0x000fda0003f06270 */
[----:B----4-:R-:W-:Y:S05]  /*90c0*/  @!P0 BRA `(.L_x_65) ;  /* 0x0000001400008947 */ /* 0x010fea0003800000 */
[----:B-1----:R-:W-:-:S05]  /*90d0*/  VIADD R6, R20, 0xffffffff ;  /* 0xffffffff14067836 */ /* 0x002fca0000000000 */
[----:B------:R-:W-:Y:S01]  /*90e0*/  ISETP.GE.U32.AND P0, PT, R6, 0x7, PT ;  /* 0x000000070600780c */ /* 0x000fe20003f06070 */
[----:B------:R-:W-:-:S12]  /*90f0*/  IMAD.MOV.U32 R6, RZ, RZ, RZ ;  /* 0x000000ffff067224 */ /* 0x000fd800078e00ff */
[----:B------:R-:W-:Y:S05]  /*9100*/  @!P0 BRA `(.L_x_66) ;  /* 0x00000008007c8947 */ /* 0x000fea0003800000 */
[----:B------:R-:W-:-:S07]  /*9110*/  IMAD.MOV.U32 R6, RZ, RZ, RZ ;  /* 0x000000ffff067224 */ /* 0x000fce00078e00ff */
.L_x_67:
[C---:B0--3--:R-:W-:Y:S01]  /*9120*/  LOP3.LUT R19, R6.reuse, R9, RZ, 0x3c, !PT ;  /* 0x0000000906137212 */ /* 0x049fe200078e3cff */
[----:B-1----:R-:W-:-:S03]  /*9130*/  IMAD R8, R6, 0x4, R1 ;  /* 0x0000000406087824 */ /* 0x002fc600078e0201 */
[----:B------:R-:W-:-:S13]  /*9140*/  ISETP.GT.U32.AND P1, PT, R19, R6, PT ;  /* 0x000000061300720c */ /* 0x000fda0003f24070 */
[----:B------:R-:W-:Y:S01]  /*9150*/  @P1 IMAD R19, R19, 0x4, R1 ;  /* 0x0000000413131824 */ /* 0x000fe200078e0201 */
[----:B--2---:R-:W2:Y:S04]  /*9160*/  @P1 LDL R15, [R8] ;  /* 0x00000000080f1983 */ /* 0x004ea80000100800 */
[----:B------:R-:W2:Y:S04]  /*9170*/  @P1 LDL R18, [R19] ;  /* 0x0000000013121983 */ /* 0x000ea80000100800 */
[----:B------:R-:W3:Y:S04]  /*9180*/  @P1 LDL R17, [R8+0x80] ;  /* 0x0000800008111983 */ /* 0x000ee80000100800 */
[----:B------:R-:W3:Y:S01]  /*9190*/  @P1 LDL R22, [R19+0x80] ;  /* 0x0000800013161983 */ /* 0x000ee20000100800 */
[----:B------:R-:W-:-:S02]  /*91a0*/  VIADD R12, R6, 0x1 ;  /* 0x00000001060c7836 */ /* 0x000fc40000000000 */
[----:B------:R-:W-:-:S03]  /*91b0*/  IMAD R13, R7, R20, RZ ;  /* 0x00000014070d7224 */ /* 0x000fc600078e02ff */
[----:B------:R-:W-:Y:S01]  /*91c0*/  LOP3.LUT R25, R12, R9, RZ, 0x3c, !PT ;  /* 0x000000090c197212 */ /* 0x000fe200078e3cff */
[----:B------:R-:W-:-:S03]  /*91d0*/  @P1 IMAD.IADD R21, R13, 0x1, R6 ;  /* 0x000000010d151824 */ /* 0x000fc600078e0206 */
[----:B------:R-:W-:Y:S02]  /*91e0*/  ISETP.GT.U32.AND P2, PT, R25, R12, PT ;  /* 0x0000000c1900720c */ /* 0x000fe40003f44070 */
[----:B------:R-:W-:-:S04]  /*91f0*/  @P1 LOP3.LUT P0, RZ, R21, UR5, RZ, 0xc0, !PT ;  /* 0x0000000515ff1c12 */ /* 0x000fc8000f80c0ff */
[----:B--2---:R-:W-:-:S04]  /*9200*/  @P1 FSETP.GT.XOR P0, PT, R15, R18, P0 ;  /* 0x000000120f00120b */ /* 0x004fc80000704800 */
[----:B------:R-:W-:Y:S02]  /*9210*/  @P1 FSEL R21, R18, R15, P0 ;  /* 0x0000000f12151208 */ /* 0x000fe40000000000 */
[----:B------:R-:W-:Y:S01]  /*9220*/  @P1 FSEL R24, R15, R18, P0 ;  /* 0x000000120f181208 */ /* 0x000fe20000000000 */
[----:B------:R-:W-:Y:S01]  /*9230*/  @P2 IMAD R15, R25, 0x4, R1 ;  /* 0x00000004190f2824 */ /* 0x000fe200078e0201 */
[----:B---3--:R-:W-:Y:S01]  /*9240*/  @P1 SEL R23, R22, R17, P0 ;  /* 0x0000001116171207 */ /* 0x008fe20000000000 */
[----:B------:R0:W-:Y:S01]  /*9250*/  @P1 STL [R8], R21 ;  /* 0x0000001508001387 */ /* 0x0001e20000100800 */
        /* <DEDUP_REMOVED lines=8> */
[----:B------:R-:W-:-:S02]  /*92e0*/  VIADD R18, R6, 0x2 ;  /* 0x0000000206127836 */ /* 0x000fc40000000000 */
[----:B------:R-:W-:-:S03]  /*92f0*/  @P2 IMAD.IADD R12, R13, 0x1, R12 ;  /* 0x000000010d0c2824 */ /* 0x000fc600078e020c */
[----:B0-----:R-:W-:Y:S02]  /*9300*/  LOP3.LUT R21, R18, R9, RZ, 0x3c, !PT ;  /* 0x0000000912157212 */ /* 0x001fe400078e3cff */
[----:B------:R-:W-:Y:S02]  /*9310*/  @P2 LOP3.LUT P0, RZ, R12, UR5, RZ, 0xc0, !PT ;  /* 0x000000050cff2c12 */ /* 0x000fe4000f80c0ff */
[----:B------:R-:W-:-:S13]  /*9320*/  ISETP.GT.U32.AND P1, PT, R21, R18, PT ;  /* 0x000000121500720c */ /* 0x000fda0003f24070 */
[----:B------:R-:W-:Y:S01]  /*9330*/  @P1 IMAD R12, R21, 0x4, R1 ;  /* 0x00000004150c1824 */ /* 0x000fe200078e0201 */
[----:B--2---:R-:W-:-:S04]  /*9340*/  @P2 FSETP.GT.XOR P0, PT, R17, R26, P0 ;  /* 0x0000001a1100220b */ /* 0x004fc80000704800 */
[----:B-1----:R-:W-:Y:S02]  /*9350*/  @P2 FSEL R19, R26, R17, P0 ;  /* 0x000000111a132208 */ /* 0x002fe40000000000 */
        /* <DEDUP_REMOVED lines=13> */
[----:B------:R-:W-:Y:S02]  /*9430*/  LOP3.LUT R27, R22, R9, RZ, 0x3c, !PT ;  /* 0x00000009161b7212 */ /* 0x000fe400078e3cff */
[----:B------:R-:W-:Y:S02]  /*9440*/  @P1 LOP3.LUT P0, RZ, R18, UR5, RZ, 0xc0, !PT ;  /* 0x0000000512ff1c12 */ /* 0x000fe4000f80c0ff */
[----:B------:R-:W-:-:S13]  /*9450*/  ISETP.GT.U32.AND P2, PT, R27, R22, PT ;  /* 0x000000161b00720c */ /* 0x000fda0003f44070 */
[----:B0-----:R-:W-:Y:S01]  /*9460*/  @P2 IMAD R15, R27, 0x4, R1 ;  /* 0x000000041b0f2824 */ /* 0x001fe200078e0201 */
        /* <DEDUP_REMOVED lines=82> */
[----:B------:R0:W-:Y:S04]  /*9990*/  @P1 STL [R8+0x98], R19 ;  /* 0x0000981308001387 */ /* 0x0001e80000100800 */
[----:B------:R1:W-:Y:S04]  /*99a0*/  @P1 STL [R12], R21 ;  /* 0x000000150c001387 */ /* 0x0003e80000100800 */
        /* <DEDUP_REMOVED lines=21> */
.L_x_66:
[----:B------:R-:W-:-:S13]  /*9b00*/  ISETP.NE.AND P0, PT, R16, RZ, PT ;  /* 0x000000ff1000720c */ /* 0x000fda0003f05270 */
[----:B------:R-:W-:Y:S05]  /*9b10*/  @!P0 BRA `(.L_x_65) ;  /* 0x00000008006c8947 */ /* 0x000fea0003800000 */
[----:B01----:R-:W-:Y:S02]  /*9b20*/  LOP3.LUT R8, R20, 0x7, RZ, 0xc0, !PT ;  /* 0x0000000714087812 */ /* 0x003fe400078ec0ff */
[----:B------:R-:W-:-:S03]  /*9b30*/  ISETP.NE.AND P1, PT, R14, RZ, PT ;  /* 0x000000ff0e00720c */ /* 0x000fc60003f25270 */
[----:B------:R-:W-:-:S05]  /*9b40*/  VIADD R8, R8, 0xffffffff ;  /* 0xffffffff08087836 */ /* 0x000fca0000000000 */
[----:B------:R-:W-:-:S13]  /*9b50*/  ISETP.GE.U32.AND P0, PT, R8, 0x3, PT ;  /* 0x000000030800780c */ /* 0x000fda0003f06070 */
[----:B------:R-:W-:Y:S05]  /*9b60*/  @!P0 BRA `(.L_x_68) ;  /* 0x0000000400448947 */ /* 0x000fea0003800000 */
[----:B---3--:R-:W-:-:S04]  /*9b70*/  LOP3.LUT R19, R6, R9, RZ, 0x3c, !PT ;  /* 0x0000000906137212 */ /* 0x008fc800078e3cff */
[----:B------:R-:W-:-:S13]  /*9b80*/  ISETP.GT.AND P3, PT, R19, R6, PT ;  /* 0x000000061300720c */ /* 0x000fda0003f64270 */
[--C-:B------:R-:W-:Y:S02]  /*9b90*/  @P3 IMAD R17, R6, 0x4, R1.reuse ;  /* 0x0000000406113824 */ /* 0x100fe400078e0201 */
[----:B------:R-:W-:-:S03]  /*9ba0*/  @P3 IMAD R19, R19, 0x4, R1 ;  /* 0x0000000413133824 */ /* 0x000fc600078e0201 */
[----:B------:R-:W3:Y:S04]  /*9bb0*/  @P3 LDL R12, [R17] ;  /* 0x00000000110c3983 */ /* 0x000ee80000100800 */
[----:B------:R-:W3:Y:S04]  /*9bc0*/  @P3 LDL R21, [R19] ;  /* 0x0000000013153983 */ /* 0x000ee80000100800 */
[----:B--2---:R-:W2:Y:S04]  /*9bd0*/  @P3 LDL R18, [R19+0x80] ;  /* 0x0000800013123983 */ /* 0x004ea80000100800 */
[----:B------:R-:W2:Y:S01]  /*9be0*/  @P3 LDL R15, [R17+0x80] ;  /* 0x00008000110f3983 */ /* 0x000ea20000100800 */
[----:B------:R-:W-:-:S02]  /*9bf0*/  VIADD R8, R6, 0x1 ;  /* 0x0000000106087836 */ /* 0x000fc40000000000 */
[----:B------:R-:W-:-:S03]  /*9c00*/  IMAD R13, R7, R20, RZ ;  /* 0x00000014070d7224 */ /* 0x000fc600078e02ff */
[----:B------:R-:W-:Y:S01]  /*9c10*/  LOP3.LUT R23, R8, R9, RZ, 0x3c, !PT ;  /* 0x0000000908177212 */ /* 0x000fe200078e3cff */
[----:B------:R-:W-:-:S03]  /*9c20*/  @P3 IMAD.IADD R22, R13, 0x1, R6 ;  /* 0x000000010d163824 */ /* 0x000fc600078e0206 */
[----:B------:R-:W-:Y:S02]  /*9c30*/  ISETP.GT.AND P2, PT, R23, R8, PT ;  /* 0x000000081700720c */ /* 0x000fe40003f44270 */
[----:B------:R-:W-:-:S04]  /*9c40*/  @P3 LOP3.LUT P0, RZ, R22, UR5, RZ, 0xc0, !PT ;  /* 0x0000000516ff3c12 */ /* 0x000fc8000f80c0ff */
[----:B---3--:R-:W-:-:S04]  /*9c50*/  @P3 FSETP.GT.XOR P0, PT, R12, R21, P0 ;  /* 0x000000150c00320b */ /* 0x008fc80000704800 */
[----:B------:R-:W-:Y:S02]  /*9c60*/  @P3 FSEL R22, R21, R12, P0 ;  /* 0x0000000c15163208 */ /* 0x000fe40000000000 */
[----:B------:R-:W-:Y:S01]  /*9c70*/  @P3 FSEL R26, R12, R21, P0 ;  /* 0x000000150c1a3208 */ /* 0x000fe20000000000 */
[--C-:B------:R-:W-:Y:S01]  /*9c80*/  @P2 IMAD R12, R6, 0x4, R1.reuse ;  /* 0x00000004060c2824 */ /* 0x100fe200078e0201 */
[----:B--2---:R-:W-:Y:S01]  /*9c90*/  @P3 SEL R24, R18, R15, P0 ;  /* 0x0000000f12183207 */ /* 0x004fe20000000000 */
[----:B------:R0:W-:Y:S01]  /*9ca0*/  @P3 STL [R17], R22 ;  /* 0x0000001611003387 */ /* 0x0001e20000100800 */
[----:B------:R-:W-:Y:S01]  /*9cb0*/  @P3 SEL R28, R15, R18, P0 ;  /* 0x000000120f1c3207 */ /* 0x000fe20000000000 */
[----:B------:R-:W-:Y:S02]  /*9cc0*/  @P2 IMAD R15, R23, 0x4, R1 ;  /* 0x00000004170f2824 */ /* 0x000fe400078e0201 */
[----:B------:R1:W-:Y:S04]  /*9cd0*/  @P3 STL [R17+0x80], R24 ;  /* 0x0000801811003387 */ /* 0x0003e80000100800 */
[----:B------:R-:W-:Y:S04]  /*9ce0*/  @P3 STL [R19], R26 ;  /* 0x0000001a13003387 */ /* 0x000fe80000100800 */
[----:B------:R2:W-:Y:S04]  /*9cf0*/  @P3 STL [R19+0x80], R28 ;  /* 0x0000801c13003387 */ /* 0x0005e80000100800 */
[----:B------:R-:W3:Y:S04]  /*9d00*/  @P2 LDL R21, [R12+0x4] ;  /* 0x000004000c152983 */ /* 0x000ee80000100800 */
[----:B------:R-:W3:Y:S04]  /*9d10*/  @P2 LDL R25, [R15] ;  /* 0x000000000f192983 */ /* 0x000ee80000100800 */
[----:B------:R-:W4:Y:S04]  /*9d20*/  @P2 LDL R27, [R15+0x80] ;  /* 0x000080000f1b2983 */ /* 0x000f280000100800 */
[----:B------:R-:W4:Y:S01]  /*9d30*/  @P2 LDL R23, [R12+0x84] ;  /* 0x000084000c172983 */ /* 0x000f220000100800 */
[----:B------:R-:W-:-:S02]  /*9d40*/  VIADD R18, R6, 0x2 ;  /* 0x0000000206127836 */ /* 0x000fc40000000000 */
[----:B------:R-:W-:-:S03]  /*9d50*/  @P2 IMAD.IADD R8, R13, 0x1, R8 ;  /* 0x000000010d082824 */ /* 0x000fc600078e0208 */
[----:B0-----:R-:W-:Y:S02]  /*9d60*/  LOP3.LUT R22, R18, R9, RZ, 0x3c, !PT ;  /* 0x0000000912167212 */ /* 0x001fe400078e3cff */
[----:B------:R-:W-:Y:S02]  /*9d70*/  @P2 LOP3.LUT P0, RZ, R8, UR5, RZ, 0xc0, !PT ;  /* 0x0000000508ff2c12 */ /* 0x000fe4000f80c0ff */
[----:B------:R-:W-:-:S13]  /*9d80*/  ISETP.GT.AND P3, PT, R22, R18, PT ;  /* 0x000000121600720c */ /* 0x000fda0003f64270 */
[--C-:B------:R-:W-:Y:S02]  /*9d90*/  @P3 IMAD R8, R6, 0x4, R1.reuse ;  /* 0x0000000406083824 */ /* 0x100fe400078e0201 */
[----:B-1----:R-:W-:Y:S01]  /*9da0*/  @P3 IMAD R17, R22, 0x4, R1 ;  /* 0x0000000416113824 */ /* 0x002fe200078e0201 */
[----:B---3--:R-:W-:-:S04]  /*9db0*/  @P2 FSETP.GT.XOR P0, PT, R21, R25, P0 ;  /* 0x000000191500220b */ /* 0x008fc80000704800 */
[----:B--2---:R-:W-:Y:S02]  /*9dc0*/  @P2 FSEL R19, R25, R21, P0 ;  /* 0x0000001519132208 */ /* 0x004fe40000000000 */
[----:B------:R-:W-:Y:S02]  /*9dd0*/  @P2 FSEL R24, R21, R25, P0 ;  /* 0x0000001915182208 */ /* 0x000fe40000000000 */
[----:B----4-:R-:W-:Y:S01]  /*9de0*/  @P2 SEL R21, R27, R23, P0 ;  /* 0x000000171b152207 */ /* 0x010fe20000000000 */
        /* <DEDUP_REMOVED lines=13> */
[----:B------:R-:W-:-:S13]  /*9ec0*/  ISETP.GT.AND P2, PT, R29, R22, PT ;  /* 0x000000161d00720c */ /* 0x000fda0003f44270 */
[--C-:B0-----:R-:W-:Y:S02]  /*9ed0*/  @P2 IMAD R15, R6, 0x4, R1.reuse ;  /* 0x00000004060f2824 */ /* 0x101fe400078e0201 */
[----:B------:R-:W-:Y:S01]  /*9ee0*/  @P2 IMAD R12, R29, 0x4, R1 ;  /* 0x000000041d0c2824 */ /* 0x000fe200078e0201 */
        /* <DEDUP_REMOVED lines=11> */
[----:B------:R-:W0:Y:S04]  /*9fa0*/  @P2 LDL R25, [R12+0x80] ;  /* 0x000080000c192983 */ /* 0x000e280000100800 */
[----:B------:R-:W0:Y:S01]  /*9fb0*/  @P2 LDL R24, [R15+0x8c] ;  /* 0x00008c000f182983 */ /* 0x000e220000100800 */
[----:B------:R-:W-:-:S02]  /*9fc0*/  @P2 IMAD.IADD R13, R13, 0x1, R22 ;  /* 0x000000010d0d2824 */ /* 0x000fc400078e0216 */
[----:B------:R-:W-:-:S03]  /*9fd0*/  VIADD R6, R6, 0x4 ;  /* 0x0000000406067836 */ /* 0x000fc60000000000 */
[----:B------:R-:W-:-:S04]  /*9fe0*/  @P2 LOP3.LUT P0, RZ, R13, UR5, RZ, 0xc0, !PT ;  /* 0x000000050dff2c12 */ /* 0x000fc8000f80c0ff */
[----:B--2---:R-:W-:-:S04]  /*9ff0*/  @P2 FSETP.GT.XOR P0, PT, R23, R26, P0 ;  /* 0x0000001a1700220b */ /* 0x004fc80000704800 */
[----:B------:R-:W-:Y:S02]  /*a000*/  @P2 FSEL R22, R26, R23, P0 ;  /* 0x000000171a162208 */ /* 0x000fe40000000000 */
[----:B------:R-:W-:Y:S02]  /*a010*/  @P2 FSEL R23, R23, R26, P0 ;  /* 0x0000001a17172208 */ /* 0x000fe40000000000 */
[----:B0-----:R-:W-:Y:S01]  /*a020*/  @P2 SEL R8, R25, R24, P0 ;  /* 0x0000001819082207 */ /* 0x001fe20000000000 */
[----:B------:R1:W-:Y:S01]  /*a030*/  @P2 STL [R15+0xc], R22 ;  /* 0x00000c160f002387 */ /* 0x0003e20000100800 */
[----:B------:R-:W-:-:S03]  /*a040*/  @P2 SEL R25, R24, R25, P0 ;  /* 0x0000001918192207 */ /* 0x000fc60000000000 */
[----:B------:R1:W-:Y:S04]  /*a050*/  @P2 STL [R15+0x8c], R8 ;  /* 0x00008c080f002387 */ /* 0x0003e80000100800 */
[----:B------:R1:W-:Y:S04]  /*a060*/  @P2 STL [R12], R23 ;  /* 0x000000170c002387 */ /* 0x0003e80000100800 */
[----:B------:R1:W-:Y:S02]  /*a070*/  @P2 STL [R12+0x80], R25 ;  /* 0x000080190c002387 */ /* 0x0003e40000100800 */
.L_x_68:
[----:B------:R-:W-:Y:S05]  /*a080*/  @!P1 BRA `(.L_x_65) ;  /* 0x0000000400109947 */ /* 0x000fea0003800000 */
[----:B-1----:R-:W-:Y:S02]  /*a090*/  LOP3.LUT R8, R20, 0x3, RZ, 0xc0, !PT ;  /* 0x0000000314087812 */ /* 0x002fe400078ec0ff */
[----:B------:R-:W-:-:S03]  /*a0a0*/  ISETP.NE.AND P1, PT, R10, RZ, PT ;  /* 0x000000ff0a00720c */ /* 0x000fc60003f25270 */
[----:B------:R-:W-:-:S05]  /*a0b0*/  VIADD R8, R8, 0xffffffff ;  /* 0xffffffff08087836 */ /* 0x000fca0000000000 */
[----:B------:R-:W-:-:S13]  /*a0c0*/  ISETP.NE.AND P0, PT, R8, RZ, PT ;  /* 0x000000ff0800720c */ /* 0x000fda0003f05270 */
[----:B------:R-:W-:Y:S05]  /*a0d0*/  @!P0 BRA `(.L_x_69) ;  /* 0x0000000000a48947 */ /* 0x000fea0003800000 */
[----:B--2---:R-:W-:-:S04]  /*a0e0*/  LOP3.LUT R18, R6, R9, RZ, 0x3c, !PT ;  /* 0x0000000906127212 */ /* 0x004fc800078e3cff */
[----:B------:R-:W-:-:S13]  /*a0f0*/  ISETP.GT.AND P2, PT, R18, R6, PT ;  /* 0x000000061200720c */ /* 0x000fda0003f44270 */
[--C-:B---3--:R-:W-:Y:S02]  /*a100*/  @P2 IMAD R17, R6, 0x4, R1.reuse ;  /* 0x0000000406112824 */ /* 0x108fe400078e0201 */
[----:B------:R-:W-:-:S03]  /*a110*/  @P2 IMAD R18, R18, 0x4, R1 ;  /* 0x0000000412122824 */ /* 0x000fc600078e0201 */
[----:B------:R-:W2:Y:S04]  /*a120*/  @P2 LDL R12, [R17] ;  /* 0x00000000110c2983 */ /* 0x000ea80000100800 */
[----:B------:R-:W2:Y:S04]  /*a130*/  @P2 LDL R19, [R18] ;  /* 0x0000000012132983 */ /* 0x000ea80000100800 */
[----:B------:R-:W3:Y:S04]  /*a140*/  @P2 LDL R22, [R18+0x80] ;  /* 0x0000800012162983 */ /* 0x000ee80000100800 */
[----:B------:R-:W3:Y:S01]  /*a150*/  @P2 LDL R15, [R17+0x80] ;  /* 0x00008000110f2983 */ /* 0x000ee20000100800 */
[----:B------:R-:W-:-:S02]  /*a160*/  VIADD R8, R6, 0x1 ;  /* 0x0000000106087836 */ /* 0x000fc40000000000 */
[----:B------:R-:W-:-:S03]  /*a170*/  IMAD R13, R7, R20, RZ ;  /* 0x00000014070d7224 */ /* 0x000fc600078e02ff */
[----:B------:R-:W-:Y:S01]  /*a180*/  LOP3.LUT R23, R8, R9, RZ, 0x3c, !PT ;  /* 0x0000000908177212 */ /* 0x000fe200078e3cff */
[----:B------:R-:W-:-:S03]  /*a190*/  @P2 IMAD.IADD R21, R13, 0x1, R6 ;  /* 0x000000010d152824 */ /* 0x000fc600078e0206 */
[----:B------:R-:W-:Y:S02]  /*a1a0*/  ISETP.GT.AND P3, PT, R23, R8, PT ;  /* 0x000000081700720c */ /* 0x000fe40003f64270 */
[----:B------:R-:W-:-:S04]  /*a1b0*/  @P2 LOP3.LUT P0, RZ, R21, UR5, RZ, 0xc0, !PT ;  /* 0x0000000515ff2c12 */ /* 0x000fc8000f80c0ff */
[----:B--2---:R-:W-:-:S04]  /*a1c0*/  @P2 FSETP.GT.XOR P0, PT, R12, R19, P0 ;  /* 0x000000130c00220b */ /* 0x004fc80000704800 */
[----:B------:R-:W-:Y:S02]  /*a1d0*/  @P2 FSEL R24, R19, R12, P0 ;  /* 0x0000000c13182208 */ /* 0x000fe40000000000 */
[----:B------:R-:W-:Y:S01]  /*a1e0*/  @P2 FSEL R19, R12, R19, P0 ;  /* 0x000000130c132208 */ /* 0x000fe20000000000 */
[--C-:B------:R-:W-:Y:S01]  /*a1f0*/  @P3 IMAD R12, R23, 0x4, R1.reuse ;  /* 0x00000004170c3824 */ /* 0x100fe200078e0201 */
[----:B---3--:R-:W-:Y:S01]  /*a200*/  @P2 SEL R26, R22, R15, P0 ;  /* 0x0000000f161a2207 */ /* 0x008fe20000000000 */
[----:B------:R0:W-:Y:S01]  /*a210*/  @P2 STL [R17], R24 ;  /* 0x0000001811002387 */ /* 0x0001e20000100800 */
[----:B------:R-:W-:Y:S01]  /*a220*/  @P2 SEL R21, R15, R22, P0 ;  /* 0x000000160f152207 */ /* 0x000fe20000000000 */
[----:B------:R-:W-:Y:S02]  /*a230*/  @P3 IMAD R15, R6, 0x4, R1 ;  /* 0x00000004060f3824 */ /* 0x000fe400078e0201 */
        /* <DEDUP_REMOVED lines=19> */
.L_x_69:
[----:B------:R-:W-:Y:S05]  /*a370*/  @!P1 BRA `(.L_x_65) ;  /* 0x0000000000549947 */ /* 0x000fea0003800000 */
[----:B-12---:R-:W-:-:S04]  /*a380*/  LOP3.LUT R15, R6, R9, RZ, 0x3c, !PT ;  /* 0x00000009060f7212 */ /* 0x006fc800078e3cff */
[----:B------:R-:W-:-:S13]  /*a390*/  ISETP.GT.AND P0, PT, R15, R6, PT ;  /* 0x000000060f00720c */ /* 0x000fda0003f04270 */
[----:B------:R-:W-:Y:S05]  /*a3a0*/  @!P0 BRA `(.L_x_65) ;  /* 0x0000000000488947 */ /* 0x000fea0003800000 */
[--C-:B------:R-:W-:Y:S02]  /*a3b0*/  IMAD R8, R6, 0x4, R1.reuse ;  /* 0x0000000406087824 */ /* 0x100fe400078e0201 */
[----:B------:R-:W-:-:S03]  /*a3c0*/  IMAD R15, R15, 0x4, R1 ;  /* 0x000000040f0f7824 */ /* 0x000fc600078e0201 */
[----:B---3--:R-:W2:Y:S04]  /*a3d0*/  LDL R12, [R8] ;  /* 0x00000000080c7983 */ /* 0x008ea80000100800 */
        /* <DEDUP_REMOVED lines=15> */
.L_x_65:
[----:B------:R-:W-:Y:S01]  /*a4d0*/  ISETP.GT.U32.AND P0, PT, R9, 0x1, PT ;  /* 0x000000010900780c */ /* 0x000fe20003f04070 */
[----:B------:R-:W-:Y:S01]  /*a4e0*/  NOP ;  /* 0x0000000000007918 */ /* 0x000fe20000000000 */
[----:B-1----:R-:W-:-:S05]  /*a4f0*/  SHF.R.U32.HI R6, RZ, 0x1, R9 ;  /* 0x00000001ff067819 */ /* 0x002fca0000011609 */
[----:B------:R-:W-:-:S06]  /*a500*/  IMAD.MOV.U32 R9, RZ, RZ, R6 ;  /* 0x000000ffff097224 */ /* 0x000fcc00078e0006 */
[----:B------:R-:W-:Y:S05]  /*a510*/  @P0 BRA `(.L_x_70) ;  /* 0xffffffe800e40947 */ /* 0x000fea000383ffff */
.L_x_64:
[----:B------:R-:W5:Y:S01]  /*a520*/  LDCU UR6, c[0x0][0x3a8] ;  /* 0x00007500ff0677ac */ /* 0x000f620008000800 */
[----:B------:R-:W-:-:S04]  /*a530*/  USHF.L.U32 UR5, UR5, 0x1, URZ ;  /* 0x0000000105057899 */ /* 0x000fc800080006ff */
[----:B-----5:R-:W-:-:S09]  /*a540*/  UISETP.GT.AND UP0, UPT, UR5, UR6, UPT ;  /* 0x000000060500728c */ /* 0x020fd2000bf04270 */
[----:B------:R-:W-:Y:S05]  /*a550*/  BRA.U !UP0, `(.L_x_71) ;  /* 0xffffffdd081c7547 */ /* 0x000fea000b83ffff */
.L_x_56:
[----:B------:R-:W-:-:S13]  /*a560*/  ISETP.GE.AND P0, PT, R20, 0x1, PT ;  /* 0x000000011400780c */ /* 0x000fda0003f06270 */
[----:B------:R-:W-:Y:S05]  /*a570*/  @!P0 BRA `(.L_x_72) ;  /* 0x0000000c00588947 */ /* 0x000fea0003800000 */
[----:B-1-3--:R-:W-:Y:S02]  /*a580*/  VIADD R6, R20, 0xffffffff ;  /* 0xffffffff14067836 */ /* 0x00afe40000000000 */
[----:B0---4-:R-:W-:-:S03]  /*a590*/  IMAD.MOV.U32 R8, RZ, RZ, RZ ;  /* 0x000000ffff087224 */ /* 0x011fc600078e00ff */
[----:B------:R-:W-:-:S13]  /*a5a0*/  ISETP.GE.U32.AND P0, PT, R6, 0x7, PT ;  /* 0x000000070600780c */ /* 0x000fda0003f06070 */
[----:B------:R-:W-:Y:S05]  /*a5b0*/  @!P0 BRA `(.L_x_73) ;  /* 0x0000000400808947 */ /* 0x000fea0003800000 */
[----:B------:R-:W0:Y:S01]  /*a5c0*/  S2R R19, SR_TID.X ;  /* 0x0000000000137919 */ /* 0x000e220000002100 */
[----:B------:R-:W-:-:S07]  /*a5d0*/  IMAD.MOV.U32 R6, RZ, RZ, RZ ;  /* 0x000000ffff067224 */ /* 0x000fce00078e00ff */
.L_x_74:
[----:B------:R-:W-:Y:S02]  /*a5e0*/  IMAD.SHL.U32 R8, R6, 0x4, RZ ;  /* 0x0000000406087824 */ /* 0x000fe400078e00ff */
[----:B------:R-:W-:-:S03]  /*a5f0*/  IMAD R9, R20, 0x4, R1 ;  /* 0x0000000414097824 */ /* 0x000fc600078e0201 */
[----:B------:R-:W-:-:S05]  /*a600*/  LOP3.LUT R8, R8, 0xfffffffc, RZ, 0x3c, !PT ;  /* 0xfffffffc08087812 */ /* 0x000fca00078e3cff */
[----:B------:R-:W-:Y:S01]  /*a610*/  IMAD.IADD R8, R9, 0x1, R8 ;  /* 0x0000000109087824 */ /* 0x000fe200078e0208 */
[----:B------:R-:W-:-:S04]  /*a620*/  LOP3.LUT R9, RZ, R6, RZ, 0x33, !PT ;  /* 0x00000006ff097212 */ /* 0x000fc800078e33ff */
[----:B--2---:R-:W2:Y:S01]  /*a630*/  LDL R18, [R8] ;  /* 0x0000000008127983 */ /* 0x004ea20000100800 */
[----:B------:R-:W-:-:S04]  /*a640*/  IMAD.IADD R9, R20, 0x1, R9 ;  /* 0x0000000114097824 */ /* 0x000fc800078e0209 */
[----:B------:R-:W-:-:S05]  /*a650*/  IMAD R9, R9, 0x4, R0 ;  /* 0x0000000409097824 */ /* 0x000fca00078e0200 */
[----:B------:R-:W3:Y:S01]  /*a660*/  LDL R22, [R9] ;  /* 0x0000000009167983 */ /* 0x000ee20000100800 */
[----:B-1----:R-:W-:-:S05]  /*a670*/  IMAD R12, R6, 0x4, R1 ;  /* 0x00000004060c7824 */ /* 0x002fca00078e0201 */
[----:B------:R-:W4:Y:S01]  /*a680*/  LDL R17, [R12] ;  /* 0x000000000c117983 */ /* 0x000f220000100800 */
[----:B0-----:R-:W-:-:S03]  /*a690*/  LOP3.LUT R13, R19, 0x1f, RZ, 0xc, !PT ;  /* 0x0000001f130d7812 */ /* 0x001fc600078e0cff */
[----:B------:R-:W5:Y:S04]  /*a6a0*/  LDL R23, [R12+0x4] ;  /* 0x000004000c177983 */ /* 0x000f680000100800 */
        /* <DEDUP_REMOVED lines=81> */
.L_x_73:
        /* <DEDUP_REMOVED lines=8> */
[----:B--2---:R-:W-:Y:S01]  /*ac40*/  LOP3.LUT R13, RZ, R8, RZ, 0x33, !PT ;  /* 0x00000008ff0d7212 */ /* 0x004fe200078e33ff */
[----:B-1----:R-:W-:-:S03]  /*ac50*/  IMAD R12, R20, 0x4, R1 ;  /* 0x00000004140c7824 */ /* 0x002fc600078e0201 */
        /* <DEDUP_REMOVED lines=44> */
[----:B------:R-:W-:-:S05]  /*af20*/  FSEL R21, R24, R21, P0 ;  /* 0x0000001518157208 */ /* 0x000fca0000000000 */
[----:B------:R0:W-:Y:S01]  /*af30*/  STL [R6+0xc], R21 ;  /* 0x00000c1506007387 */ /* 0x0001e20000100800 */
[----:B------:R-:W-:-:S03]  /*af40*/  VIADD R8, R8, 0x4 ;  /* 0x0000000408087836 */ /* 0x000fc60000000000 */
[----:B--2---:R0:W-:Y:S04]  /*af50*/  STL [R6+0x8c], R19 ;  /* 0x00008c1306007387 */ /* 0x0041e80000100800 */
.L_x_75:
[----:B------:R-:W-:Y:S05]  /*af60*/  @!P1 BRA `(.L_x_72) ;  /* 0x0000000000dc9947 */ /* 0x000fea0003800000 */
[----:B------:R-:W3:Y:S01]  /*af70*/  S2R R9, SR_TID.X ;  /* 0x0000000000097919 */ /* 0x000ee20000002100 */
[----:B0-----:R-:W-:Y:S02]  /*af80*/  LOP3.LUT R6, R20, 0x3, RZ, 0xc0, !PT ;  /* 0x0000000314067812 */ /* 0x001fe400078ec0ff */
[----:B------:R-:W-:-:S03]  /*af90*/  ISETP.NE.AND P1, PT, R10, RZ, PT ;  /* 0x000000ff0a00720c */ /* 0x000fc60003f25270 */
[----:B------:R-:W-:-:S05]  /*afa0*/  VIADD R6, R6, 0xffffffff ;  /* 0xffffffff06067836 */ /* 0x000fca0000000000 */
[----:B------:R-:W-:Y:S02]  /*afb0*/  ISETP.NE.AND P0, PT, R6, RZ, PT ;  /* 0x000000ff0600720c */ /* 0x000fe40003f05270 */
[----:B---3--:R-:W-:-:S11]  /*afc0*/  LOP3.LUT R9, R9, 0x1f, RZ, 0xc, !PT ;  /* 0x0000001f09097812 */ /* 0x008fd600078e0cff */
[----:B------:R-:W-:Y:S05]  /*afd0*/  @!P0 BRA `(.L_x_76) ;  /* 0x0000000000748947 */ /* 0x000fea0003800000 */
[----:B------:R-:W-:Y:S01]  /*afe0*/  IMAD.SHL.U32 R6, R8, 0x4, RZ ;  /* 0x0000000408067824 */ /* 0x000fe200078e00ff */
[----:B--2---:R-:W-:Y:S01]  /*aff0*/  LOP3.LUT R13, RZ, R8, RZ, 0x33, !PT ;  /* 0x00000008ff0d7212 */ /* 0x004fe200078e33ff */
[----:B------:R-:W-:-:S03]  /*b000*/  IMAD R17, R20, 0x4, R1 ;  /* 0x0000000414117824 */ /* 0x000fc600078e0201 */
[----:B-1----:R-:W-:-:S05]  /*b010*/  LOP3.LUT R12, R6, 0xfffffffc, RZ, 0x3c, !PT ;  /* 0xfffffffc060c7812 */ /* 0x002fca00078e3cff */
[----:B------:R-:W-:-:S05]  /*b020*/  IMAD.IADD R17, R17, 0x1, R12 ;  /* 0x0000000111117824 */ /* 0x000fca00078e020c */
[----:B------:R-:W2:Y:S01]  /*b030*/  LDL R12, [R17] ;  /* 0x00000000110c7983 */ /* 0x000ea20000100800 */
[----:B------:R-:W-:-:S04]  /*b040*/  IMAD.IADD R13, R20, 0x1, R13 ;  /* 0x00000001140d7824 */ /* 0x000fc800078e020d */
[----:B------:R-:W-:-:S05]  /*b050*/  IMAD R24, R13, 0x4, R0 ;  /* 0x000000040d187824 */ /* 0x000fca00078e0200 */
[----:B------:R-:W3:Y:S01]  /*b060*/  LDL R18, [R24] ;  /* 0x0000000018127983 */ /* 0x000ee20000100800 */
[----:B------:R-:W-:-:S05]  /*b070*/  IMAD.IADD R19, R1, 0x1, R6 ;  /* 0x0000000101137824 */ /* 0x000fca00078e0206 */
[----:B------:R-:W4:Y:S04]  /*b080*/  LDL R13, [R19] ;  /* 0x00000000130d7983 */ /* 0x000f280000100800 */
[----:B------:R-:W5:Y:S04]  /*b090*/  LDL R15, [R19+0x4] ;  /* 0x00000400130f7983 */ /* 0x000f680000100800 */
        /* <DEDUP_REMOVED lines=17> */
.L_x_76:
[----:B------:R-:W-:Y:S05]  /*b1b0*/  @!P1 BRA `(.L_x_72) ;  /* 0x0000000000489947 */ /* 0x000fea0003800000 */
[----:B------:R-:W-:Y:S02]  /*b1c0*/  IMAD.SHL.U32 R6, R8, 0x4, RZ ;  /* 0x0000000408067824 */ /* 0x000fe400078e00ff */
[----:B--2---:R-:W-:-:S03]  /*b1d0*/  IMAD R13, R20, 0x4, R1 ;  /* 0x00000004140d7824 */ /* 0x004fc600078e0201 */
[----:B------:R-:W-:-:S05]  /*b1e0*/  LOP3.LUT R18, R6, 0xfffffffc, RZ, 0x3c, !PT ;  /* 0xfffffffc06127812 */ /* 0x000fca00078e3cff */
[----:B------:R-:W-:Y:S01]  /*b1f0*/  IMAD.IADD R18, R13, 0x1, R18 ;  /* 0x000000010d127824 */ /* 0x000fe200078e0212 */
[----:B------:R-:W-:-:S04]  /*b200*/  LOP3.LUT R13, RZ, R8, RZ, 0x33, !PT ;  /* 0x00000008ff0d7212 */ /* 0x000fc800078e33ff */
[----:B------:R-:W2:Y:S01]  /*b210*/  LDL R8, [R18] ;  /* 0x0000000012087983 */ /* 0x000ea20000100800 */
[----:B------:R-:W-:-:S04]  /*b220*/  IMAD.IADD R13, R20, 0x1, R13 ;  /* 0x00000001140d7824 */ /* 0x000fc800078e020d */
[----:B------:R-:W-:-:S05]  /*b230*/  IMAD R13, R13, 0x4, R0 ;  /* 0x000000040d0d7824 */ /* 0x000fca00078e0200 */
[----:B01----:R-:W3:Y:S01]  /*b240*/  LDL R12, [R13] ;  /* 0x000000000d0c7983 */ /* 0x003ee20000100800 */
[----:B------:R-:W-:-:S05]  /*b250*/  IMAD.IADD R17, R1, 0x1, R6 ;  /* 0x0000000101117824 */ /* 0x000fca00078e0206 */
[----:B------:R-:W4:Y:S04]  /*b260*/  LDL R15, [R17] ;  /* 0x00000000110f7983 */ /* 0x000f280000100800 */
[----:B--2---:R-:W4:Y:S04]  /*b270*/  SHFL.IDX PT, R8, R8, R9, 0x1f ;  /* 0x00001f0908087589 */ /* 0x004f2800000e0000 */
[----:B---3--:R-:W0:Y:S01]  /*b280*/  SHFL.IDX PT, R6, R12, R9, 0x1f ;  /* 0x00001f090c067589 */ /* 0x008e2200000e0000 */
[----:B----4-:R-:W-:-:S13]  /*b290*/  FSETP.GT.AND P0, PT, R15, R8, PT ;  /* 0x000000080f00720b */ /* 0x010fda0003f04000 */
[----:B0-----:R-:W2:Y:S01]  /*b2a0*/  @!P0 LDL R6, [R17+0x80] ;  /* 0x0000800011068983 */ /* 0x001ea20000100800 */
[----:B------:R-:W-:-:S05]  /*b2b0*/  FSEL R15, R8, R15, P0 ;  /* 0x0000000f080f7208 */ /* 0x000fca0000000000 */
[----:B------:R0:W-:Y:S04]  /*b2c0*/  STL [R17], R15 ;  /* 0x0000000f11007387 */ /* 0x0001e80000100800 */
[----:B--2---:R0:W-:Y:S02]  /*b2d0*/  STL [R17+0x80], R6 ;  /* 0x0000800611007387 */ /* 0x0041e40000100800 */
.L_x_72:
[----:B------:R-:W-:Y:S01]  /*b2e0*/  UISETP.GE.AND UP0, UPT, UR6, 0x2, UPT ;  /* 0x000000020600788c */ /* 0x000fe2000bf06270 */
[----:B------:R-:W-:-:S08]  /*b2f0*/  NOP ;  /* 0x0000000000007918 */ /* 0x000fd00000000000 */
[----:B------:R-:W-:Y:S05]  /*b300*/  BRA.U !UP0, `(.L_x_77) ;  /* 0x0000002108e87547 */ /* 0x000fea000b800000 */
[----:B------:R-:W-:-:S05]  /*b310*/  UMOV UR5, 0x2 ;  /* 0x0000000200057882 */ /* 0x000fca0000000000 */
.L_x_92:
[----:B------:R-:W-:-:S06]  /*b320*/  USHF.R.S32.HI UR6, URZ, 0x1, UR5 ;  /* 0x00000001ff067899 */ /* 0x000fcc0008011405 */
[----:B------:R-:W-:Y:S01]  /*b330*/  ISETP.LE.AND P0, PT, R20, UR6, PT ;  /* 0x0000000614007c0c */ /* 0x000fe2000bf03270 */
[----:B---3--:R-:W-:-:S12]  /*b340*/  IMAD.U32 R9, RZ, RZ, UR6 ;  /* 0x00000006ff097e24 */ /* 0x008fd8000f8e00ff */
[----:B------:R-:W-:Y:S05]  /*b350*/  @!P0 BRA `(.L_x_78) ;  /* 0x0000000c00a08947 */ /* 0x000fea0003800000 */
.L_x_84:
[----:B------:R-:W-:-:S13]  /*b360*/  ISETP.GE.AND P0, PT, R20, 0x1, PT ;  /* 0x000000011400780c */ /* 0x000fda0003f06270 */
[----:B---3--:R-:W-:Y:S05]  /*b370*/  @!P0 BRA `(.L_x_79) ;  /* 0x0000000c00848947 */ /* 0x008fea0003800000 */
[-C--:B01----:R-:W-:Y:S02]  /*b380*/  IABS R6, R20.reuse ;  /* 0x0000001400067213 */ /* 0x083fe40000000000 */
[----:B--2-4-:R-:W-:Y:S02]  /*b390*/  IABS R15, R9 ;  /* 0x00000009000f7213 */ /* 0x014fe40000000000 */
        /* <DEDUP_REMOVED lines=29> */
.L_x_81:
        /* <DEDUP_REMOVED lines=95> */
.L_x_80:
        /* <DEDUP_REMOVED lines=54> */
.L_x_82:
        /* <DEDUP_REMOVED lines=31> */
.L_x_83:
        /* <DEDUP_REMOVED lines=14> */
.L_x_79:
[----:B------:R-:W-:Y:S01]  /*c190*/  SHF.R.S32.HI R9, RZ, 0x1, R9 ;  /* 0x00000001ff097819 */ /* 0x000fe20000011409 */
[----:B------:R-:W-:-:S03]  /*c1a0*/  NOP ;  /* 0x0000000000007918 */ /* 0x000fc60000000000 */
[----:B------:R-:W-:-:S13]  /*c1b0*/  ISETP.GE.AND P0, PT, R9, R20, PT ;  /* 0x000000140900720c */ /* 0x000fda0003f06270 */
[----:B------:R-:W-:Y:S05]  /*c1c0*/  @P0 BRA `(.L_x_84) ;  /* 0xfffffff000640947 */ /* 0x000fea000383ffff */
[----:B------:R-:W-:-:S07]  /*c1d0*/  VIADD R9, R20, 0xffffffff ;  /* 0xffffffff14097836 */ /* 0x000fce0000000000 */
.L_x_78:
[----:B------:R-:W-:-:S13]  /*c1e0*/  ISETP.GE.AND P0, PT, R9, 0x1, PT ;  /* 0x000000010900780c */ /* 0x000fda0003f06270 */
[----:B------:R-:W-:Y:S05]  /*c1f0*/  @!P0 BRA `(.L_x_85) ;  /* 0x00000014001c8947 */ /* 0x000fea0003800000 */
.L_x_91:
[----:B------:R-:W-:-:S13]  /*c200*/  ISETP.GE.AND P0, PT, R20, 0x1, PT ;  /* 0x000000011400780c */ /* 0x000fda0003f06270 */
[----:B------:R-:W-:Y:S05]  /*c210*/  @!P0 BRA `(.L_x_86) ;  /* 0x0000001400008947 */ /* 0x000fea0003800000 */
[----:B01----:R-:W-:-:S05]  /*c220*/  VIADD R6, R20, 0xffffffff ;  /* 0xffffffff14067836 */ /* 0x003fca0000000000 */
[----:B------:R-:W-:Y:S01]  /*c230*/  ISETP.GE.U32.AND P0, PT, R6, 0x7, PT ;  /* 0x000000070600780c */ /* 0x000fe20003f06070 */
[----:B------:R-:W-:-:S12]  /*c240*/  IMAD.MOV.U32 R6, RZ, RZ, RZ ;  /* 0x000000ffff067224 */ /* 0x000fd800078e00ff */
[----:B------:R-:W-:Y:S05]  /*c250*/  @!P0 BRA `(.L_x_87) ;  /* 0x00000008007c8947 */ /* 0x000fea0003800000 */
[----:B------:R-:W-:-:S07]  /*c260*/  IMAD.MOV.U32 R6, RZ, RZ, RZ ;  /* 0x000000ffff067224 */ /* 0x000fce00078e00ff */
.L_x_88:
[C---:B---34-:R-:W-:Y:S01]  /*c270*/  LOP3.LUT R19, R6.reuse, R9, RZ, 0x3c, !PT ;  /* 0x0000000906137212 */ /* 0x058fe200078e3cff */
        /* <DEDUP_REMOVED lines=157> */
.L_x_87:
[----:B------:R-:W-:-:S13]  /*cc50*/  ISETP.NE.AND P0, PT, R16, RZ, PT ;  /* 0x000000ff1000720c */ /* 0x000fda0003f05270 */
[----:B------:R-:W-:Y:S05]  /*cc60*/  @!P0 BRA `(.L_x_86) ;  /* 0x00000008006c8947 */ /* 0x000fea0003800000 */
[----:B-1--4-:R-:W-:Y:S02]  /*cc70*/  LOP3.LUT R8, R20, 0x7, RZ, 0xc0, !PT ;  /* 0x0000000714087812 */ /* 0x012fe400078ec0ff */
        /* <DEDUP_REMOVED lines=85> */
.L_x_89:
        /* <DEDUP_REMOVED lines=47> */
.L_x_90:
        /* <DEDUP_REMOVED lines=22> */
.L_x_86:
[----:B------:R-:W-:Y:S01]  /*d620*/  ISETP.GT.U32.AND P0, PT, R9, 0x1, PT ;  /* 0x000000010900780c */ /* 0x000fe20003f04070 */
[----:B------:R-:W-:Y:S01]  /*d630*/  NOP ;  /* 0x0000000000007918 */ /* 0x000fe20000000000 */
[----:B01----:R-:W-:-:S05]  /*d640*/  SHF.R.U32.HI R6, RZ, 0x1, R9 ;  /* 0x00000001ff067819 */ /* 0x003fca0000011609 */
[----:B------:R-:W-:-:S06]  /*d650*/  IMAD.MOV.U32 R9, RZ, RZ, R6 ;  /* 0x000000ffff097224 */ /* 0x000fcc00078e0006 */
[----:B------:R-:W-:Y:S05]  /*d660*/  @P0 BRA `(.L_x_91) ;  /* 0xffffffe800e40947 */ /* 0x000fea000383ffff */
.L_x_85:
[----:B------:R-:W5:Y:S01]  /*d670*/  LDCU UR6, c[0x0][0x3a8] ;  /* 0x00007500ff0677ac */ /* 0x000f620008000800 */
[----:B------:R-:W-:-:S04]  /*d680*/  USHF.L.U32 UR5, UR5, 0x1, URZ ;  /* 0x0000000105057899 */ /* 0x000fc800080006ff */
[----:B-----5:R-:W-:-:S09]  /*d690*/  UISETP.GT.AND UP0, UPT, UR5, UR6, UPT ;  /* 0x000000060500728c */ /* 0x020fd2000bf04270 */
[----:B------:R-:W-:Y:S05]  /*d6a0*/  BRA.U !UP0, `(.L_x_92) ;  /* 0xffffffdd081c7547 */ /* 0x000fea000b83ffff */
.L_x_77:
[----:B------:R-:W-:Y:S01]  /*d6b0*/  ISETP.NE.AND P0, PT, R7, 0x1f, PT ;  /* 0x0000001f0700780c */ /* 0x000fe20003f05270 */
[----:B01-34-:R-:W-:Y:S01]  /*d6c0*/  IMAD.MOV.U32 R12, RZ, RZ, RZ ;  /* 0x000000ffff0c7224 */ /* 0x01bfe200078e00ff */
[----:B------:R-:W-:-:S11]  /*d6d0*/  NOP ;  /* 0x0000000000007918 */ /* 0x000fd60000000000 */
[----:B------:R-:W-:-:S05]  /*d6e0*/  @!P0 IMAD R6, R20, 0x4, R1 ;  /* 0x0000000414068824 */ /* 0x000fca00078e0201 */
[----:B------:R-:W3:Y:S01]  /*d6f0*/  @!P0 LDL R12, [R6+-0x4] ;  /* 0xfffffc00060c8983 */ /* 0x000ee20000100800 */
[----:B------:R-:W-:-:S13]  /*d700*/  ISETP.NE.AND P0, PT, R7, RZ, PT ;  /* 0x000000ff0700720c */ /* 0x000fda0003f05270 */
[----:B------:R-:W0:Y:S01]  /*d710*/  @!P0 S2R R8, SR_TID.X ;  /* 0x0000000000088919 */ /* 0x000e220000002100 */
[----:B------:R-:W-:Y:S01]  /*d720*/  @!P0 MOV R9, 0x400 ;  /* 0x0000040000098802 */ /* 0x000fe20000000f00 */
[----:B--2---:R-:W1:Y:S01]  /*d730*/  @!P0 S2R R18, SR_CgaCtaId ;  /* 0x0000000000128919 */ /* 0x004e620000008800 */
[----:B0-----:R-:W-:Y:S02]  /*d740*/  @!P0 SHF.R.U32.HI R8, RZ, 0x3, R8 ;  /* 0x00000003ff088819 */ /* 0x001fe40000011608 */
[----:B-1----:R-:W-:Y:S02]  /*d750*/  @!P0 LEA R9, R18, R9, 0x18 ;  /* 0x0000000912098211 */ /* 0x002fe400078ec0ff */
[----:B------:R-:W-:-:S05]  /*d760*/  @!P0 LOP3.LUT R8, R8, 0x7c, RZ, 0xc0, !PT ;  /* 0x0000007c08088812 */ /* 0x000fca00078ec0ff */
[----:B------:R-:W-:-:S05]  /*d770*/  @!P0 IMAD.IADD R8, R9, 0x1, R8 ;  /* 0x0000000109088824 */ /* 0x000fca00078e0208 */
[----:B------:R1:W-:Y:S01]  /*d780*/  @!P0 STS [R8+0x4000], RZ ;  /* 0x004000ff08008388 */ /* 0x0003e20000000800 */
[----:B------:R-:W-:-:S03]  /*d790*/  NOP ;  /* 0x0000000000007918 */ /* 0x000fc60000000000 */
[----:B-1-3--:R-:W3:Y:S02]  /*d7a0*/  SHFL.IDX PT, R12, R12, 0x1f, 0x1f ;  /* 0x03e01f000c0c7f89 */ /* 0x00aee400000e0000 */
.L_x_5:
[----:B------:R-:W1:Y:S01]  /*d7b0*/  LDCU UR5, c[0x0][0x398] ;  /* 0x00007300ff0577ac */ /* 0x000e620008000800 */
[----:B------:R-:W-:Y:S01]  /*d7c0*/  VIADD R11, R11, 0x20 ;  /* 0x000000200b0b7836 */ /* 0x000fe20000000000 */
[----:B-1----:R-:W-:-:S04]  /*d7d0*/  UIADD3 UR5, UPT, UPT, -UR4, UR5, URZ ;  /* 0x0000000504057290 */ /* 0x002fc8000fffe1ff */
[----:B------:R-:W-:-:S04]  /*d7e0*/  UISETP.LT.AND UP0, UPT, UR5, 0x800, UPT ;  /* 0x000008000500788c */ /* 0x000fc8000bf01270 */
[----:B------:R-:W-:-:S06]  /*d7f0*/  USEL UR5, UR5, 0x800, UP0 ;  /* 0x0000080005057887 */ /* 0x000fcc0008000000 */
[----:B------:R-:W-:Y:S01]  /*d800*/  ISETP.GE.AND P0, PT, R11, UR5, PT ;  /* 0x000000050b007c0c */ /* 0x000fe2000bf06270 */
[----:B------:R-:W-:-:S12]  /*d810*/  NOP ;  /* 0x0000000000007918 */ /* 0x000fd80000000000 */
[----:B------:R-:W-:Y:S05]  /*d820*/  @!P0 BRA `(.L_x_93) ;  /* 0xffffff3400a08947 */ /* 0x000fea000383ffff */
.L_x_4:
[----:B------:R-:W-:Y:S05]  /*d830*/  WARPSYNC.ALL ;  /* 0x0000000000007948 */ /* 0x000fea0003800000 */
[----:B------:R-:W4:Y:S01]  /*d840*/  LDCU UR5, c[0x0][0x398] ;  /* 0x00007300ff0577ac */ /* 0x000f220008000800 */
[----:B------:R-:W-:-:S04]  /*d850*/  UIADD3 UR4, UPT, UPT, UR4, 0x800, URZ ;  /* 0x0000080004047890 */ /* 0x000fc8000fffe0ff */
[----:B----4-:R-:W-:Y:S01]  /*d860*/  UISETP.GE.AND UP0, UPT, UR4, UR5, UPT ;  /* 0x000000050400728c */ /* 0x010fe2000bf06270 */
[----:B------:R-:W-:Y:S08]  /*d870*/  BAR.SYNC.DEFER_BLOCKING 0x0 ;  /* 0x0000000000007b1d */ /* 0x000ff00000010000 */
[----:B------:R-:W-:Y:S05]  /*d880*/  BRA.U !UP0, `(.L_x_94) ;  /* 0xffffff3508007547 */ /* 0x000fea000b83ffff */
.L_x_0:
[----:B--2---:R-:W1:Y:S01]  /*d890*/  S2R R2, SR_TID.X ;  /* 0x0000000000027919 */ /* 0x004e620000002100 */
[----:B------:R-:W2:Y:S01]  /*d8a0*/  LDCU UR5, c[0x0][0x360] ;  /* 0x00006c00ff0577ac */ /* 0x000ea20008000800 */
[----:B------:R-:W4:Y:S01]  /*d8b0*/  S2R R28, SR_CTAID.X ;  /* 0x00000000001c7919 */ /* 0x000f220000002500 */
[----:B------:R-:W5:Y:S01]  /*d8c0*/  LDCU UR6, c[0x0][0x388] ;  /* 0x00007100ff0677ac */ /* 0x000f620008000800 */
[----:B--2---:R-:W-:Y:S01]  /*d8d0*/  USHF.R.U32.HI UR5, URZ, 0x5, UR5 ;  /* 0x00000005ff057899 */ /* 0x004fe20008011605 */
[----:B-1----:R-:W-:-:S05]  /*d8e0*/  SHF.R.U32.HI R3, RZ, 0x5, R2 ;  /* 0x00000005ff037819 */ /* 0x002fca0000011602 */
[----:B----4-:R-:W-:-:S05]  /*d8f0*/  IMAD R28, R28, UR5, R3 ;  /* 0x000000051c1c7c24 */ /* 0x010fca000f8e0203 */
[----:B-----5:R-:W-:-:S13]  /*d900*/  ISETP.GE.AND P0, PT, R28, UR6, PT ;  /* 0x000000061c007c0c */ /* 0x020fda000bf06270 */
[----:B------:R-:W-:Y:S05]  /*d910*/  @P0 EXIT ;  /* 0x000000000000094d */ /* 0x000fea0003800000 */
[----:B------:R-:W1:Y:S01]  /*d920*/  S2UR UR5, SR_CgaCtaId ;  /* 0x00000000000579c3 */ /* 0x000e620000008800 */
[----:B------:R-:W-:Y:S01]  /*d930*/  ISETP.NE.AND P1, PT, R7, RZ, PT ;  /* 0x000000ff0700720c */ /* 0x000fe20003f25270 */
[----:B------:R-:W-:Y:S01]  /*d940*/  UMOV UR4, 0x400 ;  /* 0x0000040000047882 */ /* 0x000fe20000000000 */
[----:B------:R-:W-:Y:S01]  /*d950*/  SHF.R.U32.HI R6, RZ, 0x3, R2 ;  /* 0x00000003ff067819 */ /* 0x000fe20000011602 */
[----:B------:R-:W-:-:S03]  /*d960*/  IMAD.MOV.U32 R2, RZ, RZ, RZ ;  /* 0x000000ffff027224 */ /* 0x000fc600078e00ff */
[----:B------:R-:W-:Y:S01]  /*d970*/  LOP3.LUT R6, R6, 0x7c, RZ, 0xc0, !PT ;  /* 0x0000007c06067812 */ /* 0x000fe200078ec0ff */
[----:B-1----:R-:W-:-:S09]  /*d980*/  ULEA UR4, UR5, UR4, 0x18 ;  /* 0x0000000405047291 */ /* 0x002fd2000f8ec0ff */
[----:B------:R-:W1:Y:S04]  /*d990*/  @!P1 LDS R2, [R6+UR4+0x4000] ;  /* 0x0040000406029984 */ /* 0x000e680008000800 */
[----:B-1----:R-:W1:Y:S02]  /*d9a0*/  SHFL.IDX PT, R2, R2, RZ, 0x1f ;  /* 0x00001fff02027589 */ /* 0x002e6400000e0000 */
[----:B-1----:R-:W-:-:S13]  /*d9b0*/  ISETP.GE.AND P0, PT, R2, 0x1, PT ;  /* 0x000000010200780c */ /* 0x002fda0003f06270 */
[----:B------:R-:W-:Y:S05]  /*d9c0*/  @!P0 BRA `(.L_x_95) ;  /* 0x0000005c00d08947 */ /* 0x000fea0003800000 */
[----:B------:R-:W-:Y:S01]  /*d9d0*/  IMAD.MOV.U32 R2, RZ, RZ, RZ ;  /* 0x000000ffff027224 */ /* 0x000fe200078e00ff */
[----:B------:R-:W-:Y:S01]  /*d9e0*/  ISETP.GE.AND P0, PT, R20, 0x1, PT ;  /* 0x000000011400780c */ /* 0x000fe20003f06270 */
[----:B------:R-:W-:-:S04]  /*d9f0*/  IMAD R3, R7, R20, RZ ;  /* 0x0000001407037224 */ /* 0x000fc800078e02ff */
[----:B------:R-:W1:Y:S04]  /*da00*/  @!P1 LDS R2, [R6+UR4+0x4000] ;  /* 0x0040000406029984 */ /* 0x000e680008000800 */
[----:B-1----:R-:W1:Y:S04]  /*da10*/  SHFL.IDX PT, R2, R2, RZ, 0x1f ;  /* 0x00001fff02027589 */ /* 0x002e6800000e0000 */
[----:B------:R-:W-:Y:S05]  /*da20*/  @!P0 BRA `(.L_x_96) ;  /* 0x0000000800e48947 */ /* 0x000fea0003800000 */
[C---:B0-----:R-:W-:Y:S01]  /*da30*/  VIADD R8, R20.reuse, 0xffffffff ;  /* 0xffffffff14087836 */ /* 0x041fe20000000000 */
[----:B------:R-:W-:-:S04]  /*da40*/  LOP3.LUT R19, R20, 0x7, RZ, 0xc0, !PT ;  /* 0x0000000714137812 */ /* 0x000fc800078ec0ff */
[----:B------:R-:W-:Y:S01]  /*da50*/  ISETP.GE.U32.AND P1, PT, R8, 0x7, PT ;  /* 0x000000070800780c */ /* 0x000fe20003f26070 */
[----:B------:R-:W-:Y:S01]  /*da60*/  IMAD.MOV.U32 R8, RZ, RZ, RZ ;  /* 0x000000ffff087224 */ /* 0x000fe200078e00ff */
[----:B------:R-:W-:-:S11]  /*da70*/  ISETP.NE.AND P0, PT, R19, RZ, PT ;  /* 0x000000ff1300720c */ /* 0x000fd60003f05270 */
[----:B------:R-:W-:Y:S05]  /*da80*/  @!P1 BRA `(.L_x_97) ;  /* 0x0000000400609947 */ /* 0x000fea0003800000 */
[----:B------:R-:W-:Y:S01]  /*da90*/  LOP3.LUT R8, R20, 0x7ffffff8, RZ, 0xc0, !PT ;  /* 0x7ffffff814087812 */ /* 0x000fe200078ec0ff */
[----:B------:R-:W-:-:S07]  /*daa0*/  IMAD.MOV.U32 R10, RZ, RZ, RZ ;  /* 0x000000ffff0a7224 */ /* 0x000fce00078e00ff */
.L_x_98:
[----:B------:R-:W-:-:S04]  /*dab0*/  IMAD.IADD R13, R3, 0x1, R10 ;  /* 0x00000001030d7824 */ /* 0x000fc800078e020a */
[C---:B------:R-:W-:Y:S01]  /*dac0*/  VIADD R9, R13.reuse, 0x1 ;  /* 0x000000010d097836 */ /* 0x040fe20000000000 */
[CC--:B-1----:R-:W-:Y:S01]  /*dad0*/  ISETP.GE.AND P6, PT, R13.reuse, R2.reuse, PT ;  /* 0x000000020d00720c */ /* 0x0c2fe20003fc6270 */
[C---:B---3--:R-:W-:Y:S02]  /*dae0*/  IMAD R12, R13.reuse, 0x4, R4 ;  /* 0x000000040d0c7824 */ /* 0x048fe400078e0204 */
[----:B------:R-:W-:Y:S01]  /*daf0*/  IMAD R11, R13, 0x4, R5 ;  /* 0x000000040d0b7824 */ /* 0x000fe200078e0205 */
[-C--:B------:R-:W-:Y:S01]  /*db00*/  ISETP.GE.AND P1, PT, R9, R2.reuse, PT ;  /* 0x000000020900720c */ /* 0x080fe20003f26270 */
[C---:B------:R-:W-:Y:S02]  /*db10*/  VIADD R9, R13.reuse, 0x2 ;  /* 0x000000020d097836 */ /* 0x040fe40000000000 */
[C---:B------:R-:W-:Y:S02]  /*db20*/  VIADD R15, R13.reuse, 0x3 ;  /* 0x000000030d0f7836 */ /* 0x040fe40000000000 */
[----:B------:R-:W-:Y:S01]  /*db30*/  VIADD R17, R13, 0x4 ;  /* 0x000000040d117836 */ /* 0x000fe20000000000 */
[-C--:B------:R-:W-:Y:S01]  /*db40*/  ISETP.GE.AND P2, PT, R9, R2.reuse, PT ;  /* 0x000000020900720c */ /* 0x080fe20003f46270 */
[----:B------:R-:W-:Y:S01]  /*db50*/  IMAD R9, R10, 0x4, R1 ;  /* 0x000000040a097824 */ /* 0x000fe200078e0201 */
[-C--:B------:R-:W-:Y:S01]  /*db60*/  ISETP.GE.AND P3, PT, R15, R2.reuse, PT ;  /* 0x000000020f00720c */ /* 0x080fe20003f66270 */
[----:B------:R-:W0:Y:S01]  /*db70*/  @!P6 LDS R24, [R12+0x4000] ;  /* 0x004000000c18e984 */ /* 0x000e220000000800 */
[----:B------:R-:W-:Y:S01]  /*db80*/  @P6 IMAD.MOV.U32 R23, RZ, RZ, 0x7f7fffff ;  /* 0x7f7fffffff176424 */ /* 0x000fe200078e00ff */
[----:B------:R-:W-:Y:S01]  /*db90*/  ISETP.GE.AND P4, PT, R17, R2, PT ;  /* 0x000000021100720c */ /* 0x000fe20003f86270 */
[C---:B------:R-:W-:Y:S01]  /*dba0*/  VIADD R21, R13.reuse, 0x5 ;  /* 0x000000050d157836 */ /* 0x040fe20000000000 */
[----:B------:R-:W1:Y:S01]  /*dbb0*/  @!P6 LDS R26, [R11+0x4000] ;  /* 0x004000000b1ae984 */ /* 0x000e620000000800 */
[----:B------:R-:W-:-:S02]  /*dbc0*/  VIADD R15, R13, 0x6 ;  /* 0x000000060d0f7836 */ /* 0x000fc40000000000 */
[----:B------:R-:W-:Y:S01]  /*dbd0*/  @P1 IMAD.MOV.U32 R17, RZ, RZ, -0x1 ;  /* 0xffffffffff111424 */ /* 0x000fe200078e00ff */
[----:B------:R-:W-:Y:S01]  /*dbe0*/  @!P1 LDS R22, [R12+0x4004] ;  /* 0x004004000c169984 */ /* 0x000fe20000000800 */
[----:B------:R-:W-:Y:S01]  /*dbf0*/  VIADD R13, R13, 0x7 ;  /* 0x000000070d0d7836 */ /* 0x000fe20000000000 */
[----:B------:R-:W-:Y:S01]  /*dc00*/  ISETP.GE.AND P5, PT, R21, R2, PT ;  /* 0x000000021500720c */ /* 0x000fe20003fa6270 */
[----:B------:R-:W-:Y:S01]  /*dc10*/  @P2 IMAD.MOV.U32 R21, RZ, RZ, 0x7f7fffff ;  /* 0x7f7fffffff152424 */ /* 0x000fe200078e00ff */
[----:B------:R-:W2:Y:S01]  /*dc20*/  @!P1 LDS R18, [R11+0x4004] ;  /* 0x004004000b129984 */ /* 0x000ea20000000800 */
[----:B------:R-:W-:Y:S02]  /*dc30*/  @P3 IMAD.MOV.U32 R25, RZ, RZ, 0x7f7fffff ;  /* 0x7f7fffffff193424 */ /* 0x000fe400078e00ff */
[----:B------:R-:W-:Y:S01]  /*dc40*/  @P3 IMAD.MOV.U32 R27, RZ, RZ, -0x1 ;  /* 0xffffffffff1b3424 */ /* 0x000fe200078e00ff */
[----:B------:R-:W3:Y:S01]  /*dc50*/  @!P2 LDS R16, [R12+0x4008] ;  /* 0x004008000c10a984 */ /* 0x000ee20000000800 */
[----:B------:R-:W-:-:S03]  /*dc60*/  VIADD R10, R10, 0x8 ;  /* 0x000000080a0a7836 */ /* 0x000fc60000000000 */
[----:B------:R-:W4:Y:S03]  /*dc70*/  @!P2 LDS R14, [R11+0x4008] ;  /* 0x004008000b0ea984 */ /* 0x000f260000000800 */
[----:B------:R-:W-:Y:S01]  /*dc80*/  @P5 IMAD.MOV.U32 R29, RZ, RZ, 0x7f7fffff ;  /* 0x7f7fffffff1d5424 */ /* 0x000fe200078e00ff */
[----:B------:R-:W-:Y:S04]  /*dc90*/  @P1 STL [R9+0x84], R17 ;  /* 0x0000841109001387 */ /* 0x000fe80000100800 */
[----:B------:R-:W-:Y:S04]  /*dca0*/  @P2 STL [R9+0x8], R21 ;  /* 0x0000081509002387 */ /* 0x000fe80000100800 */
[----:B------:R-:W5:Y:S04]  /*dcb0*/  @!P3 LDS R17, [R12+0x400c] ;  /* 0x00400c000c11b984 */ /* 0x000f680000000800 */
[----:B------:R1:W-:Y:S04]  /*dcc0*/  @P3 STL [R9+0xc], R25 ;  /* 0x00000c1909003387 */ /* 0x0003e80000100800 */
[----:B0-----:R-:W-:Y:S04]  /*dcd0*/  @!P6 STL [R9], R24 ;  /* 0x000000180900e387 */ /* 0x001fe80000100800 */
[----:B-1----:R0:W-:Y:S01]  /*dce0*/  @!P6 STL [R9+0x80], R26 ;  /* 0x0000801a0900e387 */ /* 0x0021e20000100800 */
[----:B------:R-:W-:-:S03]  /*dcf0*/  @P4 IMAD.MOV.U32 R25, RZ, RZ, -0x1 ;  /* 0xffffffffff194424 */ /* 0x000fc600078e00ff */
[----:B------:R1:W-:Y:S01]  /*dd00*/  @P6 STL [R9], R23 ;  /* 0x0000001709006387 */ /* 0x0003e20000100800 */
[----:B------:R-:W-:-:S03]  /*dd10*/  @P6 IMAD.MOV.U32 R24, RZ, RZ, -0x1 ;  /* 0xffffffffff186424 */ /* 0x000fc600078e00ff */
[----:B--2---:R-:W-:Y:S01]  /*dd20*/  @!P1 STL [R9+0x84], R18 ;  /* 0x0000841209009387 */ /* 0x004fe20000100800 */
[----:B0-----:R-:W-:-:S03]  /*dd30*/  @P1 IMAD.MOV.U32 R26, RZ, RZ, 0x7f7fffff ;  /* 0x7f7fffffff1a1424 */ /* 0x001fc600078e00ff */
[----:B------:R-:W-:Y:S01]  /*dd40*/  @P6 STL [R9+0x80], R24 ;  /* 0x0000801809006387 */ /* 0x000fe20000100800 */
[-C--:B------:R-:W-:Y:S01]  /*dd50*/  ISETP.GE.AND P6, PT, R15, R2.reuse, PT ;  /* 0x000000020f00720c */ /* 0x080fe20003fc6270 */
[----:B-1----:R-:W-:Y:S02]  /*dd60*/  @P2 IMAD.MOV.U32 R23, RZ, RZ, -0x1 ;  /* 0xffffffffff172424 */ /* 0x002fe400078e00ff */
[----:B------:R-:W-:Y:S04]  /*dd70*/  @P1 STL [R9+0x4], R26 ;  /* 0x0000041a09001387 */ /* 0x000fe80000100800 */
[----:B------:R-:W-:Y:S01]  /*dd80*/  @!P1 STL [R9+0x4], R22 ;  /* 0x0000041609009387 */ /* 0x000fe20000100800 */
[----:B------:R-:W-:-:S03]  /*dd90*/  ISETP.GE.AND P1, PT, R13, R2, PT ;  /* 0x000000020d00720c */ /* 0x000fc60003f26270 */
[----:B---3--:R-:W-:Y:S04]  /*dda0*/  @!P2 STL [R9+0x8], R16 ;  /* 0x000008100900a387 */ /* 0x008fe80000100800 */
[----:B------:R-:W0:Y:S04]  /*ddb0*/  @!P3 LDS R15, [R11+0x400c] ;  /* 0x00400c000b0fb984 */ /* 0x000e280000000800 */
[----:B------:R-:W1:Y:S04]  /*ddc0*/  @!P4 LDS R13, [R12+0x4010] ;  /* 0x004010000c0dc984 */ /* 0x000e680000000800 */
[----:B------:R-:W2:Y:S04]  /*ddd0*/  @!P4 LDS R26, [R11+0x4010] ;  /* 0x004010000b1ac984 */ /* 0x000ea80000000800 */
[----:B------:R-:W3:Y:S04]  /*dde0*/  @!P5 LDS R24, [R12+0x4014] ;  /* 0x004014000c18d984 */ /* 0x000ee80000000800 */
[----:B------:R-:W3:Y:S04]  /*ddf0*/  @!P5 LDS R22, [R11+0x4014] ;  /* 0x004014000b16d984 */ /* 0x000ee80000000800 */
[----:B------:R-:W3:Y:S04]  /*de00*/  @!P6 LDS R18, [R12+0x4018] ;  /* 0x004018000c12e984 */ /* 0x000ee80000000800 */
[----:B------:R-:W3:Y:S04]  /*de10*/  @!P6 LDS R16, [R11+0x4018] ;  /* 0x004018000b10e984 */ /* 0x000ee80000000800 */
[----:B------:R5:W-:Y:S04]  /*de20*/  @P2 STL [R9+0x88], R23 ;  /* 0x0000881709002387 */ /* 0x000be80000100800 */
[----:B----4-:R-:W-:Y:S04]  /*de30*/  @!P2 STL [R9+0x88], R14 ;  /* 0x0000880e0900a387 */ /* 0x010fe80000100800 */
[----:B------:R4:W3:Y:S01]  /*de40*/  @!P1 LDS R21, [R12+0x401c] ;  /* 0x00401c000c159984 */ /* 0x0008e20000000800 */
[----:B-----5:R-:W-:-:S03]  /*de50*/  @P4 IMAD.MOV.U32 R23, RZ, RZ, 0x7f7fffff ;  /* 0x7f7fffffff174424 */ /* 0x020fc600078e00ff */
[----:B------:R5:W3:Y:S01]  /*de60*/  @!P1 LDS R14, [R11+0x401c] ;  /* 0x00401c000b0e9984 */ /* 0x000ae20000000800 */
[----:B----4-:R-:W-:-:S03]  /*de70*/  @P6 IMAD.MOV.U32 R12, RZ, RZ, 0x7f7fffff ;  /* 0x7f7fffffff0c6424 */ /* 0x010fc600078e00ff */
[----:B------:R4:W-:Y:S01]  /*de80*/  @P4 STL [R9+0x10], R23 ;  /* 0x0000101709004387 */ /* 0x0009e20000100800 */
[----:B-----5:R-:W-:-:S03]  /*de90*/  @P6 IMAD.MOV.U32 R11, RZ, RZ, -0x1 ;  /* 0xffffffffff0b6424 */ /* 0x020fc600078e00ff */
[----:B------:R5:W-:Y:S04]  /*dea0*/  @P3 STL [R9+0x8c], R27 ;  /* 0x00008c1b09003387 */ /* 0x000be80000100800 */
[----:B------:R0:W-:Y:S01]  /*deb0*/  @P6 STL [R9+0x18], R12 ;  /* 0x0000180c09006387 */ /* 0x0001e20000100800 */
[----:B----4-:R-:W-:-:S03]  /*dec0*/  @P5 IMAD.MOV.U32 R23, RZ, RZ, -0x1 ;  /* 0xffffffffff175424 */ /* 0x010fc600078e00ff */
[----:B------:R4:W-:Y:S01]  /*ded0*/  @P4 STL [R9+0x90], R25 ;  /* 0x0000901909004387 */ /* 0x0009e20000100800 */
[----:B-----5:R-:W-:-:S03]  /*dee0*/  @P1 IMAD.MOV.U32 R27, RZ, RZ, 0x7f7fffff ;  /* 0x7f7fffffff1b1424 */ /* 0x020fc600078e00ff */
[----:B------:R4:W-:Y:S01]  /*def0*/  @P5 STL [R9+0x14], R29 ;  /* 0x0000141d09005387 */ /* 0x0009e20000100800 */
[----:B0-----:R-:W-:-:S03]  /*df00*/  @P1 IMAD.MOV.U32 R12, RZ, RZ, -0x1 ;  /* 0xffffffffff0c1424 */ /* 0x001fc600078e00ff */
[----:B------:R4:W-:Y:S04]  /*df10*/  @P5 STL [R9+0x94], R23 ;  /* 0x0000941709005387 */ /* 0x0009e80000100800 */
[----:B------:R4:W-:Y:S04]  /*df20*/  @P6 STL [R9+0x98], R11 ;  /* 0x0000980b09006387 */ /* 0x0009e80000100800 */
[----:B------:R4:W-:Y:S04]  /*df30*/  @!P3 STL [R9+0xc], R17 ;  /* 0x00000c110900b387 */ /* 0x0009e80000100800 */
[----:B------:R4:W-:Y:S04]  /*df40*/  @!P3 STL [R9+0x8c], R15 ;  /* 0x00008c0f0900b387 */ /* 0x0009e80000100800 */
[----:B-1----:R4:W-:Y:S04]  /*df50*/  @!P4 STL [R9+0x10], R13 ;  /* 0x0000100d0900c387 */ /* 0x0029e80000100800 */
[----:B--2---:R4:W-:Y:S04]  /*df60*/  @!P4 STL [R9+0x90], R26 ;  /* 0x0000901a0900c387 */ /* 0x0049e80000100800 */
[----:B---3--:R4:W-:Y:S04]  /*df70*/  @!P5 STL [R9+0x14], R24 ;  /* 0x000014180900d387 */ /* 0x0089e80000100800 */
[----:B------:R4:W-:Y:S04]  /*df80*/  @!P5 STL [R9+0x94], R22 ;  /* 0x000094160900d387 */ /* 0x0009e80000100800 */
[----:B------:R4:W-:Y:S04]  /*df90*/  @!P6 STL [R9+0x18], R18 ;  /* 0x000018120900e387 */ /* 0x0009e80000100800 */
[----:B------:R4:W-:Y:S04]  /*dfa0*/  @!P6 STL [R9+0x98], R16 ;  /* 0x000098100900e387 */ /* 0x0009e80000100800 */
[----:B------:R4:W-:Y:S04]  /*dfb0*/  @P1 STL [R9+0x1c], R27 ;  /* 0x00001c1b09001387 */ /* 0x0009e80000100800 */
[----:B------:R4:W-:Y:S04]  /*dfc0*/  @P1 STL [R9+0x9c], R12 ;  /* 0x00009c0c09001387 */ /* 0x0009e80000100800 */
[----:B------:R4:W-:Y:S04]  /*dfd0*/  @!P1 STL [R9+0x1c], R21 ;  /* 0x00001c1509009387 */ /* 0x0009e80000100800 */
[----:B------:R4:W-:Y:S01]  /*dfe0*/  @!P1 STL [R9+0x9c], R14 ;  /* 0x00009c0e09009387 */ /* 0x0009e20000100800 */
[----:B------:R-:W-:-:S13]  /*dff0*/  ISETP.NE.AND P1, PT, R10, R8, PT ;  /* 0x000000080a00720c */ /* 0x000fda0003f25270 */
[----:B----4-:R-:W-:Y:S05]  /*e000*/  @P1 BRA `(.L_x_98) ;  /* 0xfffffff800a81947 */ /* 0x010fea000383ffff */
.L_x_97:
[----:B------:R-:W-:Y:S05]  /*e010*/  @!P0 BRA `(.L_x_96) ;  /* 0x0000000400688947 */ /* 0x000fea0003800000 */
[----:B------:R-:W-:Y:S02]  /*e020*/  ISETP.GE.U32.AND P0, PT, R19, 0x4, PT ;  /* 0x000000041300780c */ /* 0x000fe40003f06070 */
[----:B------:R-:W-:-:S11]  /*e030*/  LOP3.LUT P4, R21, R20, 0x3, RZ, 0xc0, !PT ;  /* 0x0000000314157812 */ /* 0x000fd6000788c0ff */
[----:B------:R-:W-:Y:S05]  /*e040*/  @!P0 BRA `(.L_x_99) ;  /* 0x0000000000b08947 */ /* 0x000fea0003800000 */
[----:B------:R-:W-:Y:S02]  /*e050*/  IMAD.IADD R15, R3, 0x1, R8 ;  /* 0x00000001030f7824 */ /* 0x000fe400078e0208 */
[C---:B------:R-:W-:Y:S02]  /*e060*/  IMAD R17, R8.reuse, 0x4, R1 ;  /* 0x0000000408117824 */ /* 0x040fe400078e0201 */
[C---:B------:R-:W-:Y:S01]  /*e070*/  VIADD R9, R15.reuse, 0x1 ;  /* 0x000000010f097836 */ /* 0x040fe20000000000 */
        /* <DEDUP_REMOVED lines=12> */
[----:B------:R-:W1:Y:S01]  /*e140*/  @!P1 LDS R10, [R18+0x4004] ;  /* 0x00400400120a9984 */ /* 0x000e620000000800 */
[----:B------:R-:W-:Y:S02]  /*e150*/  @P1 IMAD.MOV.U32 R26, RZ, RZ, -0x1 ;  /* 0xffffffffff1a1424 */ /* 0x000fe400078e00ff */
[----:B------:R-:W-:Y:S01]  /*e160*/  @P2 IMAD.MOV.U32 R23, RZ, RZ, 0x7f7fffff ;  /* 0x7f7fffffff172424 */ /* 0x000fe200078e00ff */
[----:B------:R-:W2:Y:S01]  /*e170*/  @!P2 LDS R9, [R18+0x4008] ;  /* 0x004008001209a984 */ /* 0x000ea20000000800 */
[----:B------:R-:W-:Y:S02]  /*e180*/  @P3 IMAD.MOV.U32 R25, RZ, RZ, 0x7f7fffff ;  /* 0x7f7fffffff193424 */ /* 0x000fe400078e00ff */
[----:B------:R-:W-:Y:S01]  /*e190*/  @P3 IMAD.MOV.U32 R27, RZ, RZ, -0x1 ;  /* 0xffffffffff1b3424 */ /* 0x000fe200078e00ff */
[----:B------:R4:W5:Y:S04]  /*e1a0*/  @!P3 LDS R15, [R18+0x400c] ;  /* 0x00400c00120fb984 */ /* 0x0009680000000800 */
[----:B------:R-:W5:Y:S04]  /*e1b0*/  @!P0 LDS R14, [R19+0x4000] ;  /* 0x00400000130e8984 */ /* 0x000f680000000800 */
[----:B------:R-:W5:Y:S01]  /*e1c0*/  @!P1 LDS R13, [R19+0x4004] ;  /* 0x00400400130d9984 */ /* 0x000f620000000800 */
[----:B----4-:R-:W-:-:S03]  /*e1d0*/  @P1 IMAD.MOV.U32 R18, RZ, RZ, 0x7f7fffff ;  /* 0x7f7fffffff121424 */ /* 0x010fc600078e00ff */
[----:B---3--:R-:W3:Y:S04]  /*e1e0*/  @!P2 LDS R12, [R19+0x4008] ;  /* 0x00400800130ca984 */ /* 0x008ee80000000800 */
[----:B------:R4:W3:Y:S04]  /*e1f0*/  @!P3 LDS R16, [R19+0x400c] ;  /* 0x00400c001310b984 */ /* 0x0008e80000000800 */
[----:B------:R0:W-:Y:S01]  /*e200*/  @P0 STL [R17], R22 ;  /* 0x0000001611000387 */ /* 0x0001e20000100800 */
[----:B----4-:R-:W-:-:S03]  /*e210*/  @P2 IMAD.MOV.U32 R19, RZ, RZ, -0x1 ;  /* 0xffffffffff132424 */ /* 0x010fc600078e00ff */
[----:B------:R4:W-:Y:S04]  /*e220*/  @P0 STL [R17+0x80], R24 ;  /* 0x0000801811000387 */ /* 0x0009e80000100800 */
[----:B------:R4:W-:Y:S04]  /*e230*/  @P1 STL [R17+0x4], R18 ;  /* 0x0000041211001387 */ /* 0x0009e80000100800 */
[----:B------:R4:W-:Y:S04]  /*e240*/  @P2 STL [R17+0x8], R23 ;  /* 0x0000081711002387 */ /* 0x0009e80000100800 */
[----:B------:R4:W-:Y:S04]  /*e250*/  @P3 STL [R17+0xc], R25 ;  /* 0x00000c1911003387 */ /* 0x0009e80000100800 */
[----:B------:R4:W-:Y:S04]  /*e260*/  @P1 STL [R17+0x84], R26 ;  /* 0x0000841a11001387 */ /* 0x0009e80000100800 */
[----:B------:R4:W-:Y:S04]  /*e270*/  @P2 STL [R17+0x88], R19 ;  /* 0x0000881311002387 */ /* 0x0009e80000100800 */
[----:B------:R4:W-:Y:S04]  /*e280*/  @P3 STL [R17+0x8c], R27 ;  /* 0x00008c1b11003387 */ /* 0x0009e80000100800 */
[----:B0-----:R4:W-:Y:S04]  /*e290*/  @!P0 STL [R17], R11 ;  /* 0x0000000b11008387 */ /* 0x0019e80000100800 */
[----:B-1----:R4:W-:Y:S04]  /*e2a0*/  @!P1 STL [R17+0x4], R10 ;  /* 0x0000040a11009387 */ /* 0x0029e80000100800 */
[----:B--2---:R4:W-:Y:S04]  /*e2b0*/  @!P2 STL [R17+0x8], R9 ;  /* 0x000008091100a387 */ /* 0x0049e80000100800 */
[----:B-----5:R4:W-:Y:S04]  /*e2c0*/  @!P3 STL [R17+0xc], R15 ;  /* 0x00000c0f1100b387 */ /* 0x0209e80000100800 */
[----:B------:R4:W-:Y:S04]  /*e2d0*/  @!P0 STL [R17+0x80], R14 ;  /* 0x0000800e11008387 */ /* 0x0009e80000100800 */
[----:B------:R4:W-:Y:S04]  /*e2e0*/  @!P1 STL [R17+0x84], R13 ;  /* 0x0000840d11009387 */ /* 0x0009e80000100800 */
[----:B---3--:R4:W-:Y:S04]  /*e2f0*/  @!P2 STL [R17+0x88], R12 ;  /* 0x0000880c1100a387 */ /* 0x0089e80000100800 */
[----:B------:R4:W-:Y:S02]  /*e300*/  @!P3 STL [R17+0x8c], R16 ;  /* 0x00008c101100b387 */ /* 0x0009e40000100800 */
.L_x_99:
[----:B------:R-:W-:Y:S05]  /*e310*/  @!P4 BRA `(.L_x_96) ;  /* 0x0000000000a8c947 */ /* 0x000fea0003800000 */
[----:B------:R-:W0:Y:S01]  /*e320*/  LDCU UR5, c[0x0][0x3a8] ;  /* 0x00007500ff0577ac */ /* 0x000e220008000800 */
[----:B------:R-:W-:Y:S01]  /*e330*/  ISETP.NE.AND P0, PT, R21, 0x1, PT ;  /* 0x000000011500780c */ /* 0x000fe20003f05270 */
[----:B0-----:R-:W-:-:S12]  /*e340*/  ULOP3.LUT UP0, URZ, UR5, 0x20, URZ, 0xc0, !UPT ;  /* 0x0000002005ff7892 */ /* 0x001fd8000f80c0ff */
[----:B------:R-:W-:Y:S05]  /*e350*/  @!P0 BRA `(.L_x_100) ;  /* 0x0000000000608947 */ /* 0x000fea0003800000 */
[----:B----4-:R-:W-:Y:S02]  /*e360*/  IMAD.IADD R11, R3, 0x1, R8 ;  /* 0x00000001030b7824 */ /* 0x010fe400078e0208 */
[C---:B------:R-:W-:Y:S02]  /*e370*/  IMAD R15, R8.reuse, 0x4, R1 ;  /* 0x00000004080f7824 */ /* 0x040fe400078e0201 */
[C---:B------:R-:W-:Y:S01]  /*e380*/  VIADD R9, R11.reuse, 0x1 ;  /* 0x000000010b097836 */ /* 0x040fe20000000000 */
[CC--:B-1----:R-:W-:Y:S01]  /*e390*/  ISETP.GE.AND P0, PT, R11.reuse, R2.reuse, PT ;  /* 0x000000020b00720c */ /* 0x0c2fe20003f06270 */
[C---:B------:R-:W-:Y:S02]  /*e3a0*/  IMAD R13, R11.reuse, 0x4, R4 ;  /* 0x000000040b0d7824 */ /* 0x040fe400078e0204 */
[----:B------:R-:W-:Y:S01]  /*e3b0*/  IMAD R14, R11, 0x4, R5 ;  /* 0x000000040b0e7824 */ /* 0x000fe200078e0205 */
[----:B------:R-:W-:Y:S01]  /*e3c0*/  ISETP.GE.AND P1, PT, R9, R2, PT ;  /* 0x000000020900720c */ /* 0x000fe20003f26270 */
[----:B------:R-:W-:-:S08]  /*e3d0*/  VIADD R8, R8, 0x2 ;  /* 0x0000000208087836 */ /* 0x000fd00000000000 */
[----:B------:R-:W0:Y:S01]  /*e3e0*/  @!P0 LDS R9, [R13+0x4000] ;  /* 0x004000000d098984 */ /* 0x000e220000000800 */
[----:B------:R-:W-:Y:S02]  /*e3f0*/  @P0 IMAD.MOV.U32 R16, RZ, RZ, 0x7f7fffff ;  /* 0x7f7fffffff100424 */ /* 0x000fe400078e00ff */
[----:B------:R-:W-:Y:S01]  /*e400*/  @P0 IMAD.MOV.U32 R18, RZ, RZ, -0x1 ;  /* 0xffffffffff120424 */ /* 0x000fe200078e00ff */
[----:B------:R-:W1:Y:S01]  /*e410*/  @!P1 LDS R11, [R13+0x4004] ;  /* 0x004004000d0b9984 */ /* 0x000e620000000800 */
[----:B------:R-:W-:Y:S02]  /*e420*/  @P1 IMAD.MOV.U32 R22, RZ, RZ, 0x7f7fffff ;  /* 0x7f7fffffff161424 */ /* 0x000fe400078e00ff */
[----:B------:R-:W-:Y:S01]  /*e430*/  @P1 IMAD.MOV.U32 R24, RZ, RZ, -0x1 ;  /* 0xffffffffff181424 */ /* 0x000fe200078e00ff */
[----:B------:R-:W2:Y:S04]  /*e440*/  @!P0 LDS R10, [R14+0x4000] ;  /* 0x004000000e0a8984 */ /* 0x000ea80000000800 */
[----:B---3--:R-:W3:Y:S04]  /*e450*/  @!P1 LDS R12, [R14+0x4004] ;  /* 0x004004000e0c9984 */ /* 0x008ee80000000800 */
        /* <DEDUP_REMOVED lines=8> */
.L_x_100:
[----:B------:R-:W-:Y:S05]  /*e4e0*/  BRA.U !UP0, `(.L_x_96) ;  /* 0x0000000108347547 */ /* 0x000fea000b800000 */
[----:B----4-:R-:W-:Y:S02]  /*e4f0*/  IMAD.IADD R9, R3, 0x1, R8 ;  /* 0x0000000103097824 */ /* 0x010fe400078e0208 */
[----:B------:R-:W-:-:S03]  /*e500*/  IMAD R8, R8, 0x4, R1 ;  /* 0x0000000408087824 */ /* 0x000fc600078e0201 */
[----:B-1----:R-:W-:-:S13]  /*e510*/  ISETP.GE.AND P0, PT, R9, R2, PT ;  /* 0x000000020900720c */ /* 0x002fda0003f06270 */
        /* <DEDUP_REMOVED lines=10> */
.L_x_96:
[----:B------:R-:W5:Y:S02]  /*e5c0*/  LDCU UR5, c[0x0][0x3a8] ;  /* 0x00007500ff0577ac */ /* 0x000f640008000800 */
[----:B-----5:R-:W-:Y:S01]  /*e5d0*/  UISETP.GE.AND UP0, UPT, UR5, 0x2, UPT ;  /* 0x000000020500788c */ /* 0x020fe2000bf06270 */
[----:B------:R-:W-:-:S08]  /*e5e0*/  NOP ;  /* 0x0000000000007918 */ /* 0x000fd00000000000 */
[----:B------:R-:W-:Y:S05]  /*e5f0*/  BRA.U !UP0, `(.L_x_101) ;  /* 0x0000002108bc7547 */ /* 0x000fea000b800000 */
[C---:B--2---:R-:W-:Y:S01]  /*e600*/  LOP3.LUT R5, R20.reuse, 0x7, RZ, 0xc0, !PT ;  /* 0x0000000714057812 */ /* 0x044fe200078ec0ff */
[C---:B-1----:R-:W-:Y:S01]  /*e610*/  VIADD R2, R20.reuse, 0xffffffff ;  /* 0xffffffff14027836 */ /* 0x042fe20000000000 */
[C---:B0-----:R-:W-:Y:S01]  /*e620*/  LOP3.LUT R8, R20.reuse, 0x3, RZ, 0xc0, !PT ;  /* 0x0000000314087812 */ /* 0x041fe200078ec0ff */
[----:B------:R-:W-:Y:S01]  /*e630*/  ULOP3.LUT UR10, UR5, 0xe0, URZ, 0xc0, !UPT ;  /* 0x000000e0050a7892 */ /* 0x000fe2000f8ec0ff */
[----:B------:R-:W-:Y:S01]  /*e640*/  LOP3.LUT R4, R20, 0x3fffff8, RZ, 0xc0, !PT ;  /* 0x03fffff814047812 */ /* 0x000fe200078ec0ff */
[----:B------:R-:W-:Y:S01]  /*e650*/  VIADD R5, R5, 0xffffffff ;  /* 0xffffffff05057836 */ /* 0x000fe20000000000 */
[----:B------:R-:W-:Y:S01]  /*e660*/  ULOP3.LUT UR11, UR5, 0x60, URZ, 0xc0, !UPT ;  /* 0x00000060050b7892 */ /* 0x000fe2000f8ec0ff */
[----:B------:R-:W-:Y:S01]  /*e670*/  VIADD R8, R8, 0xffffffff ;  /* 0xffffffff08087836 */ /* 0x000fe20000000000 */
[----:B------:R-:W-:Y:S01]  /*e680*/  ULOP3.LUT UR6, UR5, 0x20, URZ, 0xc0, !UPT ;  /* 0x0000002005067892 */ /* 0x000fe2000f8ec0ff */
[----:B------:R-:W-:-:S11]  /*e690*/  UMOV UR7, 0x2 ;  /* 0x0000000200077882 */ /* 0x000fd60000000000 */
.L_x_116:
[----:B------:R-:W-:-:S06]  /*e6a0*/  USHF.R.S32.HI UR5, URZ, 0x1, UR7 ;  /* 0x00000001ff057899 */ /* 0x000fcc0008011407 */
[----:B------:R-:W-:Y:S01]  /*e6b0*/  ISETP.LE.AND P0, PT, R20, UR5, PT ;  /* 0x0000000514007c0c */ /* 0x000fe2000bf03270 */
[----:B----4-:R-:W-:-:S12]  /*e6c0*/  IMAD.U32 R9, RZ, RZ, UR5 ;  /* 0x00000005ff097e24 */ /* 0x010fd8000f8e00ff */
[----:B0123--:R-:W-:Y:S05]  /*e6d0*/  @!P0 BRA `(.L_x_102) ;  /* 0x0000000c00788947 */ /* 0x00ffea0003800000 */
[----:B------:R-:W-:-:S07]  /*e6e0*/  IMAD.U32 R9, RZ, RZ, UR5 ;  /* 0x00000005ff097e24 */ /* 0x000fce000f8e00ff */
.L_x_108:
[----:B------:R-:W-:-:S13]  /*e6f0*/  ISETP.GE.AND P0, PT, R20, 0x1, PT ;  /* 0x000000011400780c */ /* 0x000fda0003f06270 */
[----:B01-3--:R-:W-:Y:S05]  /*e700*/  @!P0 BRA `(.L_x_103) ;  /* 0x0000000c00588947 */ /* 0x00bfea0003800000 */
        /* <DEDUP_REMOVED lines=18> */
[----:B------:R-:W-:Y:S01]  /*e830*/  ISETP.GE.U32.AND P0, PT, R11, R12, PT ;  /* 0x0000000c0b00720c */ /* 0x000fe20003f06070 */
[----:B------:R-:W-:Y:S01]  /*e840*/  IMAD.MOV.U32 R12, RZ, RZ, RZ ;  /* 0x000000ffff0c7224 */ /* 0x000fe200078e00ff */
[----:B------:R-:W-:-:S04]  /*e850*/  LOP3.LUT R11, R9, R20, RZ, 0x3c, !PT ;  /* 0x00000014090b7212 */ /* 0x000fc800078e3cff */
[----:B------:R-:W-:-:S07]  /*e860*/  ISETP.GE.AND P2, PT, R11, RZ, PT ;  /* 0x000000ff0b00720c */ /* 0x000fce0003f46270 */
[----:B------:R-:W-:Y:S01]  /*e870*/  @P0 VIADD R10, R10, 0x1 ;  /* 0x000000010a0a0836 */ /* 0x000fe20000000000 */
[----:B------:R-:W-:-:S05]  /*e880*/  ISETP.GE.U32.AND P0, PT, R2, 0x7, PT ;  /* 0x000000070200780c */ /* 0x000fca0003f06070 */
[----:B------:R-:W-:Y:S01]  /*e890*/  @!P2 IMAD.MOV R10, RZ, RZ, -R10 ;  /* 0x000000ffff0aa224 */ /* 0x000fe200078e0a0a */
[----:B------:R-:W-:-:S04]  /*e8a0*/  @!P1 LOP3.LUT R10, RZ, R20, RZ, 0x33, !PT ;  /* 0x00000014ff0a9212 */ /* 0x000fc800078e33ff */
[----:B------:R-:W-:-:S03]  /*e8b0*/  LOP3.LUT R10, R10, R7, RZ, 0x3c, !PT ;  /* 0x000000070a0a7212 */ /* 0x000fc600078e3cff */
[----:B------:R-:W-:Y:S05]  /*e8c0*/  @!P0 BRA `(.L_x_104) ;  /* 0x0000000400788947 */ /* 0x000fea0003800000 */
[----:B------:R-:W-:-:S07]  /*e8d0*/  IMAD.MOV.U32 R12, RZ, RZ, RZ ;  /* 0x000000ffff0c7224 */ /* 0x000fce00078e00ff */
.L_x_105:
[----:B------:R-:W-:-:S05]  /*e8e0*/  IMAD R11, R12, 0x4, R1 ;  /* 0x000000040c0b7824 */ /* 0x000fca00078e0201 */
[----:B------:R-:W2:Y:S04]  /*e8f0*/  LDL R19, [R11+0x4] ;  /* 0x000004000b137983 */ /* 0x000ea80000100800 */
[----:B------:R-:W3:Y:S04]  /*e900*/  LDL R26, [R11+0x84] ;  /* 0x000084000b1a7983 */ /* 0x000ee80000100800 */
[----:B------:R-:W4:Y:S04]  /*e910*/  LDL R27, [R11+0x8] ;  /* 0x000008000b1b7983 */ /* 0x000f280000100800 */
[----:B------:R-:W5:Y:S04]  /*e920*/  LDL R23, [R11+0xc] ;  /* 0x00000c000b177983 */ /* 0x000f680000100800 */
[----:B------:R-:W5:Y:S04]  /*e930*/  LDL R25, [R11+0x88] ;  /* 0x000088000b197983 */ /* 0x000f680000100800 */
[----:B------:R-:W5:Y:S01]  /*e940*/  LDL R21, [R11+0x8c] ;  /* 0x00008c000b157983 */ /* 0x000f620000100800 */
[----:B------:R-:W-:-:S03]  /*e950*/  IMAD.IADD R14, R3, 0x1, R12 ;  /* 0x00000001030e7824 */ /* 0x000fc600078e020c */
[----:B------:R-:W5:Y:S01]  /*e960*/  LDL R13, [R11+0x10] ;  /* 0x000010000b0d7983 */ /* 0x000f620000100800 */
[----:B------:R-:W-:-:S03]  /*e970*/  VIADD R15, R14, 0x1 ;  /* 0x000000010e0f7836 */ /* 0x000fc60000000000 */
[----:B------:R-:W5:Y:S02]  /*e980*/  LDL R29, [R11+0x98] ;  /* 0x000098000b1d7983 */ /* 0x000f640000100800 */
[----:B------:R-:W-:Y:S02]  /*e990*/  LOP3.LUT P0, RZ, R15, UR7, RZ, 0xc0, !PT ;  /* 0x000000070fff7c12 */ /* 0x000fe4000f80c0ff */
[----:B------:R-:W5:Y:S01]  /*e9a0*/  LDL R15, [R11+0x14] ;  /* 0x000014000b0f7983 */ /* 0x000f620000100800 */
[----:B------:R-:W-:-:S03]  /*e9b0*/  LOP3.LUT P3, RZ, R14, UR7, RZ, 0xc0, !PT ;  /* 0x000000070eff7c12 */ /* 0x000fc6000f86c0ff */
[----:B--2---:R-:W0:Y:S04]  /*e9c0*/  SHFL.IDX PT, R16, R19, R10, 0x1f ;  /* 0x00001f0a13107589 */ /* 0x004e2800000e0000 */
[----:B---3--:R-:W1:Y:S04]  /*e9d0*/  SHFL.IDX PT, R17, R26, R10, 0x1f ;  /* 0x00001f0a1a117589 */ /* 0x008e6800000e0000 */
[----:B----4-:R-:W2:Y:S04]  /*e9e0*/  SHFL.IDX PT, R24, R27, R10, 0x1f ;  /* 0x00001f0a1b187589 */ /* 0x010ea800000e0000 */
[----:B-----5:R-:W3:Y:S01]  /*e9f0*/  SHFL.IDX PT, R18, R23, R10, 0x1f ;  /* 0x00001f0a17127589 */ /* 0x020ee200000e0000 */
[----:B0-----:R-:W-:-:S04]  /*ea00*/  FSETP.GT.XOR P0, PT, R19, R16, P0 ;  /* 0x000000101300720b */ /* 0x001fc80000704800 */
[----:B-1----:R-:W-:Y:S02]  /*ea10*/  SEL R22, R17, R26, P0 ;  /* 0x0000001a11167207 */ /* 0x002fe40000000000 */
[----:B------:R-:W4:Y:S01]  /*ea20*/  LDL R17, [R11+0x90] ;  /* 0x000090000b117983 */ /* 0x000f220000100800 */
[----:B------:R-:W-:Y:S01]  /*ea30*/  FSEL R16, R16, R19, P0 ;  /* 0x0000001310107208 */ /* 0x000fe20000000000 */
[C---:B------:R-:W-:Y:S02]  /*ea40*/  VIADD R19, R14.reuse, 0x2 ;  /* 0x000000020e137836 */ /* 0x040fe40000000000 */
[----:B------:R0:W-:Y:S03]  /*ea50*/  STL [R11+0x84], R22 ;  /* 0x000084160b007387 */ /* 0x0001e60000100800 */
[----:B------:R-:W-:Y:S01]  /*ea60*/  LOP3.LUT P0, RZ, R19, UR7, RZ, 0xc0, !PT ;  /* 0x0000000713ff7c12 */ /* 0x000fe2000f80c0ff */
[----:B------:R-:W-:-:S02]  /*ea70*/  VIADD R19, R14, 0x3 ;  /* 0x000000030e137836 */ /* 0x000fc40000000000 */
[----:B0-----:R-:W-:-:S03]  /*ea80*/  VIADD R22, R14, 0x4 ;  /* 0x000000040e167836 */ /* 0x001fc60000000000 */
[----:B------:R-:W-:Y:S02]  /*ea90*/  LOP3.LUT P1, RZ, R19, UR7, RZ, 0xc0, !PT ;  /* 0x0000000713ff7c12 */ /* 0x000fe4000f82c0ff */
[----:B--2---:R-:W-:Y:S01]  /*eaa0*/  FSETP.GT.XOR P0, PT, R27, R24, P0 ;  /* 0x000000181b00720b */ /* 0x004fe20000704800 */
[----:B------:R-:W2:Y:S01]  /*eab0*/  LDL R19, [R11+0x94] ;  /* 0x000094000b137983 */ /* 0x000ea20000100800 */
[----:B------:R-:W-:Y:S01]  /*eac0*/  LOP3.LUT P5, RZ, R22, UR7, RZ, 0xc0, !PT ;  /* 0x0000000716ff7c12 */ /* 0x000fe2000f8ac0ff */
[----:B------:R-:W-:Y:S01]  /*ead0*/  VIADD R22, R14, 0x5 ;  /* 0x000000050e167836 */ /* 0x000fe20000000000 */
[----:B---3--:R-:W-:Y:S01]  /*eae0*/  FSETP.GT.XOR P4, PT, R23, R18, P1 ;  /* 0x000000121700720b */ /* 0x008fe20000f84800 */
[----:B------:R0:W-:Y:S03]  /*eaf0*/  STL [R11+0x4], R16 ;  /* 0x000004100b007387 */ /* 0x0001e60000100800 */
[----:B------:R-:W-:Y:S01]  /*eb00*/  LOP3.LUT P2, RZ, R22, UR7, RZ, 0xc0, !PT ;  /* 0x0000000716ff7c12 */ /* 0x000fe2000f84c0ff */
[----:B------:R-:W-:Y:S01]  /*eb10*/  VIADD R22, R14, 0x6 ;  /* 0x000000060e167836 */ /* 0x000fe20000000000 */
[----:B------:R-:W-:-:S02]  /*eb20*/  FSEL R18, R18, R23, P4 ;  /* 0x0000001712127208 */ /* 0x000fc40002000000 */
[----:B------:R-:W3:Y:S01]  /*eb30*/  LDL R23, [R11+0x18] ;  /* 0x000018000b177983 */ /* 0x000ee20000100800 */
[----:B0-----:R-:W-:-:S03]  /*eb40*/  FSEL R16, R24, R27, P0 ;  /* 0x0000001b18107208 */ /* 0x001fc60000000000 */
[----:B------:R-:W0:Y:S01]  /*eb50*/  SHFL.IDX PT, R24, R25, R10, 0x1f ;  /* 0x00001f0a19187589 */ /* 0x000e2200000e0000 */
[----:B------:R-:W-:-:S03]  /*eb60*/  LOP3.LUT P1, RZ, R22, UR7, RZ, 0xc0, !PT ;  /* 0x0000000716ff7c12 */ /* 0x000fc6000f82c0ff */
[----:B------:R-:W1:Y:S01]  /*eb70*/  SHFL.IDX PT, R22, R21, R10, 0x1f ;  /* 0x00001f0a15167589 */ /* 0x000e6200000e0000 */
[----:B------:R-:W-:-:S03]  /*eb80*/  VIADD R14, R14, 0x7 ;  /* 0x000000070e0e7836 */ /* 0x000fc60000000000 */
[----:B------:R-:W5:Y:S01]  /*eb90*/  LDL R27, [R11+0x1c] ;  /* 0x00001c000b1b7983 */ /* 0x000f620000100800 */
[----:B0-----:R-:W-:-:S03]  /*eba0*/  SEL R24, R24, R25, P0 ;  /* 0x0000001918187207 */ /* 0x001fc60000000000 */
[----:B------:R-:W5:Y:S01]  /*ebb0*/  LDL R25, [R11] ;  /* 0x000000000b197983 */ /* 0x000f620000100800 */
[----:B------:R-:W-:Y:S02]  /*ebc0*/  LOP3.LUT P0, RZ, R14, UR7, RZ, 0xc0, !PT ;  /* 0x000000070eff7c12 */ /* 0x000fe4000f80c0ff */
[----:B-1----:R-:W-:Y:S01]  /*ebd0*/  SEL R22, R22, R21, P4 ;  /* 0x0000001516167207 */ /* 0x002fe20002000000 */
[----:B------:R-:W5:Y:S04]  /*ebe0*/  LDL R14, [R11+0x80] ;  /* 0x000080000b0e7983 */ /* 0x000f680000100800 */
[----:B------:R-:W5:Y:S04]  /*ebf0*/  LDL R21, [R11+0x9c] ;  /* 0x00009c000b157983 */ /* 0x000f680000100800 */
[----:B------:R-:W-:Y:S04]  /*ec00*/  STL [R11+0x88], R24 ;  /* 0x000088180b007387 */ /* 0x000fe80000100800 */
[----:B------:R-:W0:Y:S04]  /*ec10*/  SHFL.IDX PT, R24, R15, R10, 0x1f ;  /* 0x00001f0a0f187589 */ /* 0x000e2800000e0000 */
[----:B------:R-:W1:Y:S04]  /*ec20*/  SHFL.IDX PT, R26, R13, R10, 0x1f ;  /* 0x00001f0a0d1a7589 */ /* 0x000e6800000e0000 */
[----:B------:R0:W-:Y:S02]  /*ec30*/  STL [R11+0xc], R18 ;  /* 0x00000c120b007387 */ /* 0x0001e40000100800 */
[----:B0-----:R-:W-:-:S04]  /*ec40*/  FSETP.GT.XOR P2, PT, R15, R24, P2 ;  /* 0x000000180f00720b */ /* 0x001fc80001744800 */
[----:B------:R-:W-:Y:S02]  /*ec50*/  FSEL R18, R24, R15, P2 ;  /* 0x0000000f18127208 */ /* 0x000fe40001000000 */
[----:B-1----:R-:W-:Y:S01]  /*ec60*/  FSETP.GT.XOR P5, PT, R13, R26, P5 ;  /* 0x0000001a0d00720b */ /* 0x002fe20002fa4800 */
[----:B------:R0:W-:Y:S04]  /*ec70*/  STL [R11+0x8], R16 ;  /* 0x000008100b007387 */ /* 0x0001e80000100800 */
[----:B------:R-:W-:Y:S01]  /*ec80*/  STL [R11+0x8c], R22 ;  /* 0x00008c160b007387 */ /* 0x000fe20000100800 */
[----:B0-----:R-:W-:-:S03]  /*ec90*/  FSEL R16, R26, R13, P5 ;  /* 0x0000000d1a107208 */ /* 0x001fc60002800000 */
[----:B------:R-:W-:Y:S04]  /*eca0*/  SHFL.IDX PT, R15, R29, R10, 0x1f ;  /* 0x00001f0a1d0f7589 */ /* 0x000fe800000e0000 */
[----:B------:R-:W-:Y:S04]  /*ecb0*/  STL [R11+0x10], R16 ;  /* 0x000010100b007387 */ /* 0x000fe80000100800 */
[----:B------:R-:W-:Y:S01]  /*ecc0*/  STL [R11+0x14], R18 ;  /* 0x000014120b007387 */ /* 0x000fe20000100800 */
[----:B------:R-:W-:-:S03]  /*ecd0*/  VIADD R12, R12, 0x8 ;  /* 0x000000080c0c7836 */ /* 0x000fc60000000000 */
[----:B----4-:R-:W0:Y:S02]  /*ece0*/  SHFL.IDX PT, R24, R17, R10, 0x1f ;  /* 0x00001f0a11187589 */ /* 0x010e2400000e0000 */
[----:B0-----:R-:W-:Y:S02]  /*ecf0*/  SEL R26, R24, R17, P5 ;  /* 0x00000011181a7207 */ /* 0x001fe40002800000 */
[----:B--2---:R-:W0:Y:S04]  /*ed00*/  SHFL.IDX PT, R24, R19, R10, 0x1f ;  /* 0x00001f0a13187589 */ /* 0x004e2800000e0000 */
[----:B---3--:R-:W1:Y:S04]  /*ed10*/  SHFL.IDX PT, R22, R23, R10, 0x1f ;  /* 0x00001f0a17167589 */ /* 0x008e6800000e0000 */
[----:B------:R-:W-:Y:S04]  /*ed20*/  STL [R11+0x90], R26 ;  /* 0x0000901a0b007387 */ /* 0x000fe80000100800 */
[----:B-----5:R-:W2:Y:S01]  /*ed30*/  SHFL.IDX PT, R26, R27, R10, 0x1f ;  /* 0x00001f0a1b1a7589 */ /* 0x020ea200000e0000 */
[----:B0-----:R-:W-:-:S02]  /*ed40*/  SEL R24, R24, R19, P2 ;  /* 0x0000001318187207 */ /* 0x001fc40001000000 */
[----:B-1----:R-:W-:-:S03]  /*ed50*/  FSETP.GT.XOR P1, PT, R23, R22, P1 ;  /* 0x000000161700720b */ /* 0x002fc60000f24800 */
[----:B------:R-:W-:Y:S04]  /*ed60*/  STL [R11+0x94], R24 ;  /* 0x000094180b007387 */ /* 0x000fe80000100800 */
[----:B------:R-:W0:Y:S01]  /*ed70*/  SHFL.IDX PT, R24, R25, R10, 0x1f ;  /* 0x00001f0a19187589 */ /* 0x000e2200000e0000 */
[----:B------:R-:W-:-:S03]  /*ed80*/  FSEL R17, R22, R23, P1 ;  /* 0x0000001716117208 */ /* 0x000fc60000800000 */
[----:B------:R-:W1:Y:S04]  /*ed90*/  SHFL.IDX PT, R13, R14, R10, 0x1f ;  /* 0x00001f0a0e0d7589 */ /* 0x000e6800000e0000 */
[----:B------:R-:W3:Y:S01]  /*eda0*/  SHFL.IDX PT, R22, R21, R10, 0x1f ;  /* 0x00001f0a15167589 */ /* 0x000ee200000e0000 */
[----:B--2---:R-:W-:Y:S02]  /*edb0*/  FSETP.GT.XOR P0, PT, R27, R26, P0 ;  /* 0x0000001a1b00720b */ /* 0x004fe40000704800 */
[----:B------:R-:W-:Y:S02]  /*edc0*/  SEL R18, R15, R29, P1 ;  /* 0x0000001d0f127207 */ /* 0x000fe40000800000 */
[----:B------:R-:W-:Y:S01]  /*edd0*/  FSEL R26, R26, R27, P0 ;  /* 0x0000001b1a1a7208 */ /* 0x000fe20000000000 */
[----:B------:R2:W-:Y:S01]  /*ede0*/  STL [R11+0x18], R17 ;  /* 0x000018110b007387 */ /* 0x0005e20000100800 */
[----:B0-----:R-:W-:-:S04]  /*edf0*/  FSETP.GT.XOR P3, PT, R25, R24, P3 ;  /* 0x000000181900720b */ /* 0x001fc80001f64800 */
[----:B------:R-:W-:Y:S02]  /*ee00*/  FSEL R24, R24, R25, P3 ;  /* 0x0000001918187208 */ /* 0x000fe40001800000 */
[----:B-1----:R-:W-:Y:S02]  /*ee10*/  SEL R16, R13, R14, P3 ;  /* 0x0000000e0d107207 */ /* 0x002fe40001800000 */
[----:B---3--:R-:W-:Y:S01]  /*ee20*/  SEL R22, R22, R21, P0 ;  /* 0x0000001516167207 */ /* 0x008fe20000000000 */
[----:B------:R2:W-:Y:S04]  /*ee30*/  STL [R11+0x98], R18 ;  /* 0x000098120b007387 */ /* 0x0005e80000100800 */
[----:B------:R2:W-:Y:S04]  /*ee40*/  STL [R11], R24 ;  /* 0x000000180b007387 */ /* 0x0005e80000100800 */
[----:B------:R2:W-:Y:S04]  /*ee50*/  STL [R11+0x80], R16 ;  /* 0x000080100b007387 */ /* 0x0005e80000100800 */
[----:B------:R2:W-:Y:S04]  /*ee60*/  STL [R11+0x1c], R26 ;  /* 0x00001c1a0b007387 */ /* 0x0005e80000100800 */
[----:B------:R2:W-:Y:S01]  /*ee70*/  STL [R11+0x9c], R22 ;  /* 0x00009c160b007387 */ /* 0x0005e20000100800 */
[----:B------:R-:W-:-:S13]  /*ee80*/  ISETP.NE.AND P0, PT, R12, R4, PT ;  /* 0x000000040c00720c */ /* 0x000fda0003f05270 */
[----:B--2---:R-:W-:Y:S05]  /*ee90*/  @P0 BRA `(.L_x_105) ;  /* 0xfffffff800900947 */ /* 0x004fea000383ffff */
[----:B------:R-:W-:-:S07]  /*eea0*/  IMAD.MOV.U32 R12, RZ, RZ, R4 ;  /* 0x000000ffff0c7224 */ /* 0x000fce00078e0004 */
.L_x_104:
[----:B------:R-:W-:-:S09]  /*eeb0*/  UISETP.NE.AND UP0, UPT, UR10, URZ, UPT ;  /* 0x000000ff0a00728c */ /* 0x000fd2000bf05270 */
[----:B------:R-:W-:Y:S05]  /*eec0*/  BRA.U !UP0, `(.L_x_103) ;  /* 0x0000000508687547 */ /* 0x000fea000b800000 */
[----:B------:R-:W-:Y:S01]  /*eed0*/  ISETP.GE.U32.AND P0, PT, R5, 0x3, PT ;  /* 0x000000030500780c */ /* 0x000fe20003f06070 */
[----:B------:R-:W-:-:S12]  /*eee0*/  UISETP.NE.AND UP0, UPT, UR11, URZ, UPT ;  /* 0x000000ff0b00728c */ /* 0x000fd8000bf05270 */
[----:B------:R-:W-:Y:S05]  /*eef0*/  @!P0 BRA `(.L_x_106) ;  /* 0x0000000000b88947 */ /* 0x000fea0003800000 */
[----:B------:R-:W-:-:S05]  /*ef00*/  IMAD R11, R12, 0x4, R1 ;  /* 0x000000040c0b7824 */ /* 0x000fca00078e0201 */
[----:B------:R-:W2:Y:S04]  /*ef10*/  LDL R27, [R11+0x4] ;  /* 0x000004000b1b7983 */ /* 0x000ea80000100800 */
[----:B------:R-:W3:Y:S04]  /*ef20*/  LDL R25, [R11+0x84] ;  /* 0x000084000b197983 */ /* 0x000ee80000100800 */
[----:B------:R-:W4:Y:S04]  /*ef30*/  LDL R23, [R11+0x8] ;  /* 0x000008000b177983 */ /* 0x000f280000100800 */
[----:B------:R-:W5:Y:S04]  /*ef40*/  LDL R19, [R11] ;  /* 0x000000000b137983 */ /* 0x000f680000100800 */
[----:B------:R-:W5:Y:S04]  /*ef50*/  LDL R15, [R11+0xc] ;  /* 0x00000c000b0f7983 */ /* 0x000f680000100800 */
[----:B------:R-:W3:Y:S04]  /*ef60*/  LDL R21, [R11+0x88] ;  /* 0x000088000b157983 */ /* 0x000ee80000100800 */
[----:B------:R-:W5:Y:S04]  /*ef70*/  LDL R17, [R11+0x80] ;  /* 0x000080000b117983 */ /* 0x000f680000100800 */
[----:B------:R-:W5:Y:S01]  /*ef80*/  LDL R13, [R11+0x8c] ;  /* 0x00008c000b0d7983 */ /* 0x000f620000100800 */
[----:B------:R-:W-:-:S02]  /*ef90*/  IMAD.IADD R14, R3, 0x1, R12 ;  /* 0x00000001030e7824 */ /* 0x000fc400078e020c */
[----:B------:R-:W-:Y:S02]  /*efa0*/  VIADD R12, R12, 0x4 ;  /* 0x000000040c0c7836 */ /* 0x000fe40000000000 */
[----:B------:R-:W-:-:S05]  /*efb0*/  VIADD R18, R14, 0x1 ;  /* 0x000000010e127836 */ /* 0x000fca0000000000 */
[----:B------:R-:W-:Y:S01]  /*efc0*/  LOP3.LUT P0, RZ, R18, UR7, RZ, 0xc0, !PT ;  /* 0x0000000712ff7c12 */ /* 0x000fe2000f80c0ff */
[----:B------:R-:W-:-:S05]  /*efd0*/  VIADD R18, R14, 0x2 ;  /* 0x000000020e127836 */ /* 0x000fca0000000000 */
[----:B------:R-:W-:Y:S01]  /*efe0*/  LOP3.LUT P1, RZ, R18, UR7, RZ, 0xc0, !PT ;  /* 0x0000000712ff7c12 */ /* 0x000fe2000f82c0ff */
[----:B--2---:R-:W0:Y:S04]  /*eff0*/  SHFL.IDX PT, R16, R27, R10, 0x1f ;  /* 0x00001f0a1b107589 */ /* 0x004e2800000e0000 */
[----:B----4-:R-:W1:Y:S04]  /*f000*/  SHFL.IDX PT, R18, R23, R10, 0x1f ;  /* 0x00001f0a17127589 */ /* 0x010e6800000e0000 */
[----:B---3--:R-:W2:Y:S01]  /*f010*/  SHFL.IDX PT, R26, R21, R10, 0x1f ;  /* 0x00001f0a151a7589 */ /* 0x008ea200000e0000 */
[----:B0-----:R-:W-:-:S04]  /*f020*/  FSETP.GT.XOR P0, PT, R27, R16, P0 ;  /* 0x000000101b00720b */ /* 0x001fc80000704800 */
[----:B------:R-:W-:Y:S02]  /*f030*/  FSEL R22, R16, R27, P0 ;  /* 0x0000001b10167208 */ /* 0x000fe40000000000 */
[----:B------:R-:W0:Y:S01]  /*f040*/  SHFL.IDX PT, R16, R25, R10, 0x1f ;  /* 0x00001f0a19107589 */ /* 0x000e2200000e0000 */
[----:B-1----:R-:W-:-:S03]  /*f050*/  FSETP.GT.XOR P1, PT, R23, R18, P1 ;  /* 0x000000121700720b */ /* 0x002fc60000f24800 */
[----:B-----5:R-:W1:Y:S04]  /*f060*/  SHFL.IDX PT, R27, R15, R10, 0x1f ;  /* 0x00001f0a0f1b7589 */ /* 0x020e6800000e0000 */
[----:B------:R3:W-:Y:S01]  /*f070*/  STL [R11+0x4], R22 ;  /* 0x000004160b007387 */ /* 0x0007e20000100800 */
[----:B--2---:R-:W-:-:S05]  /*f080*/  SEL R26, R26, R21, P1 ;  /* 0x000000151a1a7207 */ /* 0x004fca0000800000 */
[----:B------:R-:W-:Y:S01]  /*f090*/  STL [R11+0x88], R26 ;  /* 0x0000881a0b007387 */ /* 0x000fe20000100800 */
[----:B0-----:R-:W-:Y:S01]  /*f0a0*/  SEL R24, R16, R25, P0 ;  /* 0x0000001910187207 */ /* 0x001fe20000000000 */
[C---:B------:R-:W-:Y:S01]  /*f0b0*/  VIADD R16, R14.reuse, 0x3 ;  /* 0x000000030e107836 */ /* 0x040fe20000000000 */
[----:B------:R-:W-:Y:S02]  /*f0c0*/  LOP3.LUT P0, RZ, R14, UR7, RZ, 0xc0, !PT ;  /* 0x000000070eff7c12 */ /* 0x000fe4000f80c0ff */
[----:B------:R-:W-:Y:S01]  /*f0d0*/  FSEL R25, R18, R23, P1 ;  /* 0x0000001712197208 */ /* 0x000fe20000800000 */
[----:B------:R-:W0:Y:S01]  /*f0e0*/  SHFL.IDX PT, R14, R13, R10, 0x1f ;  /* 0x00001f0a0d0e7589 */ /* 0x000e2200000e0000 */
[----:B------:R-:W-:-:S03]  /*f0f0*/  LOP3.LUT P2, RZ, R16, UR7, RZ, 0xc0, !PT ;  /* 0x0000000710ff7c12 */ /* 0x000fc6000f84c0ff */
[----:B------:R-:W2:Y:S01]  /*f100*/  SHFL.IDX PT, R16, R19, R10, 0x1f ;  /* 0x00001f0a13107589 */ /* 0x000ea200000e0000 */
[----:B-1----:R-:W-:-:S03]  /*f110*/  FSETP.GT.XOR P2, PT, R15, R27, P2 ;  /* 0x0000001b0f00720b */ /* 0x002fc60001744800 */
[----:B------:R-:W1:Y:S01]  /*f120*/  SHFL.IDX PT, R18, R17, R10, 0x1f ;  /* 0x00001f0a11127589 */ /* 0x000e6200000e0000 */
[----:B---3--:R-:W-:-:S03]  /*f130*/  FSEL R22, R27, R15, P2 ;  /* 0x0000000f1b167208 */ /* 0x008fc60001000000 */
[----:B------:R3:W-:Y:S04]  /*f140*/  STL [R11+0x84], R24 ;  /* 0x000084180b007387 */ /* 0x0007e80000100800 */
[----:B------:R3:W-:Y:S04]  /*f150*/  STL [R11+0x8], R25 ;  /* 0x000008190b007387 */ /* 0x0007e80000100800 */
[----:B------:R3:W-:Y:S01]  /*f160*/  STL [R11+0xc], R22 ;  /* 0x00000c160b007387 */ /* 0x0007e20000100800 */
[----:B0-----:R-:W-:Y:S02]  /*f170*/  SEL R14, R14, R13, P2 ;  /* 0x0000000d0e0e7207 */ /* 0x001fe40001000000 */
[----:B--2---:R-:W-:-:S03]  /*f180*/  FSETP.GT.XOR P0, PT, R19, R16, P0 ;  /* 0x000000101300720b */ /* 0x004fc60000704800 */
[----:B------:R3:W-:Y:S01]  /*f190*/  STL [R11+0x8c], R14 ;  /* 0x00008c0e0b007387 */ /* 0x0007e20000100800 */
[----:B------:R-:W-:Y:S02]  /*f1a0*/  FSEL R16, R16, R19, P0 ;  /* 0x0000001310107208 */ /* 0x000fe40000000000 */
[----:B-1----:R-:W-:-:S03]  /*f1b0*/  SEL R18, R18, R17, P0 ;  /* 0x0000001112127207 */ /* 0x002fc60000000000 */
[----:B------:R3:W-:Y:S04]  /*f1c0*/  STL [R11], R16 ;  /* 0x000000100b007387 */ /* 0x0007e80000100800 */
[----:B------:R3:W-:Y:S02]  /*f1d0*/  STL [R11+0x80], R18 ;  /* 0x000080120b007387 */ /* 0x0007e40000100800 */
.L_x_106:
[----:B------:R-:W-:Y:S05]  /*f1e0*/  BRA.U !UP0, `(.L_x_103) ;  /* 0x0000000108a07547 */ /* 0x000fea000b800000 */
[----:B------:R-:W-:Y:S01]  /*f1f0*/  ISETP.NE.AND P0, PT, R8, RZ, PT ;  /* 0x000000ff0800720c */ /* 0x000fe20003f05270 */
[----:B------:R-:W-:-:S12]  /*f200*/  UISETP.NE.AND UP0, UPT, UR6, URZ, UPT ;  /* 0x000000ff0600728c */ /* 0x000fd8000bf05270 */
[----:B------:R-:W-:Y:S05]  /*f210*/  @!P0 BRA `(.L_x_107) ;  /* 0x0000000000608947 */ /* 0x000fea0003800000 */
[----:B------:R-:W-:-:S05]  /*f220*/  IMAD R21, R12, 0x4, R1 ;  /* 0x000000040c157824 */ /* 0x000fca00078e0201 */
[----:B---3--:R-:W2:Y:S04]  /*f230*/  LDL R11, [R21] ;  /* 0x00000000150b7983 */ /* 0x008ea80000100800 */
[----:B------:R-:W3:Y:S04]  /*f240*/  LDL R15, [R21+0x4] ;  /* 0x00000400150f7983 */ /* 0x000ee80000100800 */
[----:B------:R-:W4:Y:S04]  /*f250*/  LDL R13, [R21+0x80] ;  /* 0x00008000150d7983 */ /* 0x000f280000100800 */
[----:B------:R-:W5:Y:S01]  /*f260*/  LDL R19, [R21+0x84] ;  /* 0x0000840015137983 */ /* 0x000f620000100800 */
[----:B------:R-:W-:-:S02]  /*f270*/  IMAD.IADD R22, R3, 0x1, R12 ;  /* 0x0000000103167824 */ /* 0x000fc400078e020c */
[----:B------:R-:W-:Y:S02]  /*f280*/  VIADD R12, R12, 0x2 ;  /* 0x000000020c0c7836 */ /* 0x000fe40000000000 */
[C---:B------:R-:W-:Y:S01]  /*f290*/  VIADD R23, R22.reuse, 0x1 ;  /* 0x0000000116177836 */ /* 0x040fe20000000000 */
[----:B------:R-:W-:-:S04]  /*f2a0*/  LOP3.LUT P0, RZ, R22, UR7, RZ, 0xc0, !PT ;  /* 0x0000000716ff7c12 */ /* 0x000fc8000f80c0ff */
        /* <DEDUP_REMOVED lines=15> */
.L_x_107:
[----:B------:R-:W-:Y:S05]  /*f3a0*/  BRA.U !UP0, `(.L_x_103) ;  /* 0x0000000108307547 */ /* 0x000fea000b800000 */
[----:B---3--:R-:W-:-:S05]  /*f3b0*/  IMAD R11, R12, 0x4, R1 ;  /* 0x000000040c0b7824 */ /* 0x008fca00078e0201 */
[----:B------:R-:W2:Y:S04]  /*f3c0*/  LDL R13, [R11] ;  /* 0x000000000b0d7983 */ /* 0x000ea80000100800 */
[----:B0-----:R-:W3:Y:S01]  /*f3d0*/  LDL R15, [R11+0x80] ;  /* 0x000080000b0f7983 */ /* 0x001ee20000100800 */
        /* <DEDUP_REMOVED lines=9> */
.L_x_103:
[----:B------:R-:W-:Y:S01]  /*f470*/  SHF.R.S32.HI R9, RZ, 0x1, R9 ;  /* 0x00000001ff097819 */ /* 0x000fe20000011409 */
[----:B------:R-:W-:-:S03]  /*f480*/  NOP ;  /* 0x0000000000007918 */ /* 0x000fc60000000000 */
[----:B------:R-:W-:-:S13]  /*f490*/  ISETP.GE.AND P0, PT, R9, R20, PT ;  /* 0x000000140900720c */ /* 0x000fda0003f06270 */
[----:B------:R-:W-:Y:S05]  /*f4a0*/  @P0 BRA `(.L_x_108) ;  /* 0xfffffff000900947 */ /* 0x000fea000383ffff */
[----:B------:R-:W-:-:S07]  /*f4b0*/  IMAD.MOV.U32 R9, RZ, RZ, R2 ;  /* 0x000000ffff097224 */ /* 0x000fce00078e0002 */
.L_x_102:
[----:B------:R-:W-:-:S13]  /*f4c0*/  ISETP.GE.AND P0, PT, R9, 0x1, PT ;  /* 0x000000010900780c */ /* 0x000fda0003f06270 */
[----:B------:R-:W-:Y:S05]  /*f4d0*/  @!P0 BRA `(.L_x_109) ;  /* 0x0000001000f48947 */ /* 0x000fea0003800000 */
.L_x_115:
[----:B------:R-:W-:-:S13]  /*f4e0*/  ISETP.GE.AND P0, PT, R20, 0x1, PT ;  /* 0x000000011400780c */ /* 0x000fda0003f06270 */
[----:B-12-4-:R-:W-:Y:S05]  /*f4f0*/  @!P0 BRA `(.L_x_110) ;  /* 0x0000001000d88947 */ /* 0x016fea0003800000 */
[----:B------:R-:W-:Y:S01]  /*f500*/  ISETP.GE.U32.AND P0, PT, R2, 0x7, PT ;  /* 0x000000070200780c */ /* 0x000fe20003f06070 */
[----:B------:R-:W-:-:S12]  /*f510*/  IMAD.MOV.U32 R10, RZ, RZ, RZ ;  /* 0x000000ffff0a7224 */ /* 0x000fd800078e00ff */
[----:B------:R-:W-:Y:S05]  /*f520*/  @!P0 BRA `(.L_x_111) ;  /* 0x0000000800748947 */ /* 0x000fea0003800000 */
[----:B------:R-:W-:-:S07]  /*f530*/  IMAD.MOV.U32 R10, RZ, RZ, RZ ;  /* 0x000000ffff0a7224 */ /* 0x000fce00078e00ff */
.L_x_112:
[C---:B0-2---:R-:W-:Y:S01]  /*f540*/  LOP3.LUT R15, R10.reuse, R9, RZ, 0x3c, !PT ;  /* 0x000000090a0f7212 */ /* 0x045fe200078e3cff */
[----:B-1-3--:R-:W-:-:S03]  /*f550*/  IMAD R11, R10, 0x4, R1 ;  /* 0x000000040a0b7824 */ /* 0x00afc600078e0201 */
[----:B------:R-:W-:-:S13]  /*f560*/  ISETP.GT.U32.AND P1, PT, R15, R10, PT ;  /* 0x0000000a0f00720c */ /* 0x000fda0003f24070 */
[----:B------:R-:W-:Y:S01]  /*f570*/  @P1 IMAD R15, R15, 0x4, R1 ;  /* 0x000000040f0f1824 */ /* 0x000fe200078e0201 */
[----:B------:R-:W2:Y:S04]  /*f580*/  @P1 LDL R13, [R11] ;  /* 0x000000000b0d1983 */ /* 0x000ea80000100800 */
[----:B------:R-:W2:Y:S04]  /*f590*/  @P1 LDL R16, [R15] ;  /* 0x000000000f101983 */ /* 0x000ea80000100800 */
[----:B------:R-:W3:Y:S04]  /*f5a0*/  @P1 LDL R14, [R11+0x80] ;  /* 0x000080000b0e1983 */ /* 0x000ee80000100800 */
[----:B------:R-:W3:Y:S01]  /*f5b0*/  @P1 LDL R17, [R15+0x80] ;  /* 0x000080000f111983 */ /* 0x000ee20000100800 */
[----:B------:R-:W-:-:S02]  /*f5c0*/  VIADD R12, R10, 0x1 ;  /* 0x000000010a0c7836 */ /* 0x000fc40000000000 */
[----:B------:R-:W-:-:S03]  /*f5d0*/  @P1 IMAD.IADD R18, R3, 0x1, R10 ;  /* 0x0000000103121824 */ /* 0x000fc600078e020a */
[----:B------:R-:W-:Y:S02]  /*f5e0*/  LOP3.LUT R19, R12, R9, RZ, 0x3c, !PT ;  /* 0x000000090c137212 */ /* 0x000fe400078e3cff */
[----:B------:R-:W-:Y:S02]  /*f5f0*/  @P1 LOP3.LUT P0, RZ, R18, UR7, RZ, 0xc0, !PT ;  /* 0x0000000712ff1c12 */ /* 0x000fe4000f80c0ff */
[----:B------:R-:W-:Y:S02]  /*f600*/  ISETP.GT.U32.AND P2, PT, R19, R12, PT ;  /* 0x0000000c1300720c */ /* 0x000fe40003f44070 */
[----:B--2---:R-:W-:-:S04]  /*f610*/  @P1 FSETP.GT.XOR P0, PT, R13, R16, P0 ;  /* 0x000000100d00120b */ /* 0x004fc80000704800 */
[----:B------:R-:W-:Y:S02]  /*f620*/  @P1 FSEL R18, R16, R13, P0 ;  /* 0x0000000d10121208 */ /* 0x000fe40000000000 */
[----:B------:R-:W-:-:S05]  /*f630*/  @P1 FSEL R16, R13, R16, P0 ;  /* 0x000000100d101208 */ /* 0x000fca0000000000 */
[----:B------:R-:W-:Y:S01]  /*f640*/  @P2 IMAD R13, R19, 0x4, R1 ;  /* 0x00000004130d2824 */ /* 0x000fe200078e0201 */
[----:B---3--:R-:W-:Y:S01]  /*f650*/  @P1 SEL R22, R17, R14, P0 ;  /* 0x0000000e11161207 */ /* 0x008fe20000000000 */
[----:B------:R0:W-:Y:S01]  /*f660*/  @P1 STL [R11], R18 ;  /* 0x000000120b001387 */ /* 0x0001e20000100800 */
[----:B------:R-:W-:-:S03]  /*f670*/  @P1 SEL R24, R14, R17, P0 ;  /* 0x000000110e181207 */ /* 0x000fc60000000000 */
[----:B------:R1:W-:Y:S04]  /*f680*/  @P1 STL [R11+0x80], R22 ;  /* 0x000080160b001387 */ /* 0x0003e80000100800 */
[----:B------:R-:W-:Y:S04]  /*f690*/  @P1 STL [R15], R16 ;  /* 0x000000100f001387 */ /* 0x000fe80000100800 */
[----:B------:R2:W-:Y:S04]  /*f6a0*/  @P1 STL [R15+0x80], R24 ;  /* 0x000080180f001387 */ /* 0x0005e80000100800 */
[----:B------:R-:W3:Y:S04]  /*f6b0*/  @P2 LDL R17, [R11+0x4] ;  /* 0x000004000b112983 */ /* 0x000ee80000100800 */
[----:B------:R-:W3:Y:S04]  /*f6c0*/  @P2 LDL R26, [R13] ;  /* 0x000000000d1a2983 */ /* 0x000ee80000100800 */
[----:B------:R-:W1:Y:S04]  /*f6d0*/  @P2 LDL R21, [R13+0x80] ;  /* 0x000080000d152983 */ /* 0x000e680000100800 */
[----:B------:R-:W1:Y:S01]  /*f6e0*/  @P2 LDL R19, [R11+0x84] ;  /* 0x000084000b132983 */ /* 0x000e620000100800 */
[----:B------:R-:W-:-:S02]  /*f6f0*/  VIADD R14, R10, 0x2 ;  /* 0x000000020a0e7836 */ /* 0x000fc40000000000 */
[----:B------:R-:W-:-:S03]  /*f700*/  @P2 IMAD.IADD R12, R3, 0x1, R12 ;  /* 0x00000001030c2824 */ /* 0x000fc600078e020c */
[----:B------:R-:W-:Y:S02]  /*f710*/  LOP3.LUT R23, R14, R9, RZ, 0x3c, !PT ;  /* 0x000000090e177212 */ /* 0x000fe400078e3cff */
[----:B------:R-:W-:Y:S02]  /*f720*/  @P2 LOP3.LUT P0, RZ, R12, UR7, RZ, 0xc0, !PT ;  /* 0x000000070cff2c12 */ /* 0x000fe4000f80c0ff */
[----:B------:R-:W-:-:S13]  /*f730*/  ISETP.GT.U32.AND P1, PT, R23, R14, PT ;  /* 0x0000000e1700720c */ /* 0x000fda0003f24070 */
[----:B------:R-:W-:Y:S01]  /*f740*/  @P1 IMAD R12, R23, 0x4, R1 ;  /* 0x00000004170c1824 */ /* 0x000fe200078e0201 */
[----:B---3--:R-:W-:-:S04]  /*f750*/  @P2 FSETP.GT.XOR P0, PT, R17, R26, P0 ;  /* 0x0000001a1100220b */ /* 0x008fc80000704800 */
[----:B0-----:R-:W-:Y:S02]  /*f760*/  @P2 FSEL R18, R26, R17, P0 ;  /* 0x000000111a122208 */ /* 0x001fe40000000000 */
[----:B------:R-:W-:Y:S02]  /*f770*/  @P2 FSEL R26, R17, R26, P0 ;  /* 0x0000001a111a2208 */ /* 0x000fe40000000000 */
[----:B-1----:R-:W-:Y:S01]  /*f780*/  @P2 SEL R22, R21, R19, P0 ;  /* 0x0000001315162207 */ /* 0x002fe20000000000 */
[----:B------:R-:W-:Y:S01]  /*f790*/  @P2 STL [R11+0x4], R18 ;  /* 0x000004120b002387 */ /* 0x000fe20000100800 */
[----:B--2---:R-:W-:-:S03]  /*f7a0*/  @P2 SEL R24, R19, R21, P0 ;  /* 0x0000001513182207 */ /* 0x004fc60000000000 */
        /* <DEDUP_REMOVED lines=74> */
[----:B------:R0:W-:Y:S01]  /*fc50*/  @P2 STL [R11+0x14], R18 ;  /* 0x000014120b002387 */ /* 0x0001e20000100800 */
[----:B------:R-:W-:-:S03]  /*fc60*/  @P2 SEL R26, R21, R26, P0 ;  /* 0x0000001a151a2207 */ /* 0x000fc60000000000 */
[----:B------:R-:W-:Y:S04]  /*fc70*/  @P2 STL [R11+0x94], R22 ;  /* 0x000094160b002387 */ /* 0x000fe80000100800 */
[----:B------:R-:W-:Y:S04]  /*fc80*/  @P2 STL [R13], R24 ;  /* 0x000000180d002387 */ /* 0x000fe80000100800 */
[----:B------:R1:W-:Y:S04]  /*fc90*/  @P2 STL [R13+0x80], R26 ;  /* 0x0000801a0d002387 */ /* 0x0003e80000100800 */
[----:B------:R-:W2:Y:S04]  /*fca0*/  @P1 LDL R15, [R11+0x18] ;  /* 0x000018000b0f1983 */ /* 0x000ea80000100800 */
[----:B------:R-:W2:Y:S04]  /*fcb0*/  @P1 LDL R19, [R12] ;  /* 0x000000000c131983 */ /* 0x000ea80000100800 */
[----:B------:R-:W0:Y:S04]  /*fcc0*/  @P1 LDL R21, [R12+0x80] ;  /* 0x000080000c151983 */ /* 0x000e280000100800 */
[----:B------:R-:W0:Y:S01]  /*fcd0*/  @P1 LDL R17, [R11+0x98] ;  /* 0x000098000b111983 */ /* 0x000e220000100800 */
[----:B------:R-:W-:-:S02]  /*fce0*/  VIADD R16, R10, 0x7 ;  /* 0x000000070a107836 */ /* 0x000fc40000000000 */
[----:B------:R-:W-:-:S03]  /*fcf0*/  @P1 IMAD.IADD R14, R3, 0x1, R14 ;  /* 0x00000001030e1824 */ /* 0x000fc600078e020e */
[----:B------:R-:W-:Y:S02]  /*fd00*/  LOP3.LUT R23, R16, R9, RZ, 0x3c, !PT ;  /* 0x0000000910177212 */ /* 0x000fe400078e3cff */
[----:B------:R-:W-:Y:S02]  /*fd10*/  @P1 LOP3.LUT P0, RZ, R14, UR7, RZ, 0xc0, !PT ;  /* 0x000000070eff1c12 */ /* 0x000fe4000f80c0ff */
[----:B------:R-:W-:Y:S02]  /*fd20*/  ISETP.GT.U32.AND P2, PT, R23, R16, PT ;  /* 0x000000101700720c */ /* 0x000fe40003f44070 */
[----:B--2---:R-:W-:-:S04]  /*fd30*/  @P1 FSETP.GT.XOR P0, PT, R15, R19, P0 ;  /* 0x000000130f00120b */ /* 0x004fc80000704800 */
[----:B------:R-:W-:Y:S02]  /*fd40*/  @P1 FSEL R14, R19, R15, P0 ;  /* 0x0000000f130e1208 */ /* 0x000fe40000000000 */
[----:B------:R-:W-:Y:S02]  /*fd50*/  @P1 FSEL R15, R15, R19, P0 ;  /* 0x000000130f0f1208 */ /* 0x000fe40000000000 */
[----:B0-----:R-:W-:Y:S01]  /*fd60*/  @P1 SEL R18, R21, R17, P0 ;  /* 0x0000001115121207 */ /* 0x001fe20000000000 */
[----:B------:R0:W-:Y:S01]  /*fd70*/  @P1 STL [R11+0x18], R14 ;  /* 0x0000180e0b001387 */ /* 0x0001e20000100800 */
[----:B------:R-:W-:Y:S01]  /*fd80*/  @P1 SEL R17, R17, R21, P0 ;  /* 0x0000001511111207 */ /* 0x000fe20000000000 */
[----:B------:R-:W-:Y:S02]  /*fd90*/  @P2 IMAD R21, R23, 0x4, R1 ;  /* 0x0000000417152824 */ /* 0x000fe400078e0201 */
[----:B------:R2:W-:Y:S04]  /*fda0*/  @P1 STL [R11+0x98], R18 ;  /* 0x000098120b001387 */ /* 0x0005e80000100800 */
[----:B------:R2:W-:Y:S04]  /*fdb0*/  @P1 STL [R12], R15 ;  /* 0x0000000f0c001387 */ /* 0x0005e80000100800 */
[----:B------:R2:W-:Y:S04]  /*fdc0*/  @P1 STL [R12+0x80], R17 ;  /* 0x000080110c001387 */ /* 0x0005e80000100800 */
[----:B-1----:R-:W3:Y:S04]  /*fdd0*/  @P2 LDL R13, [R11+0x1c] ;  /* 0x00001c000b0d2983 */ /* 0x002ee80000100800 */
[----:B------:R-:W3:Y:S04]  /*fde0*/  @P2 LDL R22, [R21] ;  /* 0x0000000015162983 */ /* 0x000ee80000100800 */
[----:B------:R-:W4:Y:S04]  /*fdf0*/  @P2 LDL R24, [R21+0x80] ;  /* 0x0000800015182983 */ /* 0x000f280000100800 */
[----:B------:R-:W4:Y:S01]  /*fe00*/  @P2 LDL R19, [R11+0x9c] ;  /* 0x00009c000b132983 */ /* 0x000f220000100800 */
[----:B------:R-:W-:-:S02]  /*fe10*/  @P2 IMAD.IADD R16, R3, 0x1, R16 ;  /* 0x0000000103102824 */ /* 0x000fc400078e0210 */
[----:B------:R-:W-:-:S03]  /*fe20*/  VIADD R10, R10, 0x8 ;  /* 0x000000080a0a7836 */ /* 0x000fc60000000000 */
[----:B------:R-:W-:-:S04]  /*fe30*/  @P2 LOP3.LUT P0, RZ, R16, UR7, RZ, 0xc0, !PT ;  /* 0x0000000710ff2c12 */ /* 0x000fc8000f80c0ff */
[----:B---3--:R-:W-:-:S04]  /*fe40*/  @P2 FSETP.GT.XOR P0, PT, R13, R22, P0 ;  /* 0x000000160d00220b */ /* 0x008fc80000704800 */
[----:B0-----:R-:W-:Y:S02]  /*fe50*/  @P2 FSEL R14, R22, R13, P0 ;  /* 0x0000000d160e2208 */ /* 0x001fe40000000000 */
[----:B------:R-:W-:Y:S02]  /*fe60*/  @P2 FSEL R22, R13, R22, P0 ;  /* 0x000000160d162208 */ /* 0x000fe40000000000 */
[----:B----4-:R-:W-:Y:S01]  /*fe70*/  @P2 SEL R16, R24, R19, P0 ;  /* 0x0000001318102207 */ /* 0x010fe20000000000 */
        /* <DEDUP_REMOVED lines=8> */
.L_x_111:
[----:B------:R-:W-:-:S09]  /*ff00*/  UISETP.NE.AND UP0, UPT, UR10, URZ, UPT ;  /* 0x000000ff0a00728c */ /* 0x000fd2000bf05270 */
[----:B------:R-:W-:Y:S05]  /*ff10*/  BRA.U !UP0, `(.L_x_110) ;  /* 0x0000000908507547 */ /* 0x000fea000b800000 */
[----:B------:R-:W-:Y:S01]  /*ff20*/  ISETP.GE.U32.AND P0, PT, R5, 0x3, PT ;  /* 0x000000030500780c */ /* 0x000fe20003f06070 */
[----:B------:R-:W-:-:S12]  /*ff30*/  UISETP.NE.AND UP0, UPT, UR11, URZ, UPT ;  /* 0x000000ff0b00728c */ /* 0x000fd8000bf05270 */
[----:B------:R-:W-:Y:S05]  /*ff40*/  @!P0 BRA `(.L_x_113) ;  /* 0x0000000400408947 */ /* 0x000fea0003800000 */
[----:B0123--:R-:W-:-:S04]  /*ff50*/  LOP3.LUT R16, R10, R9, RZ, 0x3c, !PT ;  /* 0x000000090a107212 */ /* 0x00ffc800078e3cff */
[----:B------:R-:W-:-:S13]  /*ff60*/  ISETP.GT.AND P1, PT, R16, R10, PT ;  /* 0x0000000a1000720c */ /* 0x000fda0003f24270 */
[--C-:B------:R-:W-:Y:S02]  /*ff70*/  @P1 IMAD R15, R10, 0x4, R1.reuse ;  /* 0x000000040a0f1824 */ /* 0x100fe400078e0201 */
[----:B------:R-:W-:-:S03]  /*ff80*/  @P1 IMAD R16, R16, 0x4, R1 ;  /* 0x0000000410101824 */ /* 0x000fc600078e0201 */
        /* <DEDUP_REMOVED lines=29> */
[--C-:B------:R-:W-:Y:S02]  /*10160*/  @P1 IMAD R12, R10, 0x4, R1.reuse ;  /* 0x000000040a0c1824 */ /* 0x100fe400078e0201 */
[----:B0-----:R-:W-:Y:S01]  /*10170*/  @P1 IMAD R15, R25, 0x4, R1 ;  /* 0x00000004190f1824 */ /* 0x001fe200078e0201 */
[----:B--2---:R-:W-:-:S04]  /*10180*/  @P2 FSETP.GT.XOR P0, PT, R18, R23, P0 ;  /* 0x000000171200220b */ /* 0x004fc80000704800 */
[----:B-1----:R-:W-:Y:S02]  /*10190*/  @P2 FSEL R16, R23, R18, P0 ;  /* 0x0000001217102208 */ /* 0x002fe40000000000 */
        /* <DEDUP_REMOVED lines=11> */
[----:B0-----:R-:W-:-:S02]  /*10250*/  VIADD R16, R10, 0x3 ;  /* 0x000000030a107836 */ /* 0x001fc40000000000 */
[----:B------:R-:W-:-:S03]  /*10260*/  @P1 IMAD.IADD R14, R3, 0x1, R14 ;  /* 0x00000001030e1824 */ /* 0x000fc600078e020e */
[----:B------:R-:W-:Y:S02]  /*10270*/  LOP3.LUT R25, R16, R9, RZ, 0x3c, !PT ;  /* 0x0000000910197212 */ /* 0x000fe400078e3cff */
[----:B------:R-:W-:Y:S02]  /*10280*/  @P1 LOP3.LUT P0, RZ, R14, UR7, RZ, 0xc0, !PT ;  /* 0x000000070eff1c12 */ /* 0x000fe4000f80c0ff */
[----:B------:R-:W-:-:S13]  /*10290*/  ISETP.GT.AND P2, PT, R25, R16, PT ;  /* 0x000000101900720c */ /* 0x000fda0003f44270 */
[--C-:B-1----:R-:W-:Y:S02]  /*102a0*/  @P2 IMAD R13, R10, 0x4, R1.reuse ;  /* 0x000000040a0d2824 */ /* 0x102fe400078e0201 */
        /* <DEDUP_REMOVED lines=26> */
.L_x_113:
[----:B------:R-:W-:Y:S05]  /*10450*/  BRA.U !UP0, `(.L_x_110) ;  /* 0x0000000508007547 */ /* 0x000fea000b800000 */
[----:B------:R-:W-:Y:S01]  /*10460*/  ISETP.NE.AND P0, PT, R8, RZ, PT ;  /* 0x000000ff0800720c */ /* 0x000fe20003f05270 */
[----:B------:R-:W-:-:S12]  /*10470*/  UISETP.NE.AND UP0, UPT, UR6, URZ, UPT ;  /* 0x000000ff0600728c */ /* 0x000fd8000bf05270 */
[----:B------:R-:W-:Y:S05]  /*10480*/  @!P0 BRA `(.L_x_114) ;  /* 0x0000000000a08947 */ /* 0x000fea0003800000 */
[----:B01234-:R-:W-:-:S04]  /*10490*/  LOP3.LUT R14, R10, R9, RZ, 0x3c, !PT ;  /* 0x000000090a0e7212 */ /* 0x01ffc800078e3cff */
        /* <DEDUP_REMOVED lines=39> */
.L_x_114:
[----:B------:R-:W-:Y:S05]  /*10710*/  BRA.U !UP0, `(.L_x_110) ;  /* 0x0000000108507547 */ /* 0x000fea000b800000 */
[----:B01234-:R-:W-:-:S04]  /*10720*/  LOP3.LUT R14, R10, R9, RZ, 0x3c, !PT ;  /* 0x000000090a0e7212 */ /* 0x01ffc800078e3cff */
[----:B------:R-:W-:-:S13]  /*10730*/  ISETP.GT.AND P0, PT, R14, R10, PT ;  /* 0x0000000a0e00720c */ /* 0x000fda0003f04270 */
[----:B------:R-:W-:Y:S05]  /*10740*/  @!P0 BRA `(.L_x_110) ;  /* 0x0000000000448947 */ /* 0x000fea0003800000 */
[--C-:B------:R-:W-:Y:S02]  /*10750*/  IMAD R11, R10, 0x4, R1.reuse ;  /* 0x000000040a0b7824 */ /* 0x100fe400078e0201 */
[----:B------:R-:W-:-:S03]  /*10760*/  IMAD R14, R14, 0x4, R1 ;  /* 0x000000040e0e7824 */ /* 0x000fc600078e0201 */
[----:B------:R-:W2:Y:S04]  /*10770*/  LDL R12, [R11] ;  /* 0x000000000b0c7983 */ /* 0x000ea80000100800 */
[----:B------:R-:W2:Y:S04]  /*10780*/  LDL R15, [R14] ;  /* 0x000000000e0f7983 */ /* 0x000ea80000100800 */
[----:B------:R-:W3:Y:S04]  /*10790*/  LDL R16, [R14+0x80] ;  /* 0x000080000e107983 */ /* 0x000ee80000100800 */
[----:B------:R-:W3:Y:S01]  /*107a0*/  LDL R13, [R11+0x80] ;  /* 0x000080000b0d7983 */ /* 0x000ee20000100800 */
        /* <DEDUP_REMOVED lines=11> */
.L_x_110:
[----:B------:R-:W-:Y:S01]  /*10860*/  ISETP.GT.U32.AND P0, PT, R9, 0x1, PT ;  /* 0x000000010900780c */ /* 0x000fe20003f04070 */
[----:B------:R-:W-:Y:S01]  /*10870*/  NOP ;  /* 0x0000000000007918 */ /* 0x000fe20000000000 */
[----:B0-----:R-:W-:-:S05]  /*10880*/  SHF.R.U32.HI R10, RZ, 0x1, R9 ;  /* 0x00000001ff0a7819 */ /* 0x001fca0000011609 */
[----:B------:R-:W-:-:S06]  /*10890*/  IMAD.MOV.U32 R9, RZ, RZ, R10 ;  /* 0x000000ffff097224 */ /* 0x000fcc00078e000a */
[----:B------:R-:W-:Y:S05]  /*108a0*/  @P0 BRA `(.L_x_115) ;  /* 0xffffffec000c0947 */ /* 0x000fea000383ffff */
.L_x_109:
[----:B------:R-:W5:Y:S01]  /*108b0*/  LDCU UR5, c[0x0][0x3a8] ;  /* 0x00007500ff0577ac */ /* 0x000f620008000800 */
[----:B------:R-:W-:-:S04]  /*108c0*/  USHF.L.U32 UR7, UR7, 0x1, URZ ;  /* 0x0000000107077899 */ /* 0x000fc800080006ff */
[----:B-----5:R-:W-:-:S09]  /*108d0*/  UISETP.GT.AND UP0, UPT, UR7, UR5, UPT ;  /* 0x000000050700728c */ /* 0x020fd2000bf04270 */
[----:B------:R-:W-:Y:S05]  /*108e0*/  BRA.U !UP0, `(.L_x_116) ;  /* 0xffffffdd086c7547 */ /* 0x000fea000b83ffff */
.L_x_101:
[----:B------:R-:W-:-:S13]  /*108f0*/  ISETP.GE.AND P0, PT, R20, 0x1, PT ;  /* 0x000000011400780c */ /* 0x000fda0003f06270 */
[----:B------:R-:W-:Y:S05]  /*10900*/  @!P0 BRA `(.L_x_117) ;  /* 0x0000000c002c8947 */ /* 0x000fea0003800000 */
[----:B0-2---:R-:W0:Y:S01]  /*10910*/  S2R R8, SR_TID.X ;  /* 0x0000000000087919 */ /* 0x005e220000002100 */
[C---:B-1----:R-:W-:Y:S01]  /*10920*/  VIADD R2, R20.reuse, 0xffffffff ;  /* 0xffffffff14027836 */ /* 0x042fe20000000000 */
[C---:B------:R-:W-:Y:S01]  /*10930*/  LOP3.LUT R21, R20.reuse, 0x7, RZ, 0xc0, !PT ;  /* 0x0000000714157812 */ /* 0x040fe200078ec0ff */
[----:B------:R-:W-:Y:S02]  /*10940*/  IMAD R4, R20, 0x4, R1 ;  /* 0x0000000414047824 */ /* 0x000fe400078e0201 */
[----:B------:R-:W-:Y:S01]  /*10950*/  IMAD.MOV.U32 R5, RZ, RZ, RZ ;  /* 0x000000ffff057224 */ /* 0x000fe200078e00ff */
[----:B------:R-:W-:Y:S02]  /*10960*/  ISETP.GE.U32.AND P1, PT, R2, 0x7, PT ;  /* 0x000000070200780c */ /* 0x000fe40003f26070 */
[----:B------:R-:W-:Y:S02]  /*10970*/  ISETP.NE.AND P0, PT, R21, RZ, PT ;  /* 0x000000ff1500720c */ /* 0x000fe40003f05270 */
[----:B0-----:R-:W-:-:S09]  /*10980*/  LOP3.LUT R8, R8, 0x1f, RZ, 0xc, !PT ;  /* 0x0000001f08087812 */ /* 0x001fd200078e0cff */
[----:B------:R-:W-:Y:S05]  /*10990*/  @!P1 BRA `(.L_x_118) ;  /* 0x0000000400709947 */ /* 0x000fea0003800000 */
[----:B------:R-:W-:Y:S01]  /*109a0*/  LOP3.LUT R5, R20, 0x7ffffff8, RZ, 0xc0, !PT ;  /* 0x7ffffff814057812 */ /* 0x000fe200078ec0ff */
[----:B------:R-:W-:-:S07]  /*109b0*/  IMAD.MOV.U32 R2, RZ, RZ, RZ ;  /* 0x000000ffff027224 */ /* 0x000fce00078e00ff */
.L_x_119:
[----:B----4-:R-:W-:Y:S01]  /*109c0*/  IMAD.SHL.U32 R9, R2, 0x4, RZ ;  /* 0x0000000402097824 */ /* 0x010fe200078e00ff */
[----:B0--3--:R-:W-:-:S04]  /*109d0*/  LOP3.LUT R11, RZ, R2, RZ, 0x33, !PT ;  /* 0x00000002ff0b7212 */ /* 0x009fc800078e33ff */
[----:B------:R-:W-:-:S05]  /*109e0*/  LOP3.LUT R9, R9, 0xfffffffc, RZ, 0x3c, !PT ;  /* 0xfffffffc09097812 */ /* 0x000fca00078e3cff */
[----:B------:R-:W-:-:S05]  /*109f0*/  IMAD.IADD R9, R4, 0x1, R9 ;  /* 0x0000000104097824 */ /* 0x000fca00078e0209 */
[----:B------:R-:W2:Y:S01]  /*10a00*/  LDL R13, [R9] ;  /* 0x00000000090d7983 */ /* 0x000ea20000100800 */
[----:B------:R-:W-:-:S04]  /*10a10*/  IMAD.IADD R11, R20, 0x1, R11 ;  /* 0x00000001140b7824 */ /* 0x000fc800078e020b */
[----:B------:R-:W-:-:S05]  /*10a20*/  IMAD R10, R11, 0x4, R0 ;  /* 0x000000040b0a7824 */ /* 0x000fca00078e0200 */
[----:B------:R-:W3:Y:S01]  /*10a30*/  LDL R15, [R10] ;  /* 0x000000000a0f7983 */ /* 0x000ee20000100800 */
[----:B------:R-:W-:-:S05]  /*10a40*/  IMAD R11, R2, 0x4, R1 ;  /* 0x00000004020b7824 */ /* 0x000fca00078e0201 */
[----:B------:R-:W4:Y:S04]  /*10a50*/  LDL R14, [R11] ;  /* 0x000000000b0e7983 */ /* 0x000f280000100800 */
        /* <DEDUP_REMOVED lines=75> */
[----:B------:R-:W-:-:S04]  /*10f10*/  VIADD R2, R2, 0x8 ;  /* 0x0000000802027836 */ /* 0x000fc80000000000 */
[----:B------:R0:W-:Y:S01]  /*10f20*/  STL [R11+0x1c], R18 ;  /* 0x00001c120b007387 */ /* 0x0001e20000100800 */
[----:B------:R-:W-:-:S03]  /*10f30*/  ISETP.NE.AND P1, PT, R2, R5, PT ;  /* 0x000000050200720c */ /* 0x000fc60003f25270 */
[----:B--2---:R0:W-:Y:S10]  /*10f40*/  STL [R11+0x9c], R16 ;  /* 0x00009c100b007387 */ /* 0x0041f40000100800 */
[----:B------:R-:W-:Y:S05]  /*10f50*/  @P1 BRA `(.L_x_119) ;  /* 0xfffffff800981947 */ /* 0x000fea000383ffff */
.L_x_118:
[----:B------:R-:W-:Y:S05]  /*10f60*/  @!P0 BRA `(.L_x_117) ;  /* 0x0000000400948947 */ /* 0x000fea0003800000 */
[----:B------:R-:W-:Y:S02]  /*10f70*/  ISETP.GE.U32.AND P0, PT, R21, 0x4, PT ;  /* 0x000000041500780c */ /* 0x000fe40003f06070 */
[----:B---34-:R-:W-:-:S11]  /*10f80*/  LOP3.LUT P1, R14, R20, 0x3, RZ, 0xc0, !PT ;  /* 0x00000003140e7812 */ /* 0x018fd6000782c0ff */
[----:B------:R-:W-:Y:S05]  /*10f90*/  @!P0 BRA `(.L_x_120) ;  /* 0x0000000000c08947 */ /* 0x000fea0003800000 */
[----:B------:R-:W-:Y:S01]  /*10fa0*/  IMAD.SHL.U32 R2, R5, 0x4, RZ ;  /* 0x0000000405027824 */ /* 0x000fe200078e00ff */
[----:B0-----:R-:W-:-:S04]  /*10fb0*/  LOP3.LUT R11, RZ, R5, RZ, 0x33, !PT ;  /* 0x00000005ff0b7212 */ /* 0x001fc800078e33ff */
[----:B------:R-:W-:-:S05]  /*10fc0*/  LOP3.LUT R9, R2, 0xfffffffc, RZ, 0x3c, !PT ;  /* 0xfffffffc02097812 */ /* 0x000fca00078e3cff */
[----:B------:R-:W-:-:S05]  /*10fd0*/  IMAD.IADD R9, R4, 0x1, R9 ;  /* 0x0000000104097824 */ /* 0x000fca00078e0209 */
[----:B------:R-:W2:Y:S01]  /*10fe0*/  LDL R13, [R9] ;  /* 0x00000000090d7983 */ /* 0x000ea20000100800 */
[----:B------:R-:W-:-:S04]  /*10ff0*/  IMAD.IADD R11, R20, 0x1, R11 ;  /* 0x00000001140b7824 */ /* 0x000fc800078e020b */
[----:B------:R-:W-:-:S05]  /*11000*/  IMAD R10, R11, 0x4, R0 ;  /* 0x000000040b0a7824 */ /* 0x000fca00078e0200 */
[----:B------:R-:W3:Y:S01]  /*11010*/  LDL R11, [R10] ;  /* 0x000000000a0b7983 */ /* 0x000ee20000100800 */
[----:B------:R-:W-:-:S05]  /*11020*/  IMAD.IADD R2, R1, 0x1, R2 ;  /* 0x0000000101027824 */ /* 0x000fca00078e0202 */
[----:B------:R-:W4:Y:S04]  /*11030*/  LDL R12, [R2] ;  /* 0x00000000020c7983 */ /* 0x000f280000100800 */
        /* <DEDUP_REMOVED lines=38> */
.L_x_120:
[----:B------:R-:W-:Y:S05]  /*112a0*/  @!P1 BRA `(.L_x_117) ;  /* 0x0000000000c49947 */ /* 0x000fea0003800000 */
[----:B------:R-:W-:Y:S01]  /*112b0*/  ISETP.NE.AND P0, PT, R14, 0x1, PT ;  /* 0x000000010e00780c */ /* 0x000fe20003f05270 */
[----:B------:R-:W-:-:S12]  /*112c0*/  ULOP3.LUT UP0, URZ, UR5, 0x20, URZ, 0xc0, !UPT ;  /* 0x0000002005ff7892 */ /* 0x000fd8000f80c0ff */
[----:B------:R-:W-:Y:S05]  /*112d0*/  @!P0 BRA `(.L_x_121) ;  /* 0x0000000000708947 */ /* 0x000fea0003800000 */
[----:B-1----:R-:W-:Y:S01]  /*112e0*/  IMAD.SHL.U32 R2, R5, 0x4, RZ ;  /* 0x0000000405027824 */ /* 0x002fe200078e00ff */
        /* <DEDUP_REMOVED lines=27> */
.L_x_121:
[----:B------:R-:W-:Y:S05]  /*114a0*/  BRA.U !UP0, `(.L_x_117) ;  /* 0x0000000108447547 */ /* 0x000fea000b800000 */
[----:B-1----:R-:W-:Y:S01]  /*114b0*/  IMAD.SHL.U32 R2, R5, 0x4, RZ ;  /* 0x0000000405027824 */ /* 0x002fe200078e00ff */
[----:B------:R-:W-:-:S04]  /*114c0*/  LOP3.LUT R5, RZ, R5, RZ, 0x33, !PT ;  /* 0x00000005ff057212 */ /* 0x000fc800078e33ff */
[----:B---3--:R-:W-:-:S05]  /*114d0*/  LOP3.LUT R9, R2, 0xfffffffc, RZ, 0x3c, !PT ;  /* 0xfffffffc02097812 */ /* 0x008fca00078e3cff */
[----:B------:R-:W-:Y:S02]  /*114e0*/  IMAD.IADD R10, R4, 0x1, R9 ;  /* 0x00000001040a7824 */ /* 0x000fe400078e0209 */
[----:B------:R-:W-:-:S03]  /*114f0*/  IMAD.IADD R5, R20, 0x1, R5 ;  /* 0x0000000114057824 */ /* 0x000fc600078e0205 */
[----:B------:R-:W2:Y:S01]  /*11500*/  LDL R9, [R10] ;  /* 0x000000000a097983 */ /* 0x000ea20000100800 */
[----:B------:R-:W-:-:S06]  /*11510*/  IMAD R5, R5, 0x4, R0 ;  /* 0x0000000405057824 */ /* 0x000fcc00078e0200 */
[----:B------:R-:W3:Y:S01]  /*11520*/  LDL R5, [R5] ;  /* 0x0000000005057983 */ /* 0x000ee20000100800 */
[----:B0-----:R-:W-:-:S05]  /*11530*/  IMAD.IADD R11, R1, 0x1, R2 ;  /* 0x00000001010b7824 */ /* 0x001fca00078e0202 */
        /* <DEDUP_REMOVED lines=8> */
.L_x_117:
[----:B------:R-:W-:Y:S01]  /*115c0*/  UISETP.GE.AND UP0, UPT, UR5, 0x2, UPT ;  /* 0x000000020500788c */ /* 0x000fe2000bf06270 */
[----:B------:R-:W-:-:S08]  /*115d0*/  NOP ;  /* 0x0000000000007918 */ /* 0x000fd00000000000 */
[----:B------:R-:W-:Y:S05]  /*115e0*/  BRA.U !UP0, `(.L_x_122) ;  /* 0x0000002108b87547 */ /* 0x000fea000b800000 */
[C---:B--2---:R-:W-:Y:S01]  /*115f0*/  LOP3.LUT R5, R20.reuse, 0x7, RZ, 0xc0, !PT ;  /* 0x0000000714057812 */ /* 0x044fe200078ec0ff */
[C---:B01----:R-:W-:Y:S01]  /*11600*/  VIADD R2, R20.reuse, 0xffffffff ;  /* 0xffffffff14027836 */ /* 0x043fe20000000000 */
[C---:B------:R-:W-:Y:S01]  /*11610*/  LOP3.LUT R8, R20.reuse, 0x3, RZ, 0xc0, !PT ;  /* 0x0000000314087812 */ /* 0x040fe200078ec0ff */
[----:B------:R-:W-:Y:S01]  /*11620*/  ULOP3.LUT UR10, UR5, 0xe0, URZ, 0xc0, !UPT ;  /* 0x000000e0050a7892 */ /* 0x000fe2000f8ec0ff */
[----:B------:R-:W-:Y:S01]  /*11630*/  LOP3.LUT R4, R20, 0x3fffff8, RZ, 0xc0, !PT ;  /* 0x03fffff814047812 */ /* 0x000fe200078ec0ff */
[----:B------:R-:W-:Y:S01]  /*11640*/  VIADD R5, R5, 0xffffffff ;  /* 0xffffffff05057836 */ /* 0x000fe20000000000 */
[----:B------:R-:W-:Y:S01]  /*11650*/  ULOP3.LUT UR11, UR5, 0x60, URZ, 0xc0, !UPT ;  /* 0x00000060050b7892 */ /* 0x000fe2000f8ec0ff */
[----:B------:R-:W-:Y:S01]  /*11660*/  VIADD R8, R8, 0xffffffff ;  /* 0xffffffff08087836 */ /* 0x000fe20000000000 */
[----:B------:R-:W-:Y:S01]  /*11670*/  ULOP3.LUT UR5, UR5, 0x20, URZ, 0xc0, !UPT ;  /* 0x0000002005057892 */ /* 0x000fe2000f8ec0ff */
[----:B------:R-:W-:-:S11]  /*11680*/  UMOV UR6, 0x2 ;  /* 0x0000000200067882 */ /* 0x000fd60000000000 */
.L_x_137:
[----:B------:R-:W-:-:S06]  /*11690*/  USHF.R.S32.HI UR7, URZ, 0x1, UR6 ;  /* 0x00000001ff077899 */ /* 0x000fcc0008011406 */
[----:B------:R-:W-:Y:S01]  /*116a0*/  ISETP.LE.AND P0, PT, R20, UR7, PT ;  /* 0x0000000714007c0c */ /* 0x000fe2000bf03270 */
[----:B---34-:R-:W-:-:S12]  /*116b0*/  IMAD.U32 R9, RZ, RZ, UR7 ;  /* 0x00000007ff097e24 */ /* 0x018fd8000f8e00ff */
[----:B012---:R-:W-:Y:S05]  /*116c0*/  @!P0 BRA `(.L_x_123) ;  /* 0x0000000c00748947 */ /* 0x007fea0003800000 */
.L_x_129:
[----:B------:R-:W-:-:S13]  /*116d0*/  ISETP.GE.AND P0, PT, R20, 0x1, PT ;  /* 0x000000011400780c */ /* 0x000fda0003f06270 */
[----:B01-3--:R-:W-:Y:S05]  /*116e0*/  @!P0 BRA `(.L_x_124) ;  /* 0x0000000c00588947 */ /* 0x00bfea0003800000 */
[-C--:B------:R-:W-:Y:S02]  /*116f0*/  IABS R12, R20.reuse ;  /* 0x00000014000c7213 */ /* 0x080fe40000000000 */
        /* <DEDUP_REMOVED lines=28> */
.L_x_126:
        /* <DEDUP_REMOVED lines=93> */
.L_x_125:
        /* <DEDUP_REMOVED lines=51> */
.L_x_127:
        /* <DEDUP_REMOVED lines=28> */
.L_x_128:
        /* <DEDUP_REMOVED lines=13> */
.L_x_124:
[----:B------:R-:W-:Y:S01]  /*12450*/  SHF.R.S32.HI R9, RZ, 0x1, R9 ;  /* 0x00000001ff097819 */ /* 0x000fe20000011409 */
[----:B------:R-:W-:-:S03]  /*12460*/  NOP ;  /* 0x0000000000007918 */ /* 0x000fc60000000000 */
[----:B------:R-:W-:-:S13]  /*12470*/  ISETP.GE.AND P0, PT, R9, R20, PT ;  /* 0x000000140900720c */ /* 0x000fda0003f06270 */
[----:B------:R-:W-:Y:S05]  /*12480*/  @P0 BRA `(.L_x_129) ;  /* 0xfffffff000900947 */ /* 0x000fea000383ffff */
[----:B------:R-:W-:-:S07]  /*12490*/  IMAD.MOV.U32 R9, RZ, RZ, R2 ;  /* 0x000000ffff097224 */ /* 0x000fce00078e0002 */
.L_x_123:
[----:B------:R-:W-:-:S13]  /*124a0*/  ISETP.GE.AND P0, PT, R9, 0x1, PT ;  /* 0x000000010900780c */ /* 0x000fda0003f06270 */
[----:B------:R-:W-:Y:S05]  /*124b0*/  @!P0 BRA `(.L_x_130) ;  /* 0x0000001000f48947 */ /* 0x000fea0003800000 */
.L_x_136:
[----:B------:R-:W-:-:S13]  /*124c0*/  ISETP.GE.AND P0, PT, R20, 0x1, PT ;  /* 0x000000011400780c */ /* 0x000fda0003f06270 */
[----:B-12-4-:R-:W-:Y:S05]  /*124d0*/  @!P0 BRA `(.L_x_131) ;  /* 0x0000001000d88947 */ /* 0x016fea0003800000 */
[----:B------:R-:W-:Y:S01]  /*124e0*/  ISETP.GE.U32.AND P0, PT, R2, 0x7, PT ;  /* 0x000000070200780c */ /* 0x000fe20003f06070 */
[----:B------:R-:W-:-:S12]  /*124f0*/  IMAD.MOV.U32 R10, RZ, RZ, RZ ;  /* 0x000000ffff0a7224 */ /* 0x000fd800078e00ff */
[----:B------:R-:W-:Y:S05]  /*12500*/  @!P0 BRA `(.L_x_132) ;  /* 0x0000000800748947 */ /* 0x000fea0003800000 */
[----:B------:R-:W-:-:S07]  /*12510*/  IMAD.MOV.U32 R10, RZ, RZ, RZ ;  /* 0x000000ffff0a7224 */ /* 0x000fce00078e00ff */
.L_x_133:
        /* <DEDUP_REMOVED lines=156> */
.L_x_132:
        /* <DEDUP_REMOVED lines=85> */
.L_x_134:
        /* <DEDUP_REMOVED lines=44> */
.L_x_135:
        /* <DEDUP_REMOVED lines=21> */
.L_x_131:
[----:B------:R-:W-:Y:S01]  /*13840*/  ISETP.GT.U32.AND P0, PT, R9, 0x1, PT ;  /* 0x000000010900780c */ /* 0x000fe20003f04070 */
[----:B------:R-:W-:Y:S01]  /*13850*/  NOP ;  /* 0x0000000000007918 */ /* 0x000fe20000000000 */
[----:B0-----:R-:W-:-:S05]  /*13860*/  SHF.R.U32.HI R10, RZ, 0x1, R9 ;  /* 0x00000001ff0a7819 */ /* 0x001fca0000011609 */
[----:B------:R-:W-:-:S06]  /*13870*/  IMAD.MOV.U32 R9, RZ, RZ, R10 ;  /* 0x000000ffff097224 */ /* 0x000fcc00078e000a */
[----:B------:R-:W-:Y:S05]  /*13880*/  @P0 BRA `(.L_x_136) ;  /* 0xffffffec000c0947 */ /* 0x000fea000383ffff */
.L_x_130:
[----:B------:R-:W5:Y:S01]  /*13890*/  LDCU UR7, c[0x0][0x3a8] ;  /* 0x00007500ff0777ac */ /* 0x000f620008000800 */
[----:B------:R-:W-:-:S04]  /*138a0*/  USHF.L.U32 UR6, UR6, 0x1, URZ ;  /* 0x0000000106067899 */ /* 0x000fc800080006ff */
[----:B-----5:R-:W-:-:S09]  /*138b0*/  UISETP.GT.AND UP0, UPT, UR6, UR7, UPT ;  /* 0x000000070600728c */ /* 0x020fd2000bf04270 */
[----:B------:R-:W-:Y:S05]  /*138c0*/  BRA.U !UP0, `(.L_x_137) ;  /* 0xffffffdd08707547 */ /* 0x000fea000b83ffff */
.L_x_122:
[----:B------:R-:W-:Y:S01]  /*138d0*/  ISETP.NE.AND P0, PT, R7, RZ, PT ;  /* 0x000000ff0700720c */ /* 0x000fe20003f05270 */
[----:B------:R-:W-:-:S12]  /*138e0*/  NOP ;  /* 0x0000000000007918 */ /* 0x000fd80000000000 */
[----:B------:R0:W-:Y:S01]  /*138f0*/  @!P0 STS [R6+UR4+0x4000], RZ ;  /* 0x004000ff06008988 */ /* 0x0001e20008000804 */
[----:B------:R-:W-:Y:S01]  /*13900*/  NOP ;  /* 0x0000000000007918 */ /* 0x000fe20000000000 */
.L_x_95:
[----:B------:R-:W-:Y:S01]  /*13910*/  ISETP.GE.AND P0, PT, R20, 0x1, PT ;  /* 0x000000011400780c */ /* 0x000fe20003f06270 */
[----:B------:R-:W0:-:S12]  /*13920*/  LDCU UR4, c[0x0][0x3a8] ;  /* 0x00007500ff0477ac */ /* 0x000e180008000800 */
[----:B0-----:R-:W-:Y:S05]  /*13930*/  @!P0 EXIT ;  /* 0x000000000000894d */ /* 0x001fea0003800000 */
[C---:B-1----:R-:W-:Y:S01]  /*13940*/  VIADD R2, R20.reuse, 0xffffffff ;  /* 0xffffffff14027836 */ /* 0x042fe20000000000 */
[----:B--234-:R-:W-:Y:S01]  /*13950*/  LOP3.LUT R24, R20, 0xf, RZ, 0xc0, !PT ;  /* 0x0000000f14187812 */ /* 0x01cfe200078ec0ff */
[----:B------:R-:W-:-:S03]  /*13960*/  IMAD.WIDE R28, R28, UR4, RZ ;  /* 0x000000041c1c7c25 */ /* 0x000fc6000f8e02ff */
[----:B------:R-:W-:Y:S01]  /*13970*/  ISETP.GE.U32.AND P0, PT, R2, 0xf, PT ;  /* 0x0000000f0200780c */ /* 0x000fe20003f06070 */
[----:B------:R-:W-:Y:S01]  /*13980*/  IMAD R2, R7, R20, RZ ;  /* 0x0000001407027224 */ /* 0x000fe200078e02ff */
[----:B------:R-:W-:Y:S01]  /*13990*/  ISETP.NE.AND P1, PT, R24, RZ, PT ;  /* 0x000000ff1800720c */ /* 0x000fe20003f25270 */
[----:B------:R-:W-:-:S10]  /*139a0*/  IMAD.MOV.U32 R3, RZ, RZ, RZ ;  /* 0x000000ffff037224 */ /* 0x000fd400078e00ff */
[----:B------:R-:W-:Y:S05]  /*139b0*/  @!P0 BRA `(.L_x_138) ;  /* 0x0000000000ec8947 */ /* 0x000fea0003800000 */
[----:B------:R-:W0:Y:S01]  /*139c0*/  LDCU.64 UR4, c[0x0][0x3a0] ;  /* 0x00007400ff0477ac */ /* 0x000e220008000a00 */
[C---:B------:R-:W-:Y:S01]  /*139d0*/  SHF.L.U64.HI R5, R28.reuse, 0x3, R29 ;  /* 0x000000031c057819 */ /* 0x040fe2000001021d */
[----:B------:R-:W-:Y:S01]  /*139e0*/  IMAD.SHL.U32 R4, R28, 0x8, RZ ;  /* 0x000000081c047824 */ /* 0x000fe200078e00ff */
[----:B------:R-:W-:Y:S01]  /*139f0*/  LOP3.LUT R3, R20, 0x7ffffff0, RZ, 0xc0, !PT ;  /* 0x7ffffff014037812 */ /* 0x000fe200078ec0ff */
[----:B------:R-:W-:Y:S02]  /*13a00*/  VIADD R21, R1, 0xa0 ;  /* 0x000000a001157836 */ /* 0x000fe40000000000 */
[----:B------:R-:W-:-:S04]  /*13a10*/  IMAD.WIDE.U32 R4, R2, 0x8, R4 ;  /* 0x0000000802047825 */ /* 0x000fc800078e0004 */
[----:B------:R-:W-:Y:S02]  /*13a20*/  VIADD R22, R1, 0x20 ;  /* 0x0000002001167836 */ /* 0x000fe40000000000 */
[----:B------:R-:W-:Y:S01]  /*13a30*/  IMAD.MOV R23, RZ, RZ, -R3 ;  /* 0x000000ffff177224 */ /* 0x000fe200078e0a03 */
[----:B0-----:R-:W-:-:S04]  /*13a40*/  IADD3 R26, P0, PT, R4, UR4, RZ ;  /* 0x00000004041a7c10 */ /* 0x001fc8000ff1e0ff */
[----:B------:R-:W-:-:S04]  /*13a50*/  IADD3 R26, P2, PT, R26, 0x40, RZ ;  /* 0x000000401a1a7810 */ /* 0x000fc80007f5e0ff */
[----:B------:R-:W-:-:S09]  /*13a60*/  IADD3.X R25, PT, PT, RZ, UR5, R5, P2, P0 ;  /* 0x00000005ff197c10 */ /* 0x000fd200097e0405 */
.L_x_139:
[----:B------:R-:W2:Y:S04]  /*13a70*/  LDL.128 R12, [R21+-0x20] ;  /* 0xffffe000150c7983 */ /* 0x000ea80000100c00 */
[----:B------:R-:W3:Y:S04]  /*13a80*/  LDL.128 R16, [R22+-0x20] ;  /* 0xffffe00016107983 */ /* 0x000ee80000100c00 */
[----:B------:R-:W4:Y:S04]  /*13a90*/  LDL.128 R4, [R21+-0x10] ;  /* 0xfffff00015047983 */ /* 0x000f280000100c00 */
[----:B------:R-:W5:Y:S01]  /*13aa0*/  LDL.128 R8, [R22+-0x10] ;  /* 0xfffff00016087983 */ /* 0x000f620000100c00 */
[----:B------:R-:W-:-:S05]  /*13ab0*/  IMAD.MOV.U32 R27, RZ, RZ, R25 ;  /* 0x000000ffff1b7224 */ /* 0x000fca00078e0019 */
[----:B--2---:R-:W-:Y:S04]  /*13ac0*/  STG.E desc[UR8][R26.64+-0x40], R12 ;  /* 0xffffc00c1a007986 */ /* 0x004fe8000c101908 */
[----:B------:R-:W-:Y:S04]  /*13ad0*/  STG.E desc[UR8][R26.64+-0x38], R13 ;  /* 0xffffc80d1a007986 */ /* 0x000fe8000c101908 */
[----:B------:R-:W-:Y:S04]  /*13ae0*/  STG.E desc[UR8][R26.64+-0x30], R14 ;  /* 0xffffd00e1a007986 */ /* 0x000fe8000c101908 */
[----:B------:R0:W-:Y:S04]  /*13af0*/  STG.E desc[UR8][R26.64+-0x28], R15 ;  /* 0xffffd80f1a007986 */ /* 0x0001e8000c101908 */
[----:B---3--:R-:W-:Y:S04]  /*13b00*/  STG.E desc[UR8][R26.64+-0x3c], R16 ;  /* 0xffffc4101a007986 */ /* 0x008fe8000c101908 */
[----:B------:R-:W-:Y:S04]  /*13b10*/  STG.E desc[UR8][R26.64+-0x34], R17 ;  /* 0xffffcc111a007986 */ /* 0x000fe8000c101908 */
[----:B------:R-:W-:Y:S04]  /*13b20*/  STG.E desc[UR8][R26.64+-0x2c], R18 ;  /* 0xffffd4121a007986 */ /* 0x000fe8000c101908 */
[----:B------:R-:W-:Y:S04]  /*13b30*/  STG.E desc[UR8][R26.64+-0x24], R19 ;  /* 0xffffdc131a007986 */ /* 0x000fe8000c101908 */
[----:B----4-:R-:W-:Y:S04]  /*13b40*/  STG.E desc[UR8][R26.64+-0x20], R4 ;  /* 0xffffe0041a007986 */ /* 0x010fe8000c101908 */
[----:B------:R-:W-:Y:S04]  /*13b50*/  STG.E desc[UR8][R26.64+-0x18], R5 ;  /* 0xffffe8051a007986 */ /* 0x000fe8000c101908 */
[----:B------:R-:W-:Y:S04]  /*13b60*/  STG.E desc[UR8][R26.64+-0x10], R6 ;  /* 0xfffff0061a007986 */ /* 0x000fe8000c101908 */
[----:B------:R1:W-:Y:S04]  /*13b70*/  STG.E desc[UR8][R26.64+-0x8], R7 ;  /* 0xfffff8071a007986 */ /* 0x0003e8000c101908 */
[----:B-----5:R-:W-:Y:S04]  /*13b80*/  STG.E desc[UR8][R26.64+-0x1c], R8 ;  /* 0xffffe4081a007986 */ /* 0x020fe8000c101908 */
[----:B------:R-:W-:Y:S04]  /*13b90*/  STG.E desc[UR8][R26.64+-0x14], R9 ;  /* 0xffffec091a007986 */ /* 0x000fe8000c101908 */
[----:B------:R-:W-:Y:S04]  /*13ba0*/  STG.E desc[UR8][R26.64+-0xc], R10 ;  /* 0xfffff40a1a007986 */ /* 0x000fe8000c101908 */
[----:B------:R2:W-:Y:S04]  /*13bb0*/  STG.E desc[UR8][R26.64+-0x4], R11 ;  /* 0xfffffc0b1a007986 */ /* 0x0005e8000c101908 */
[----:B0-----:R-:W3:Y:S04]  /*13bc0*/  LDL.128 R12, [R21] ;  /* 0x00000000150c7983 */ /* 0x001ee80000100c00 */
[----:B-1----:R-:W4:Y:S04]  /*13bd0*/  LDL.128 R4, [R22] ;  /* 0x0000000016047983 */ /* 0x002f280000100c00 */
[----:B--2---:R0:W2:Y:S04]  /*13be0*/  LDL.128 R8, [R21+0x10] ;  /* 0x0000100015087983 */ /* 0x0040a80000100c00 */
[----:B------:R1:W5:Y:S01]  /*13bf0*/  LDL.128 R16, [R22+0x10] ;  /* 0x0000100016107983 */ /* 0x0003620000100c00 */
[----:B------:R-:W-:-:S02]  /*13c00*/  VIADD R23, R23, 0x10 ;  /* 0x0000001017177836 */ /* 0x000fc40000000000 */
[----:B0-----:R-:W-:-:S03]  /*13c10*/  VIADD R21, R21, 0x40 ;  /* 0x0000004015157836 */ /* 0x001fc60000000000 */
[----:B------:R-:W-:Y:S01]  /*13c20*/  ISETP.NE.AND P0, PT, R23, RZ, PT ;  /* 0x000000ff1700720c */ /* 0x000fe20003f05270 */
[----:B-1----:R-:W-:Y:S01]  /*13c30*/  VIADD R22, R22, 0x40 ;  /* 0x0000004016167836 */ /* 0x002fe20000000000 */
[----:B---3--:R-:W-:Y:S04]  /*13c40*/  STG.E desc[UR8][R26.64], R12 ;  /* 0x0000000c1a007986 */ /* 0x008fe8000c101908 */
[----:B------:R-:W-:Y:S04]  /*13c50*/  STG.E desc[UR8][R26.64+0x8], R13 ;  /* 0x0000080d1a007986 */ /* 0x000fe8000c101908 */
[----:B------:R-:W-:Y:S04]  /*13c60*/  STG.E desc[UR8][R26.64+0x10], R14 ;  /* 0x0000100e1a007986 */ /* 0x000fe8000c101908 */
[----:B------:R-:W-:Y:S04]  /*13c70*/  STG.E desc[UR8][R26.64+0x18], R15 ;  /* 0x0000180f1a007986 */ /* 0x000fe8000c101908 */
[----:B----4-:R-:W-:Y:S04]  /*13c80*/  STG.E desc[UR8][R26.64+0x4], R4 ;  /* 0x000004041a007986 */ /* 0x010fe8000c101908 */
[----:B------:R-:W-:Y:S04]  /*13c90*/  STG.E desc[UR8][R26.64+0xc], R5 ;  /* 0x00000c051a007986 */ /* 0x000fe8000c101908 */
[----:B------:R-:W-:Y:S04]  /*13ca0*/  STG.E desc[UR8][R26.64+0x14], R6 ;  /* 0x000014061a007986 */ /* 0x000fe8000c101908 */
[----:B------:R-:W-:Y:S04]  /*13cb0*/  STG.E desc[UR8][R26.64+0x1c], R7 ;  /* 0x00001c071a007986 */ /* 0x000fe8000c101908 */
[----:B--2---:R-:W-:Y:S04]  /*13cc0*/  STG.E desc[UR8][R26.64+0x20], R8 ;  /* 0x000020081a007986 */ /* 0x004fe8000c101908 */
[----:B------:R-:W-:Y:S04]  /*13cd0*/  STG.E desc[UR8][R26.64+0x28], R9 ;  /* 0x000028091a007986 */ /* 0x000fe8000c101908 */
[----:B------:R-:W-:Y:S04]  /*13ce0*/  STG.E desc[UR8][R26.64+0x30], R10 ;  /* 0x0000300a1a007986 */ /* 0x000fe8000c101908 */
[----:B------:R-:W-:Y:S04]  /*13cf0*/  STG.E desc[UR8][R26.64+0x38], R11 ;  /* 0x0000380b1a007986 */ /* 0x000fe8000c101908 */
[----:B-----5:R-:W-:Y:S04]  /*13d00*/  STG.E desc[UR8][R26.64+0x24], R16 ;  /* 0x000024101a007986 */ /* 0x020fe8000c101908 */
[----:B------:R-:W-:Y:S04]  /*13d10*/  STG.E desc[UR8][R26.64+0x2c], R17 ;  /* 0x00002c111a007986 */ /* 0x000fe8000c101908 */
[----:B------:R-:W-:Y:S04]  /*13d20*/  STG.E desc[UR8][R26.64+0x34], R18 ;  /* 0x000034121a007986 */ /* 0x000fe8000c101908 */
[----:B------:R0:W-:Y:S02]  /*13d30*/  STG.E desc[UR8][R26.64+0x3c], R19 ;  /* 0x00003c131a007986 */ /* 0x0001e4000c101908 */
[----:B0-----:R-:W-:-:S05]  /*13d40*/  IADD3 R26, P2, PT, R26, 0x80, RZ ;  /* 0x000000801a1a7810 */ /* 0x001fca0007f5e0ff */
[----:B------:R-:W-:Y:S01]  /*13d50*/  IMAD.X R25, RZ, RZ, R27, P2 ;  /* 0x000000ffff197224 */ /* 0x000fe200010e061b */
[----:B------:R-:W-:Y:S07]  /*13d60*/  @P0 BRA `(.L_x_139) ;  /* 0xfffffffc00400947 */ /* 0x000fee000383ffff */
.L_x_138:
[----:B------:R-:W-:Y:S05]  /*13d70*/  @!P1 EXIT ;  /* 0x000000000000994d */ /* 0x000fea0003800000 */
[----:B------:R-:W0:Y:S01]  /*13d80*/  LDCU.64 UR4, c[0x0][0x3a0] ;  /* 0x00007400ff0477ac */ /* 0x000e220008000a00 */
[----:B------:R-:W-:Y:S01]  /*13d90*/  ISETP.GE.U32.AND P0, PT, R24, 0x8, PT ;  /* 0x000000081800780c */ /* 0x000fe20003f06070 */
[C---:B------:R-:W-:Y:S01]  /*13da0*/  IMAD.SHL.U32 R22, R28.reuse, 0x8, RZ ;  /* 0x000000081c167824 */ /* 0x040fe200078e00ff */
[----:B------:R-:W-:Y:S02]  /*13db0*/  SHF.L.U64.HI R23, R28, 0x3, R29 ;  /* 0x000000031c177819 */ /* 0x000fe4000001021d */
[----:B------:R-:W-:-:S04]  /*13dc0*/  LOP3.LUT R21, R20, 0x7, RZ, 0xc0, !PT ;  /* 0x0000000714157812 */ /* 0x000fc800078ec0ff */
[----:B------:R-:W-:Y:S02]  /*13dd0*/  ISETP.NE.AND P2, PT, R21, RZ, PT ;  /* 0x000000ff1500720c */ /* 0x000fe40003f45270 */
[----:B0-----:R-:W-:-:S04]  /*13de0*/  IADD3 R24, P1, PT, R22, UR4, RZ ;  /* 0x0000000416187c10 */ /* 0x001fc8000ff3e0ff */
[----:B------:R-:W-:Y:S01]  /*13df0*/  IADD3.X R25, PT, PT, R23, UR5, RZ, P1, !PT ;  /* 0x0000000517197c10 */ /* 0x000fe20008ffe4ff */
[----:B------:R-:W-:Y:S08]  /*13e00*/  @!P0 BRA `(.L_x_140) ;  /* 0x0000000000708947 */ /* 0x000ff00003800000 */
[----:B------:R-:W-:Y:S01]  /*13e10*/  IADD3 R13, P0, PT, R2, R3, RZ ;  /* 0x00000003020d7210 */ /* 0x000fe20007f1e0ff */
[----:B------:R-:W-:-:S04]  /*13e20*/  IMAD R16, R3, 0x4, R1 ;  /* 0x0000000403107824 */ /* 0x000fc800078e0201 */
[----:B------:R-:W-:Y:S01]  /*13e30*/  IMAD.X R12, RZ, RZ, RZ, P0 ;  /* 0x000000ffff0c7224 */ /* 0x000fe200000e06ff */
[C---:B------:R-:W-:Y:S01]  /*13e40*/  LEA R26, P0, R13.reuse, R24, 0x3 ;  /* 0x000000180d1a7211 */ /* 0x040fe200078018ff */
[----:B------:R-:W2:Y:S01]  /*13e50*/  LDL.128 R4, [R16+0x80] ;  /* 0x0000800010047983 */ /* 0x000ea20000100c00 */
[----:B------:R-:W-:Y:S02]  /*13e60*/  IMAD.IADD R29, R2, 0x1, R3 ;  /* 0x00000001021d7824 */ /* 0x000fe400078e0203 */
[----:B------:R-:W-:Y:S01]  /*13e70*/  LEA.HI.X R27, R13, R25, R12, 0x3, P0 ;  /* 0x000000190d1b7211 */ /* 0x000fe200000f1c0c */
[----:B------:R-:W3:Y:S01]  /*13e80*/  LDL.128 R8, [R16] ;  /* 0x0000000010087983 */ /* 0x000ee20000100c00 */
[----:B------:R-:W-:-:S03]  /*13e90*/  IMAD.WIDE.U32 R28, R29, 0x8, R24 ;  /* 0x000000081d1c7825 */ /* 0x000fc600078e0018 */
[----:B------:R-:W4:Y:S04]  /*13ea0*/  LDL.128 R12, [R16+0x90] ;  /* 0x00009000100c7983 */ /* 0x000f280000100c00 */
[----:B------:R-:W5:Y:S01]  /*13eb0*/  LDL.128 R16, [R16+0x10] ;  /* 0x0000100010107983 */ /* 0x000f620000100c00 */
[----:B------:R-:W-:-:S03]  /*13ec0*/  VIADD R3, R3, 0x8 ;  /* 0x0000000803037836 */ /* 0x000fc60000000000 */
[----:B--2---:R0:W-:Y:S04]  /*13ed0*/  STG.E desc[UR8][R28.64], R4 ;  /* 0x000000041c007986 */ /* 0x0041e8000c101908 */
[----:B---3--:R0:W-:Y:S04]  /*13ee0*/  STG.E desc[UR8][R28.64+0x4], R8 ;  /* 0x000004081c007986 */ /* 0x0081e8000c101908 */
[----:B------:R0:W-:Y:S04]  /*13ef0*/  STG.E desc[UR8][R26.64+0x8], R5 ;  /* 0x000008051a007986 */ /* 0x0001e8000c101908 */
[----:B------:R0:W-:Y:S04]  /*13f00*/  STG.E desc[UR8][R26.64+0xc], R9 ;  /* 0x00000c091a007986 */ /* 0x0001e8000c101908 */
[----:B------:R0:W-:Y:S04]  /*13f10*/  STG.E desc[UR8][R26.64+0x10], R6 ;  /* 0x000010061a007986 */ /* 0x0001e8000c101908 */
[----:B------:R0:W-:Y:S04]  /*13f20*/  STG.E desc[UR8][R26.64+0x14], R10 ;  /* 0x0000140a1a007986 */ /* 0x0001e8000c101908 */
[----:B------:R0:W-:Y:S04]  /*13f30*/  STG.E desc[UR8][R26.64+0x18], R7 ;  /* 0x000018071a007986 */ /* 0x0001e8000c101908 */
[----:B------:R0:W-:Y:S04]  /*13f40*/  STG.E desc[UR8][R26.64+0x1c], R11 ;  /* 0x00001c0b1a007986 */ /* 0x0001e8000c101908 */
[----:B----4-:R0:W-:Y:S04]  /*13f50*/  STG.E desc[UR8][R26.64+0x20], R12 ;  /* 0x0000200c1a007986 */ /* 0x0101e8000c101908 */
[----:B------:R0:W-:Y:S04]  /*13f60*/  STG.E desc[UR8][R26.64+0x28], R13 ;  /* 0x0000280d1a007986 */ /* 0x0001e8000c101908 */
[----:B------:R0:W-:Y:S04]  /*13f70*/  STG.E desc[UR8][R26.64+0x30], R14 ;  /* 0x0000300e1a007986 */ /* 0x0001e8000c101908 */
[----:B------:R0:W-:Y:S04]  /*13f80*/  STG.E desc[UR8][R26.64+0x38], R15 ;  /* 0x0000380f1a007986 */ /* 0x0001e8000c101908 */
[----:B-----5:R0:W-:Y:S04]  /*13f90*/  STG.E desc[UR8][R26.64+0x24], R16 ;  /* 0x000024101a007986 */ /* 0x0201e8000c101908 */
[----:B------:R0:W-:Y:S04]  /*13fa0*/  STG.E desc[UR8][R26.64+0x2c], R17 ;  /* 0x00002c111a007986 */ /* 0x0001e8000c101908 */
[----:B------:R0:W-:Y:S04]  /*13fb0*/  STG.E desc[UR8][R26.64+0x34], R18 ;  /* 0x000034121a007986 */ /* 0x0001e8000c101908 */
[----:B------:R0:W-:Y:S02]  /*13fc0*/  STG.E desc[UR8][R26.64+0x3c], R19 ;  /* 0x00003c131a007986 */ /* 0x0001e4000c101908 */
.L_x_140:
[----:B------:R-:W-:Y:S05]  /*13fd0*/  @!P2 EXIT ;  /* 0x000000000000a94d */ /* 0x000fea0003800000 */
[----:B------:R-:W-:Y:S02]  /*13fe0*/  ISETP.GE.U32.AND P1, PT, R21, 0x4, PT ;  /* 0x000000041500780c */ /* 0x000fe40003f26070 */
[----:B------:R-:W-:-:S04]  /*13ff0*/  LOP3.LUT R20, R20, 0x3, RZ, 0xc0, !PT ;  /* 0x0000000314147812 */ /* 0x000fc800078ec0ff */
[----:B------:R-:W-:-:S07]  /*14000*/  ISETP.NE.AND P0, PT, R20, RZ, PT ;  /* 0x000000ff1400720c */ /* 0x000fce0003f05270 */
[----:B------:R-:W-:Y:S06]  /*14010*/  @!P1 BRA `(.L_x_141) ;  /* 0x0000000000509947 */ /* 0x000fec0003800000 */
[----:B0-----:R-:W-:-:S05]  /*14020*/  IMAD R16, R3, 0x4, R1 ;  /* 0x0000000403107824 */ /* 0x001fca00078e0201 */
[----:B------:R-:W2:Y:S04]  /*14030*/  LDL.128 R4, [R16+0x80] ;  /* 0x0000800010047983 */ /* 0x000ea80000100c00 */
[----:B------:R-:W3:Y:S01]  /*14040*/  LDL.128 R8, [R16] ;  /* 0x0000000010087983 */ /* 0x000ee20000100c00 */
[C---:B------:R-:W-:Y:S01]  /*14050*/  IADD3 R17, P1, PT, R2.reuse, R3, RZ ;  /* 0x0000000302117210 */ /* 0x040fe20007f3e0ff */
[----:B------:R-:W-:Y:S02]  /*14060*/  IMAD.IADD R13, R2, 0x1, R3 ;  /* 0x00000001020d7824 */ /* 0x000fe400078e0203 */
[----:B------:R-:W-:Y:S01]  /*14070*/  IMAD.MOV.U32 R14, RZ, RZ, R24 ;  /* 0x000000ffff0e7224 */ /* 0x000fe200078e0018 */
[----:B------:R-:W-:Y:S01]  /*14080*/  LEA R12, P2, R17, R24, 0x3 ;  /* 0x00000018110c7211 */ /* 0x000fe200078418ff */
[----:B------:R-:W-:-:S02]  /*14090*/  IMAD.X R18, RZ, RZ, RZ, P1 ;  /* 0x000000ffff127224 */ /* 0x000fc400008e06ff */
[----:B------:R-:W-:Y:S02]  /*140a0*/  IMAD.MOV.U32 R15, RZ, RZ, R25 ;  /* 0x000000ffff0f7224 */ /* 0x000fe400078e0019 */
[----:B------:R-:W-:Y:S02]  /*140b0*/  VIADD R3, R3, 0x4 ;  /* 0x0000000403037836 */ /* 0x000fe40000000000 */
[----:B------:R-:W-:Y:S01]  /*140c0*/  IMAD.WIDE.U32 R14, R13, 0x8, R14 ;  /* 0x000000080d0e7825 */ /* 0x000fe200078e000e */
[----:B------:R-:W-:-:S04]  /*140d0*/  LEA.HI.X R13, R17, R25, R18, 0x3, P2 ;  /* 0x00000019110d7211 */ /* 0x000fc800010f1c12 */
[----:B--2---:R1:W-:Y:S04]  /*140e0*/  STG.E desc[UR8][R14.64], R4 ;  /* 0x000000040e007986 */ /* 0x0043e8000c101908 */
[----:B---3--:R1:W-:Y:S04]  /*140f0*/  STG.E desc[UR8][R14.64+0x4], R8 ;  /* 0x000004080e007986 */ /* 0x0083e8000c101908 */
[----:B------:R1:W-:Y:S04]  /*14100*/  STG.E desc[UR8][R12.64+0x8], R5 ;  /* 0x000008050c007986 */ /* 0x0003e8000c101908 */
[----:B------:R1:W-:Y:S04]  /*14110*/  STG.E desc[UR8][R12.64+0xc], R9 ;  /* 0x00000c090c007986 */ /* 0x0003e8000c101908 */
[----:B------:R1:W-:Y:S04]  /*14120*/  STG.E desc[UR8][R12.64+0x10], R6 ;  /* 0x000010060c007986 */ /* 0x0003e8000c101908 */
[----:B------:R1:W-:Y:S04]  /*14130*/  STG.E desc[UR8][R12.64+0x14], R10 ;  /* 0x0000140a0c007986 */ /* 0x0003e8000c101908 */
[----:B------:R1:W-:Y:S04]  /*14140*/  STG.E desc[UR8][R12.64+0x18], R7 ;  /* 0x000018070c007986 */ /* 0x0003e8000c101908 */
[----:B------:R1:W-:Y:S02]  /*14150*/  STG.E desc[UR8][R12.64+0x1c], R11 ;  /* 0x00001c0b0c007986 */ /* 0x0003e4000c101908 */
.L_x_141:
[----:B------:R-:W-:Y:S05]  /*14160*/  @!P0 EXIT ;  /* 0x000000000000894d */ /* 0x000fea0003800000 */
[----:B01----:R-:W-:Y:S02]  /*14170*/  IMAD.IADD R5, R2, 0x1, R3 ;  /* 0x0000000102057824 */ /* 0x003fe400078e0203 */
[----:B------:R-:W-:Y:S02]  /*14180*/  IMAD R6, R3, 0x4, R1 ;  /* 0x0000000403067824 */ /* 0x000fe400078e0201 */
[----:B------:R-:W-:-:S04]  /*14190*/  IMAD.WIDE.U32 R22, R5, 0x8, R22 ;  /* 0x0000000805167825 */ /* 0x000fc800078e0016 */
[----:B------:R-:W-:Y:S01]  /*141a0*/  IMAD R0, R3, 0x4, R0 ;  /* 0x0000000403007824 */ /* 0x000fe200078e0200 */
[----:B------:R-:W-:Y:S01]  /*141b0*/  IADD3 R4, P0, PT, R22, UR4, RZ ;  /* 0x0000000416047c10 */ /* 0x000fe2000ff1e0ff */
[----:B------:R-:W-:-:S03]  /*141c0*/  IMAD.MOV R20, RZ, RZ, -R20 ;  /* 0x000000ffff147224 */ /* 0x000fc600078e0a14 */
[----:B------:R-:W-:-:S04]  /*141d0*/  IADD3 R4, P1, PT, R4, 0x4, RZ ;  /* 0x0000000404047810 */ /* 0x000fc80007f3e0ff */
[----:B------:R-:W-:-:S09]  /*141e0*/  IADD3.X R23, PT, PT, RZ, UR5, R23, P1, P0 ;  /* 0x00000005ff177c10 */ /* 0x000fd20008fe0417 */
.L_x_142:
[----:B0-----:R0:W2:Y:S04]  /*141f0*/  LDL R5, [R0] ;  /* 0x0000000000057983 */ /* 0x0010a80000100800 */
[----:B------:R1:W3:Y:S01]  /*14200*/  LDL R7, [R6] ;  /* 0x0000000006077983 */ /* 0x0002e20000100800 */
[----:B------:R-:W-:Y:S02]  /*14210*/  IMAD.MOV.U32 R2, RZ, RZ, R4 ;  /* 0x000000ffff027224 */ /* 0x000fe400078e0004 */
[----:B------:R-:W-:Y:S02]  /*14220*/  IMAD.MOV.U32 R3, RZ, RZ, R23 ;  /* 0x000000ffff037224 */ /* 0x000fe400078e0017 */
[----:B------:R-:W-:Y:S01]  /*14230*/  VIADD R20, R20, 0x1 ;  /* 0x0000000114147836 */ /* 0x000fe20000000000 */
[----:B------:R-:W-:Y:S01]  /*14240*/  IADD3 R4, P1, PT, R2, 0x8, RZ ;  /* 0x0000000802047810 */ /* 0x000fe20007f3e0ff */
[----:B0-----:R-:W-:-:S02]  /*14250*/  VIADD R0, R0, 0x4 ;  /* 0x0000000400007836 */ /* 0x001fc40000000000 */
[----:B-1----:R-:W-:Y:S01]  /*14260*/  VIADD R6, R6, 0x4 ;  /* 0x0000000406067836 */ /* 0x002fe20000000000 */
[----:B------:R-:W-:Y:S01]  /*14270*/  ISETP.NE.AND P0, PT, R20, RZ, PT ;  /* 0x000000ff1400720c */ /* 0x000fe20003f05270 */
[----:B------:R-:W-:Y:S01]  /*14280*/  IMAD.X R23, RZ, RZ, R3, P1 ;  /* 0x000000ffff177224 */ /* 0x000fe200008e0603 */
[----:B--2---:R0:W-:Y:S04]  /*14290*/  STG.E desc[UR8][R2.64+-0x4], R5 ;  /* 0xfffffc0502007986 */ /* 0x0041e8000c101908 */
[----:B---3--:R0:W-:Y:S07]  /*142a0*/  STG.E desc[UR8][R2.64], R7 ;  /* 0x0000000702007986 */ /* 0x0081ee000c101908 */
[----:B------:R-:W-:Y:S05]  /*142b0*/  @P0 BRA `(.L_x_142) ;  /* 0xfffffffc00cc0947 */ /* 0x000fea000383ffff */
[----:B------:R-:W-:Y:S05]  /*142c0*/  EXIT ;  /* 0x000000000000794d */ /* 0x000fea0003800000 */
.L_x_143:
[----:B------:R-:W-:-:S00]  /*142d0*/  BRA `(.L_x_143) ;  /* 0xfffffffc00fc7947 */ /* 0x000fc0000383ffff */
[----:B------:R-:W-:-:S00]  /*142e0*/  NOP ;  /* 0x0000000000007918 */ /* 0x000fc00000000000 */
        /* <DEDUP_REMOVED lines=9> */
.L_x_144:


//--------------------- .nv.shared._Z10knn_kernelPK6float2iS1_iP6PairIFi --------------------------
	.section	.nv.shared._Z10knn_kernelPK6float2iS1_iP6PairIFi,"aw",@nobits
	.sectionflags	@""
	.align	16
	.zero		1024


//--------------------- .nv.shared.reserved.0     --------------------------
	.section	.nv.shared.reserved.0,"aw",@nobits
	.weak		__nv_reservedSMEM_offset_0_alias
	.size		__nv_reservedSMEM_offset_0_alias, 0, 64
	.other		__nv_reservedSMEM_offset_0_alias,@"STO_CUDA_RESERVED_SHARED STV_DEFAULT"
__nv_reservedSMEM_offset_0_alias:
	.zero		0
	.zero		64


//--------------------- .nv.constant0._Z10knn_kernelPK6float2iS1_iP6PairIFi --------------------------
	.section	.nv.constant0._Z10knn_kernelPK6float2iS1_iP6PairIFi,"a",@progbits
	.sectionflags	@""
	.align	4
.nv.constant0._Z10knn_kernelPK6float2iS1_iP6PairIFi:
	.zero		940


//--------------------- SYMBOLS --------------------------

	.type		.nv.reservedSmem.offset0,@object
	.size		.nv.reservedSmem.offset0,0x4
	.type		.nv.reservedSmem.cap,@object
	.size		.nv.reservedSmem.cap,0x4
